//
// Generated by NVIDIA NVVM Compiler
//
// Compiler Build ID: CL-36424714
// Cuda compilation tools, release 13.0, V13.0.88
// Based on NVVM 20.0.0
//

.version 9.0
.target sm_100
.address_size 64

	// .globl	_Z25dotBasedInteractFwdKernelILj4ELj128ELj2ELj8ELj136ELj40ELj32ELj5ELj16ELj4EEvPK6__halfPS0_jjjjjjjjjj
.extern .shared .align 16 .b8 shmem_dynamic[];
.extern .shared .align 16 .b8 shared_mem[];
.extern .shared .align 16 .b8 smem_f32_fwd[];
.extern .shared .align 16 .b8 smem_f32_bwd[];

.visible .entry _Z25dotBasedInteractFwdKernelILj4ELj128ELj2ELj8ELj136ELj40ELj32ELj5ELj16ELj4EEvPK6__halfPS0_jjjjjjjjjj(
	.param .u64 .ptr .align 1 _Z25dotBasedInteractFwdKernelILj4ELj128ELj2ELj8ELj136ELj40ELj32ELj5ELj16ELj4EEvPK6__halfPS0_jjjjjjjjjj_param_0,
	.param .u64 .ptr .align 1 _Z25dotBasedInteractFwdKernelILj4ELj128ELj2ELj8ELj136ELj40ELj32ELj5ELj16ELj4EEvPK6__halfPS0_jjjjjjjjjj_param_1,
	.param .u32 _Z25dotBasedInteractFwdKernelILj4ELj128ELj2ELj8ELj136ELj40ELj32ELj5ELj16ELj4EEvPK6__halfPS0_jjjjjjjjjj_param_2,
	.param .u32 _Z25dotBasedInteractFwdKernelILj4ELj128ELj2ELj8ELj136ELj40ELj32ELj5ELj16ELj4EEvPK6__halfPS0_jjjjjjjjjj_param_3,
	.param .u32 _Z25dotBasedInteractFwdKernelILj4ELj128ELj2ELj8ELj136ELj40ELj32ELj5ELj16ELj4EEvPK6__halfPS0_jjjjjjjjjj_param_4,
	.param .u32 _Z25dotBasedInteractFwdKernelILj4ELj128ELj2ELj8ELj136ELj40ELj32ELj5ELj16ELj4EEvPK6__halfPS0_jjjjjjjjjj_param_5,
	.param .u32 _Z25dotBasedInteractFwdKernelILj4ELj128ELj2ELj8ELj136ELj40ELj32ELj5ELj16ELj4EEvPK6__halfPS0_jjjjjjjjjj_param_6,
	.param .u32 _Z25dotBasedInteractFwdKernelILj4ELj128ELj2ELj8ELj136ELj40ELj32ELj5ELj16ELj4EEvPK6__halfPS0_jjjjjjjjjj_param_7,
	.param .u32 _Z25dotBasedInteractFwdKernelILj4ELj128ELj2ELj8ELj136ELj40ELj32ELj5ELj16ELj4EEvPK6__halfPS0_jjjjjjjjjj_param_8,
	.param .u32 _Z25dotBasedInteractFwdKernelILj4ELj128ELj2ELj8ELj136ELj40ELj32ELj5ELj16ELj4EEvPK6__halfPS0_jjjjjjjjjj_param_9,
	.param .u32 _Z25dotBasedInteractFwdKernelILj4ELj128ELj2ELj8ELj136ELj40ELj32ELj5ELj16ELj4EEvPK6__halfPS0_jjjjjjjjjj_param_10,
	.param .u32 _Z25dotBasedInteractFwdKernelILj4ELj128ELj2ELj8ELj136ELj40ELj32ELj5ELj16ELj4EEvPK6__halfPS0_jjjjjjjjjj_param_11
)
.maxntid 128
{
	.reg .pred 	%p<63>;
	.reg .b16 	%rs<12>;
	.reg .b32 	%r<809>;
	.reg .b32 	%f<873>;
	.reg .b64 	%rd<106>;

	ld.param.u64 	%rd21, [_Z25dotBasedInteractFwdKernelILj4ELj128ELj2ELj8ELj136ELj40ELj32ELj5ELj16ELj4EEvPK6__halfPS0_jjjjjjjjjj_param_0];
	ld.param.u64 	%rd22, [_Z25dotBasedInteractFwdKernelILj4ELj128ELj2ELj8ELj136ELj40ELj32ELj5ELj16ELj4EEvPK6__halfPS0_jjjjjjjjjj_param_1];
	ld.param.u32 	%r105, [_Z25dotBasedInteractFwdKernelILj4ELj128ELj2ELj8ELj136ELj40ELj32ELj5ELj16ELj4EEvPK6__halfPS0_jjjjjjjjjj_param_2];
	ld.param.u32 	%r99, [_Z25dotBasedInteractFwdKernelILj4ELj128ELj2ELj8ELj136ELj40ELj32ELj5ELj16ELj4EEvPK6__halfPS0_jjjjjjjjjj_param_5];
	ld.param.u32 	%r100, [_Z25dotBasedInteractFwdKernelILj4ELj128ELj2ELj8ELj136ELj40ELj32ELj5ELj16ELj4EEvPK6__halfPS0_jjjjjjjjjj_param_6];
	ld.param.u32 	%r101, [_Z25dotBasedInteractFwdKernelILj4ELj128ELj2ELj8ELj136ELj40ELj32ELj5ELj16ELj4EEvPK6__halfPS0_jjjjjjjjjj_param_7];
	mov.u32 	%r1, %tid.x;
	shr.u32 	%r2, %r1, 5;
	mov.u32 	%r106, %ctaid.x;
	shl.b32 	%r107, %r106, 2;
	or.b32  	%r3, %r107, %r2;
	setp.ge.u32 	%p1, %r3, %r105;
	@%p1 bra 	$L__BB0_76;
	ld.param.u32 	%r755, [_Z25dotBasedInteractFwdKernelILj4ELj128ELj2ELj8ELj136ELj40ELj32ELj5ELj16ELj4EEvPK6__halfPS0_jjjjjjjjjj_param_4];
	ld.param.u32 	%r738, [_Z25dotBasedInteractFwdKernelILj4ELj128ELj2ELj8ELj136ELj40ELj32ELj5ELj16ELj4EEvPK6__halfPS0_jjjjjjjjjj_param_3];
	cvta.to.global.u64 	%rd1, %rd21;
	and.b32  	%r4, %r1, 31;
	mul.lo.s32 	%r5, %r101, %r2;
	shl.b32 	%r108, %r5, 1;
	mov.u32 	%r109, shmem_dynamic;
	add.s32 	%r6, %r109, %r108;
	shr.u32 	%r7, %r755, 2;
	setp.ge.u32 	%p2, %r4, %r7;
	setp.eq.s32 	%p3, %r738, 0;
	or.pred  	%p4, %p2, %p3;
	shl.b32 	%r110, %r1, 3;
	and.b32  	%r111, %r110, 248;
	add.s32 	%r8, %r6, %r111;
	@%p4 bra 	$L__BB0_14;
	ld.param.u32 	%r756, [_Z25dotBasedInteractFwdKernelILj4ELj128ELj2ELj8ELj136ELj40ELj32ELj5ELj16ELj4EEvPK6__halfPS0_jjjjjjjjjj_param_4];
	ld.param.u32 	%r739, [_Z25dotBasedInteractFwdKernelILj4ELj128ELj2ELj8ELj136ELj40ELj32ELj5ELj16ELj4EEvPK6__halfPS0_jjjjjjjjjj_param_3];
	mul.lo.s32 	%r113, %r739, %r3;
	mul.lo.s32 	%r114, %r113, %r756;
	mul.wide.u32 	%rd23, %r114, 2;
	add.s64 	%rd103, %rd1, %rd23;
	add.s32 	%r115, %r739, -1;
	and.b32  	%r9, %r739, 15;
	setp.lt.u32 	%p5, %r115, 15;
	mov.b32 	%r782, 0;
	@%p5 bra 	$L__BB0_5;
	ld.param.u32 	%r757, [_Z25dotBasedInteractFwdKernelILj4ELj128ELj2ELj8ELj136ELj40ELj32ELj5ELj16ELj4EEvPK6__halfPS0_jjjjjjjjjj_param_4];
	ld.param.u32 	%r740, [_Z25dotBasedInteractFwdKernelILj4ELj128ELj2ELj8ELj136ELj40ELj32ELj5ELj16ELj4EEvPK6__halfPS0_jjjjjjjjjj_param_3];
	and.b32  	%r782, %r740, -16;
	neg.s32 	%r780, %r782;
	mul.wide.u32 	%rd3, %r4, 8;
	mul.wide.u32 	%rd4, %r757, 32;
	shl.b32 	%r117, %r4, 3;
	add.s32 	%r118, %r108, %r117;
	add.s32 	%r120, %r118, %r109;
	add.s32 	%r779, %r120, 2176;
	mul.wide.u32 	%rd5, %r757, 2;
	sub.s64 	%rd6, %rd5, %rd3;
	mov.u64 	%rd101, %rd103;
$L__BB0_4:
	.pragma "nounroll";
	add.s64 	%rd24, %rd101, %rd3;
	ld.global.nc.v2.f32 	{%f289, %f290}, [%rd24];
	st.shared.v2.f32 	[%r779+-2176], {%f289, %f290};
	add.s64 	%rd25, %rd24, %rd5;
	ld.global.nc.v2.f32 	{%f291, %f292}, [%rd25];
	st.shared.v2.f32 	[%r779+-1904], {%f291, %f292};
	add.s64 	%rd26, %rd25, %rd5;
	ld.global.nc.v2.f32 	{%f293, %f294}, [%rd26];
	st.shared.v2.f32 	[%r779+-1632], {%f293, %f294};
	add.s64 	%rd27, %rd26, %rd5;
	ld.global.nc.v2.f32 	{%f295, %f296}, [%rd27];
	st.shared.v2.f32 	[%r779+-1360], {%f295, %f296};
	add.s64 	%rd28, %rd27, %rd5;
	ld.global.nc.v2.f32 	{%f297, %f298}, [%rd28];
	st.shared.v2.f32 	[%r779+-1088], {%f297, %f298};
	add.s64 	%rd29, %rd28, %rd5;
	ld.global.nc.v2.f32 	{%f299, %f300}, [%rd29];
	st.shared.v2.f32 	[%r779+-816], {%f299, %f300};
	add.s64 	%rd30, %rd29, %rd5;
	ld.global.nc.v2.f32 	{%f301, %f302}, [%rd30];
	st.shared.v2.f32 	[%r779+-544], {%f301, %f302};
	add.s64 	%rd31, %rd30, %rd5;
	ld.global.nc.v2.f32 	{%f303, %f304}, [%rd31];
	st.shared.v2.f32 	[%r779+-272], {%f303, %f304};
	add.s64 	%rd32, %rd31, %rd5;
	ld.global.nc.v2.f32 	{%f305, %f306}, [%rd32];
	st.shared.v2.f32 	[%r779], {%f305, %f306};
	add.s64 	%rd33, %rd32, %rd5;
	ld.global.nc.v2.f32 	{%f307, %f308}, [%rd33];
	st.shared.v2.f32 	[%r779+272], {%f307, %f308};
	add.s64 	%rd34, %rd33, %rd5;
	ld.global.nc.v2.f32 	{%f309, %f310}, [%rd34];
	st.shared.v2.f32 	[%r779+544], {%f309, %f310};
	add.s64 	%rd35, %rd34, %rd5;
	ld.global.nc.v2.f32 	{%f311, %f312}, [%rd35];
	st.shared.v2.f32 	[%r779+816], {%f311, %f312};
	add.s64 	%rd36, %rd35, %rd5;
	ld.global.nc.v2.f32 	{%f313, %f314}, [%rd36];
	st.shared.v2.f32 	[%r779+1088], {%f313, %f314};
	add.s64 	%rd37, %rd36, %rd5;
	ld.global.nc.v2.f32 	{%f315, %f316}, [%rd37];
	st.shared.v2.f32 	[%r779+1360], {%f315, %f316};
	add.s64 	%rd38, %rd37, %rd5;
	ld.global.nc.v2.f32 	{%f317, %f318}, [%rd38];
	st.shared.v2.f32 	[%r779+1632], {%f317, %f318};
	add.s64 	%rd39, %rd38, %rd5;
	ld.global.nc.v2.f32 	{%f319, %f320}, [%rd39];
	st.shared.v2.f32 	[%r779+1904], {%f319, %f320};
	add.s32 	%r780, %r780, 16;
	add.s64 	%rd103, %rd101, %rd4;
	add.s32 	%r779, %r779, 4352;
	setp.ne.s32 	%p6, %r780, 0;
	add.s64 	%rd101, %rd39, %rd6;
	@%p6 bra 	$L__BB0_4;
$L__BB0_5:
	setp.eq.s32 	%p7, %r9, 0;
	@%p7 bra 	$L__BB0_14;
	ld.param.u32 	%r741, [_Z25dotBasedInteractFwdKernelILj4ELj128ELj2ELj8ELj136ELj40ELj32ELj5ELj16ELj4EEvPK6__halfPS0_jjjjjjjjjj_param_3];
	and.b32  	%r18, %r741, 7;
	setp.lt.u32 	%p8, %r9, 8;
	@%p8 bra 	$L__BB0_8;
	ld.param.u32 	%r758, [_Z25dotBasedInteractFwdKernelILj4ELj128ELj2ELj8ELj136ELj40ELj32ELj5ELj16ELj4EEvPK6__halfPS0_jjjjjjjjjj_param_4];
	mad.lo.s32 	%r121, %r782, 272, %r8;
	mul.wide.u32 	%rd40, %r4, 8;
	add.s64 	%rd41, %rd103, %rd40;
	ld.global.nc.v2.f32 	{%f321, %f322}, [%rd41];
	st.shared.v2.f32 	[%r121], {%f321, %f322};
	mul.wide.u32 	%rd42, %r758, 2;
	add.s64 	%rd43, %rd103, %rd42;
	add.s64 	%rd44, %rd43, %rd40;
	ld.global.nc.v2.f32 	{%f323, %f324}, [%rd44];
	st.shared.v2.f32 	[%r121+272], {%f323, %f324};
	add.s64 	%rd45, %rd43, %rd42;
	add.s64 	%rd46, %rd45, %rd40;
	ld.global.nc.v2.f32 	{%f325, %f326}, [%rd46];
	st.shared.v2.f32 	[%r121+544], {%f325, %f326};
	add.s64 	%rd47, %rd45, %rd42;
	add.s64 	%rd48, %rd47, %rd40;
	ld.global.nc.v2.f32 	{%f327, %f328}, [%rd48];
	st.shared.v2.f32 	[%r121+816], {%f327, %f328};
	add.s64 	%rd49, %rd47, %rd42;
	add.s64 	%rd50, %rd49, %rd40;
	ld.global.nc.v2.f32 	{%f329, %f330}, [%rd50];
	st.shared.v2.f32 	[%r121+1088], {%f329, %f330};
	add.s64 	%rd51, %rd49, %rd42;
	add.s64 	%rd52, %rd51, %rd40;
	ld.global.nc.v2.f32 	{%f331, %f332}, [%rd52];
	st.shared.v2.f32 	[%r121+1360], {%f331, %f332};
	add.s64 	%rd53, %rd51, %rd42;
	add.s64 	%rd54, %rd53, %rd40;
	ld.global.nc.v2.f32 	{%f333, %f334}, [%rd54];
	st.shared.v2.f32 	[%r121+1632], {%f333, %f334};
	add.s64 	%rd55, %rd53, %rd42;
	add.s64 	%rd56, %rd55, %rd40;
	ld.global.nc.v2.f32 	{%f335, %f336}, [%rd56];
	st.shared.v2.f32 	[%r121+1904], {%f335, %f336};
	add.s64 	%rd103, %rd55, %rd42;
	add.s32 	%r782, %r782, 8;
$L__BB0_8:
	setp.eq.s32 	%p9, %r18, 0;
	@%p9 bra 	$L__BB0_14;
	ld.param.u32 	%r742, [_Z25dotBasedInteractFwdKernelILj4ELj128ELj2ELj8ELj136ELj40ELj32ELj5ELj16ELj4EEvPK6__halfPS0_jjjjjjjjjj_param_3];
	and.b32  	%r21, %r742, 3;
	setp.lt.u32 	%p10, %r18, 4;
	@%p10 bra 	$L__BB0_11;
	ld.param.u32 	%r759, [_Z25dotBasedInteractFwdKernelILj4ELj128ELj2ELj8ELj136ELj40ELj32ELj5ELj16ELj4EEvPK6__halfPS0_jjjjjjjjjj_param_4];
	mad.lo.s32 	%r122, %r782, 272, %r8;
	mul.wide.u32 	%rd57, %r4, 8;
	add.s64 	%rd58, %rd103, %rd57;
	ld.global.nc.v2.f32 	{%f337, %f338}, [%rd58];
	st.shared.v2.f32 	[%r122], {%f337, %f338};
	mul.wide.u32 	%rd59, %r759, 2;
	add.s64 	%rd60, %rd103, %rd59;
	add.s64 	%rd61, %rd60, %rd57;
	ld.global.nc.v2.f32 	{%f339, %f340}, [%rd61];
	st.shared.v2.f32 	[%r122+272], {%f339, %f340};
	add.s64 	%rd62, %rd60, %rd59;
	add.s64 	%rd63, %rd62, %rd57;
	ld.global.nc.v2.f32 	{%f341, %f342}, [%rd63];
	st.shared.v2.f32 	[%r122+544], {%f341, %f342};
	add.s64 	%rd64, %rd62, %rd59;
	add.s64 	%rd65, %rd64, %rd57;
	ld.global.nc.v2.f32 	{%f343, %f344}, [%rd65];
	st.shared.v2.f32 	[%r122+816], {%f343, %f344};
	add.s64 	%rd103, %rd64, %rd59;
	add.s32 	%r782, %r782, 4;
$L__BB0_11:
	setp.eq.s32 	%p11, %r21, 0;
	@%p11 bra 	$L__BB0_14;
	ld.param.u32 	%r760, [_Z25dotBasedInteractFwdKernelILj4ELj128ELj2ELj8ELj136ELj40ELj32ELj5ELj16ELj4EEvPK6__halfPS0_jjjjjjjjjj_param_4];
	mad.lo.s32 	%r124, %r782, 272, %r108;
	shl.b32 	%r125, %r4, 3;
	add.s32 	%r126, %r124, %r125;
	add.s32 	%r785, %r109, %r126;
	mul.wide.u32 	%rd66, %r4, 8;
	add.s64 	%rd105, %rd103, %rd66;
	mul.wide.u32 	%rd16, %r760, 2;
	neg.s32 	%r784, %r21;
$L__BB0_13:
	.pragma "nounroll";
	ld.global.nc.v2.f32 	{%f345, %f346}, [%rd105];
	st.shared.v2.f32 	[%r785], {%f345, %f346};
	add.s32 	%r785, %r785, 272;
	add.s64 	%rd105, %rd105, %rd16;
	add.s32 	%r784, %r784, 1;
	setp.ne.s32 	%p12, %r784, 0;
	@%p12 bra 	$L__BB0_13;
$L__BB0_14:
	ld.param.u32 	%r761, [_Z25dotBasedInteractFwdKernelILj4ELj128ELj2ELj8ELj136ELj40ELj32ELj5ELj16ELj4EEvPK6__halfPS0_jjjjjjjjjj_param_4];
	ld.param.u32 	%r743, [_Z25dotBasedInteractFwdKernelILj4ELj128ELj2ELj8ELj136ELj40ELj32ELj5ELj16ELj4EEvPK6__halfPS0_jjjjjjjjjj_param_3];
	setp.eq.s32 	%p13, %r743, 0;
	add.s32 	%r30, %r761, %r4;
	setp.ge.u32 	%p14, %r30, %r100;
	or.pred  	%p15, %p14, %p13;
	@%p15 bra 	$L__BB0_26;
	ld.param.u32 	%r744, [_Z25dotBasedInteractFwdKernelILj4ELj128ELj2ELj8ELj136ELj40ELj32ELj5ELj16ELj4EEvPK6__halfPS0_jjjjjjjjjj_param_3];
	mov.f32 	%f347, 0f00000000;
	// begin inline asm
	{  cvt.rn.f16.f32 %rs3, %f347;}

	// end inline asm
	add.s32 	%r129, %r744, -1;
	and.b32  	%r31, %r744, 7;
	setp.lt.u32 	%p16, %r129, 7;
	mov.b32 	%r789, 0;
	@%p16 bra 	$L__BB0_18;
	ld.param.u32 	%r745, [_Z25dotBasedInteractFwdKernelILj4ELj128ELj2ELj8ELj136ELj40ELj32ELj5ELj16ELj4EEvPK6__halfPS0_jjjjjjjjjj_param_3];
	and.b32  	%r789, %r745, -8;
	neg.s32 	%r787, %r789;
	shl.b32 	%r131, %r30, 1;
	add.s32 	%r132, %r108, %r131;
	add.s32 	%r134, %r132, %r109;
	add.s32 	%r786, %r134, 1088;
$L__BB0_17:
	.pragma "nounroll";
	st.shared.u16 	[%r786+-1088], %rs3;
	st.shared.u16 	[%r786+-816], %rs3;
	st.shared.u16 	[%r786+-544], %rs3;
	st.shared.u16 	[%r786+-272], %rs3;
	st.shared.u16 	[%r786], %rs3;
	st.shared.u16 	[%r786+272], %rs3;
	st.shared.u16 	[%r786+544], %rs3;
	st.shared.u16 	[%r786+816], %rs3;
	add.s32 	%r787, %r787, 8;
	add.s32 	%r786, %r786, 2176;
	setp.ne.s32 	%p17, %r787, 0;
	@%p17 bra 	$L__BB0_17;
$L__BB0_18:
	setp.eq.s32 	%p18, %r31, 0;
	@%p18 bra 	$L__BB0_26;
	ld.param.u32 	%r746, [_Z25dotBasedInteractFwdKernelILj4ELj128ELj2ELj8ELj136ELj40ELj32ELj5ELj16ELj4EEvPK6__halfPS0_jjjjjjjjjj_param_3];
	and.b32  	%r40, %r746, 3;
	setp.lt.u32 	%p19, %r31, 4;
	@%p19 bra 	$L__BB0_21;
	mad.lo.s32 	%r135, %r789, 136, %r30;
	shl.b32 	%r136, %r135, 1;
	add.s32 	%r137, %r6, %r136;
	st.shared.u16 	[%r137], %rs3;
	st.shared.u16 	[%r137+272], %rs3;
	st.shared.u16 	[%r137+544], %rs3;
	st.shared.u16 	[%r137+816], %rs3;
	add.s32 	%r789, %r789, 4;
$L__BB0_21:
	setp.eq.s32 	%p20, %r40, 0;
	@%p20 bra 	$L__BB0_26;
	setp.eq.s32 	%p21, %r40, 1;
	@%p21 bra 	$L__BB0_24;
	mad.lo.s32 	%r138, %r789, 136, %r30;
	shl.b32 	%r139, %r138, 1;
	add.s32 	%r140, %r6, %r139;
	st.shared.u16 	[%r140], %rs3;
	st.shared.u16 	[%r140+272], %rs3;
	add.s32 	%r789, %r789, 2;
$L__BB0_24:
	ld.param.u32 	%r747, [_Z25dotBasedInteractFwdKernelILj4ELj128ELj2ELj8ELj136ELj40ELj32ELj5ELj16ELj4EEvPK6__halfPS0_jjjjjjjjjj_param_3];
	and.b32  	%r141, %r747, 1;
	setp.eq.b32 	%p22, %r141, 1;
	not.pred 	%p23, %p22;
	@%p23 bra 	$L__BB0_26;
	mad.lo.s32 	%r142, %r789, 136, %r30;
	shl.b32 	%r143, %r142, 1;
	add.s32 	%r144, %r6, %r143;
	st.shared.u16 	[%r144], %rs3;
$L__BB0_26:
	ld.param.u32 	%r748, [_Z25dotBasedInteractFwdKernelILj4ELj128ELj2ELj8ELj136ELj40ELj32ELj5ELj16ELj4EEvPK6__halfPS0_jjjjjjjjjj_param_3];
	mov.f32 	%f348, 0f00000000;
	// begin inline asm
	{  cvt.rn.f16.f32 %rs4, %f348;}

	// end inline asm
	mov.b32 	%r45, {%rs4, %rs4};
	shr.u32 	%r145, %r100, 2;
	setp.ge.u32 	%p24, %r4, %r145;
	setp.ge.u32 	%p25, %r748, %r99;
	or.pred  	%p26, %p24, %p25;
	@%p26 bra 	$L__BB0_38;
	ld.param.u32 	%r794, [_Z25dotBasedInteractFwdKernelILj4ELj128ELj2ELj8ELj136ELj40ELj32ELj5ELj16ELj4EEvPK6__halfPS0_jjjjjjjjjj_param_3];
	sub.s32 	%r46, %r99, %r794;
	and.b32  	%r47, %r46, 7;
	sub.s32 	%r146, %r794, %r99;
	setp.gt.u32 	%p27, %r146, -8;
	@%p27 bra 	$L__BB0_30;
	ld.param.u32 	%r794, [_Z25dotBasedInteractFwdKernelILj4ELj128ELj2ELj8ELj136ELj40ELj32ELj5ELj16ELj4EEvPK6__halfPS0_jjjjjjjjjj_param_3];
	and.b32  	%r147, %r46, -8;
	neg.s32 	%r792, %r147;
	mad.lo.s32 	%r149, %r794, 272, %r108;
	shl.b32 	%r150, %r4, 3;
	add.s32 	%r151, %r149, %r150;
	add.s32 	%r153, %r151, %r109;
	add.s32 	%r791, %r153, 1088;
$L__BB0_29:
	.pragma "nounroll";
	st.shared.u32 	[%r791+-1088], %r45;
	st.shared.u32 	[%r791+-1084], %r45;
	st.shared.u32 	[%r791+-816], %r45;
	st.shared.u32 	[%r791+-812], %r45;
	st.shared.u32 	[%r791+-544], %r45;
	st.shared.u32 	[%r791+-540], %r45;
	st.shared.u32 	[%r791+-272], %r45;
	st.shared.u32 	[%r791+-268], %r45;
	st.shared.u32 	[%r791], %r45;
	st.shared.u32 	[%r791+4], %r45;
	st.shared.u32 	[%r791+272], %r45;
	st.shared.u32 	[%r791+276], %r45;
	st.shared.u32 	[%r791+544], %r45;
	st.shared.u32 	[%r791+548], %r45;
	st.shared.u32 	[%r791+816], %r45;
	st.shared.u32 	[%r791+820], %r45;
	add.s32 	%r794, %r794, 8;
	add.s32 	%r792, %r792, 8;
	add.s32 	%r791, %r791, 2176;
	setp.ne.s32 	%p28, %r792, 0;
	@%p28 bra 	$L__BB0_29;
$L__BB0_30:
	setp.eq.s32 	%p29, %r47, 0;
	@%p29 bra 	$L__BB0_38;
	and.b32  	%r57, %r46, 3;
	setp.lt.u32 	%p30, %r47, 4;
	@%p30 bra 	$L__BB0_33;
	mad.lo.s32 	%r154, %r794, 272, %r8;
	st.shared.u32 	[%r154], %r45;
	st.shared.u32 	[%r154+4], %r45;
	st.shared.u32 	[%r154+272], %r45;
	st.shared.u32 	[%r154+276], %r45;
	st.shared.u32 	[%r154+544], %r45;
	st.shared.u32 	[%r154+548], %r45;
	st.shared.u32 	[%r154+816], %r45;
	st.shared.u32 	[%r154+820], %r45;
	add.s32 	%r794, %r794, 4;
$L__BB0_33:
	setp.eq.s32 	%p31, %r57, 0;
	@%p31 bra 	$L__BB0_38;
	setp.eq.s32 	%p32, %r57, 1;
	@%p32 bra 	$L__BB0_36;
	mad.lo.s32 	%r155, %r794, 272, %r8;
	st.shared.u32 	[%r155], %r45;
	st.shared.u32 	[%r155+4], %r45;
	st.shared.u32 	[%r155+272], %r45;
	st.shared.u32 	[%r155+276], %r45;
	add.s32 	%r794, %r794, 2;
$L__BB0_36:
	and.b32  	%r156, %r46, 1;
	setp.eq.b32 	%p33, %r156, 1;
	not.pred 	%p34, %p33;
	@%p34 bra 	$L__BB0_38;
	mad.lo.s32 	%r157, %r794, 272, %r8;
	st.shared.u32 	[%r157], %r45;
	st.shared.u32 	[%r157+4], %r45;
$L__BB0_38:
	ld.param.u32 	%r770, [_Z25dotBasedInteractFwdKernelILj4ELj128ELj2ELj8ELj136ELj40ELj32ELj5ELj16ELj4EEvPK6__halfPS0_jjjjjjjjjj_param_9];
	setp.ge.u32 	%p35, %r4, %r7;
	bar.warp.sync 	-1;
	mul.lo.s32 	%r158, %r770, %r3;
	cvta.to.global.u64 	%rd67, %rd22;
	mul.wide.u32 	%rd68, %r158, 2;
	add.s64 	%rd19, %rd67, %rd68;
	@%p35 bra 	$L__BB0_40;
	mul.wide.u32 	%rd69, %r4, 8;
	add.s64 	%rd70, %rd19, %rd69;
	ld.shared.v2.f32 	{%f349, %f350}, [%r8];
	st.global.v2.f32 	[%rd70], {%f349, %f350};
$L__BB0_40:
	ld.param.u32 	%r772, [_Z25dotBasedInteractFwdKernelILj4ELj128ELj2ELj8ELj136ELj40ELj32ELj5ELj16ELj4EEvPK6__halfPS0_jjjjjjjjjj_param_11];
	setp.eq.s32 	%p36, %r772, 0;
	mov.f32 	%f841, 0f00000000;
	mov.f32 	%f842, %f841;
	mov.f32 	%f843, %f841;
	mov.f32 	%f844, %f841;
	mov.f32 	%f845, %f841;
	mov.f32 	%f846, %f841;
	mov.f32 	%f847, %f841;
	mov.f32 	%f848, %f841;
	mov.f32 	%f849, %f841;
	mov.f32 	%f850, %f841;
	mov.f32 	%f851, %f841;
	mov.f32 	%f852, %f841;
	mov.f32 	%f853, %f841;
	mov.f32 	%f854, %f841;
	mov.f32 	%f855, %f841;
	mov.f32 	%f856, %f841;
	mov.f32 	%f857, %f841;
	mov.f32 	%f858, %f841;
	mov.f32 	%f859, %f841;
	mov.f32 	%f860, %f841;
	mov.f32 	%f861, %f841;
	mov.f32 	%f862, %f841;
	mov.f32 	%f863, %f841;
	mov.f32 	%f864, %f841;
	mov.f32 	%f865, %f841;
	mov.f32 	%f866, %f841;
	mov.f32 	%f867, %f841;
	mov.f32 	%f868, %f841;
	mov.f32 	%f869, %f841;
	mov.f32 	%f870, %f841;
	mov.f32 	%f871, %f841;
	mov.f32 	%f872, %f841;
	@%p36 bra 	$L__BB0_52;
	ld.param.u32 	%r773, [_Z25dotBasedInteractFwdKernelILj4ELj128ELj2ELj8ELj136ELj40ELj32ELj5ELj16ELj4EEvPK6__halfPS0_jjjjjjjjjj_param_11];
	setp.lt.u32 	%p37, %r773, 8;
	mov.b32 	%r800, 0;
	mov.f32 	%f841, 0f00000000;
	@%p37 bra 	$L__BB0_44;
	ld.param.u32 	%r774, [_Z25dotBasedInteractFwdKernelILj4ELj128ELj2ELj8ELj136ELj40ELj32ELj5ELj16ELj4EEvPK6__halfPS0_jjjjjjjjjj_param_11];
	and.b32  	%r160, %r774, -8;
	neg.s32 	%r798, %r160;
	add.s32 	%r163, %r108, %r109;
	add.s32 	%r797, %r163, 224;
	mov.f32 	%f841, 0f00000000;
	mov.f32 	%f842, %f841;
	mov.f32 	%f843, %f841;
	mov.f32 	%f844, %f841;
	mov.f32 	%f845, %f841;
	mov.f32 	%f846, %f841;
	mov.f32 	%f847, %f841;
	mov.f32 	%f848, %f841;
	mov.f32 	%f849, %f841;
	mov.f32 	%f850, %f841;
	mov.f32 	%f851, %f841;
	mov.f32 	%f852, %f841;
	mov.f32 	%f853, %f841;
	mov.f32 	%f854, %f841;
	mov.f32 	%f855, %f841;
	mov.f32 	%f856, %f841;
	mov.f32 	%f857, %f841;
	mov.f32 	%f858, %f841;
	mov.f32 	%f859, %f841;
	mov.f32 	%f860, %f841;
	mov.f32 	%f861, %f841;
	mov.f32 	%f862, %f841;
	mov.f32 	%f863, %f841;
	mov.f32 	%f864, %f841;
	mov.f32 	%f865, %f841;
	mov.f32 	%f866, %f841;
	mov.f32 	%f867, %f841;
	mov.f32 	%f868, %f841;
	mov.f32 	%f869, %f841;
	mov.f32 	%f870, %f841;
	mov.f32 	%f871, %f841;
	mov.f32 	%f872, %f841;
$L__BB0_43:
	.pragma "nounroll";
	ld.param.u32 	%r775, [_Z25dotBasedInteractFwdKernelILj4ELj128ELj2ELj8ELj136ELj40ELj32ELj5ELj16ELj4EEvPK6__halfPS0_jjjjjjjjjj_param_11];
	ld.param.u32 	%r763, [_Z25dotBasedInteractFwdKernelILj4ELj128ELj2ELj8ELj136ELj40ELj32ELj5ELj16ELj4EEvPK6__halfPS0_jjjjjjjjjj_param_8];
	and.b32  	%r800, %r775, -8;
	add.s32 	%r164, %r797, -224;
	mov.b32 	%r165, 136;
	wmma.load.a.sync.aligned.row.m16n16k16.shared.f16 	{%r166, %r167, %r168, %r169, %r170, %r171, %r172, %r173}, [%r164], %r165;
	wmma.load.b.sync.aligned.col.m16n16k16.shared.f16 	{%r174, %r175, %r176, %r177, %r178, %r179, %r180, %r181}, [%r164], %r165;
	mad.lo.s32 	%r182, %r763, 272, %r797;
	add.s32 	%r183, %r182, -4576;
	wmma.load.a.sync.aligned.row.m16n16k16.shared.f16 	{%r184, %r185, %r186, %r187, %r188, %r189, %r190, %r191}, [%r183], %r165;
	wmma.load.b.sync.aligned.col.m16n16k16.shared.f16 	{%r192, %r193, %r194, %r195, %r196, %r197, %r198, %r199}, [%r183], %r165;
	wmma.mma.sync.aligned.row.col.m16n16k16.f32.f32 {%f354, %f355, %f356, %f357, %f358, %f359, %f360, %f361}, {%r166, %r167, %r168, %r169, %r170, %r171, %r172, %r173}, {%r174, %r175, %r176, %r177, %r178, %r179, %r180, %r181}, {%f872, %f871, %f870, %f869, %f868, %f867, %f866, %f865};
	wmma.mma.sync.aligned.row.col.m16n16k16.f32.f32 {%f362, %f363, %f364, %f365, %f366, %f367, %f368, %f369}, {%r166, %r167, %r168, %r169, %r170, %r171, %r172, %r173}, {%r192, %r193, %r194, %r195, %r196, %r197, %r198, %r199}, {%f864, %f863, %f862, %f861, %f860, %f859, %f858, %f857};
	wmma.mma.sync.aligned.row.col.m16n16k16.f32.f32 {%f370, %f371, %f372, %f373, %f374, %f375, %f376, %f377}, {%r184, %r185, %r186, %r187, %r188, %r189, %r190, %r191}, {%r174, %r175, %r176, %r177, %r178, %r179, %r180, %r181}, {%f856, %f855, %f854, %f853, %f852, %f851, %f850, %f849};
	wmma.mma.sync.aligned.row.col.m16n16k16.f32.f32 {%f378, %f379, %f380, %f381, %f382, %f383, %f384, %f385}, {%r184, %r185, %r186, %r187, %r188, %r189, %r190, %r191}, {%r192, %r193, %r194, %r195, %r196, %r197, %r198, %r199}, {%f848, %f847, %f846, %f845, %f844, %f843, %f842, %f841};
	add.s32 	%r200, %r797, -192;
	wmma.load.a.sync.aligned.row.m16n16k16.shared.f16 	{%r201, %r202, %r203, %r204, %r205, %r206, %r207, %r208}, [%r200], %r165;
	wmma.load.b.sync.aligned.col.m16n16k16.shared.f16 	{%r209, %r210, %r211, %r212, %r213, %r214, %r215, %r216}, [%r200], %r165;
	add.s32 	%r217, %r182, -4544;
	wmma.load.a.sync.aligned.row.m16n16k16.shared.f16 	{%r218, %r219, %r220, %r221, %r222, %r223, %r224, %r225}, [%r217], %r165;
	wmma.load.b.sync.aligned.col.m16n16k16.shared.f16 	{%r226, %r227, %r228, %r229, %r230, %r231, %r232, %r233}, [%r217], %r165;
	wmma.mma.sync.aligned.row.col.m16n16k16.f32.f32 {%f386, %f387, %f388, %f389, %f390, %f391, %f392, %f393}, {%r201, %r202, %r203, %r204, %r205, %r206, %r207, %r208}, {%r209, %r210, %r211, %r212, %r213, %r214, %r215, %r216}, {%f354, %f355, %f356, %f357, %f358, %f359, %f360, %f361};
	wmma.mma.sync.aligned.row.col.m16n16k16.f32.f32 {%f394, %f395, %f396, %f397, %f398, %f399, %f400, %f401}, {%r201, %r202, %r203, %r204, %r205, %r206, %r207, %r208}, {%r226, %r227, %r228, %r229, %r230, %r231, %r232, %r233}, {%f362, %f363, %f364, %f365, %f366, %f367, %f368, %f369};
	wmma.mma.sync.aligned.row.col.m16n16k16.f32.f32 {%f402, %f403, %f404, %f405, %f406, %f407, %f408, %f409}, {%r218, %r219, %r220, %r221, %r222, %r223, %r224, %r225}, {%r209, %r210, %r211, %r212, %r213, %r214, %r215, %r216}, {%f370, %f371, %f372, %f373, %f374, %f375, %f376, %f377};
	wmma.mma.sync.aligned.row.col.m16n16k16.f32.f32 {%f410, %f411, %f412, %f413, %f414, %f415, %f416, %f417}, {%r218, %r219, %r220, %r221, %r222, %r223, %r224, %r225}, {%r226, %r227, %r228, %r229, %r230, %r231, %r232, %r233}, {%f378, %f379, %f380, %f381, %f382, %f383, %f384, %f385};
	add.s32 	%r234, %r797, -160;
	wmma.load.a.sync.aligned.row.m16n16k16.shared.f16 	{%r235, %r236, %r237, %r238, %r239, %r240, %r241, %r242}, [%r234], %r165;
	wmma.load.b.sync.aligned.col.m16n16k16.shared.f16 	{%r243, %r244, %r245, %r246, %r247, %r248, %r249, %r250}, [%r234], %r165;
	add.s32 	%r251, %r182, -4512;
	wmma.load.a.sync.aligned.row.m16n16k16.shared.f16 	{%r252, %r253, %r254, %r255, %r256, %r257, %r258, %r259}, [%r251], %r165;
	wmma.load.b.sync.aligned.col.m16n16k16.shared.f16 	{%r260, %r261, %r262, %r263, %r264, %r265, %r266, %r267}, [%r251], %r165;
	wmma.mma.sync.aligned.row.col.m16n16k16.f32.f32 {%f418, %f419, %f420, %f421, %f422, %f423, %f424, %f425}, {%r235, %r236, %r237, %r238, %r239, %r240, %r241, %r242}, {%r243, %r244, %r245, %r246, %r247, %r248, %r249, %r250}, {%f386, %f387, %f388, %f389, %f390, %f391, %f392, %f393};
	wmma.mma.sync.aligned.row.col.m16n16k16.f32.f32 {%f426, %f427, %f428, %f429, %f430, %f431, %f432, %f433}, {%r235, %r236, %r237, %r238, %r239, %r240, %r241, %r242}, {%r260, %r261, %r262, %r263, %r264, %r265, %r266, %r267}, {%f394, %f395, %f396, %f397, %f398, %f399, %f400, %f401};
	wmma.mma.sync.aligned.row.col.m16n16k16.f32.f32 {%f434, %f435, %f436, %f437, %f438, %f439, %f440, %f441}, {%r252, %r253, %r254, %r255, %r256, %r257, %r258, %r259}, {%r243, %r244, %r245, %r246, %r247, %r248, %r249, %r250}, {%f402, %f403, %f404, %f405, %f406, %f407, %f408, %f409};
	wmma.mma.sync.aligned.row.col.m16n16k16.f32.f32 {%f442, %f443, %f444, %f445, %f446, %f447, %f448, %f449}, {%r252, %r253, %r254, %r255, %r256, %r257, %r258, %r259}, {%r260, %r261, %r262, %r263, %r264, %r265, %r266, %r267}, {%f410, %f411, %f412, %f413, %f414, %f415, %f416, %f417};
	add.s32 	%r268, %r797, -128;
	wmma.load.a.sync.aligned.row.m16n16k16.shared.f16 	{%r269, %r270, %r271, %r272, %r273, %r274, %r275, %r276}, [%r268], %r165;
	wmma.load.b.sync.aligned.col.m16n16k16.shared.f16 	{%r277, %r278, %r279, %r280, %r281, %r282, %r283, %r284}, [%r268], %r165;
	add.s32 	%r285, %r182, -4480;
	wmma.load.a.sync.aligned.row.m16n16k16.shared.f16 	{%r286, %r287, %r288, %r289, %r290, %r291, %r292, %r293}, [%r285], %r165;
	wmma.load.b.sync.aligned.col.m16n16k16.shared.f16 	{%r294, %r295, %r296, %r297, %r298, %r299, %r300, %r301}, [%r285], %r165;
	wmma.mma.sync.aligned.row.col.m16n16k16.f32.f32 {%f450, %f451, %f452, %f453, %f454, %f455, %f456, %f457}, {%r269, %r270, %r271, %r272, %r273, %r274, %r275, %r276}, {%r277, %r278, %r279, %r280, %r281, %r282, %r283, %r284}, {%f418, %f419, %f420, %f421, %f422, %f423, %f424, %f425};
	wmma.mma.sync.aligned.row.col.m16n16k16.f32.f32 {%f458, %f459, %f460, %f461, %f462, %f463, %f464, %f465}, {%r269, %r270, %r271, %r272, %r273, %r274, %r275, %r276}, {%r294, %r295, %r296, %r297, %r298, %r299, %r300, %r301}, {%f426, %f427, %f428, %f429, %f430, %f431, %f432, %f433};
	wmma.mma.sync.aligned.row.col.m16n16k16.f32.f32 {%f466, %f467, %f468, %f469, %f470, %f471, %f472, %f473}, {%r286, %r287, %r288, %r289, %r290, %r291, %r292, %r293}, {%r277, %r278, %r279, %r280, %r281, %r282, %r283, %r284}, {%f434, %f435, %f436, %f437, %f438, %f439, %f440, %f441};
	wmma.mma.sync.aligned.row.col.m16n16k16.f32.f32 {%f474, %f475, %f476, %f477, %f478, %f479, %f480, %f481}, {%r286, %r287, %r288, %r289, %r290, %r291, %r292, %r293}, {%r294, %r295, %r296, %r297, %r298, %r299, %r300, %r301}, {%f442, %f443, %f444, %f445, %f446, %f447, %f448, %f449};
	add.s32 	%r302, %r797, -96;
	wmma.load.a.sync.aligned.row.m16n16k16.shared.f16 	{%r303, %r304, %r305, %r306, %r307, %r308, %r309, %r310}, [%r302], %r165;
	wmma.load.b.sync.aligned.col.m16n16k16.shared.f16 	{%r311, %r312, %r313, %r314, %r315, %r316, %r317, %r318}, [%r302], %r165;
	add.s32 	%r319, %r182, -4448;
	wmma.load.a.sync.aligned.row.m16n16k16.shared.f16 	{%r320, %r321, %r322, %r323, %r324, %r325, %r326, %r327}, [%r319], %r165;
	wmma.load.b.sync.aligned.col.m16n16k16.shared.f16 	{%r328, %r329, %r330, %r331, %r332, %r333, %r334, %r335}, [%r319], %r165;
	wmma.mma.sync.aligned.row.col.m16n16k16.f32.f32 {%f482, %f483, %f484, %f485, %f486, %f487, %f488, %f489}, {%r303, %r304, %r305, %r306, %r307, %r308, %r309, %r310}, {%r311, %r312, %r313, %r314, %r315, %r316, %r317, %r318}, {%f450, %f451, %f452, %f453, %f454, %f455, %f456, %f457};
	wmma.mma.sync.aligned.row.col.m16n16k16.f32.f32 {%f490, %f491, %f492, %f493, %f494, %f495, %f496, %f497}, {%r303, %r304, %r305, %r306, %r307, %r308, %r309, %r310}, {%r328, %r329, %r330, %r331, %r332, %r333, %r334, %r335}, {%f458, %f459, %f460, %f461, %f462, %f463, %f464, %f465};
	wmma.mma.sync.aligned.row.col.m16n16k16.f32.f32 {%f498, %f499, %f500, %f501, %f502, %f503, %f504, %f505}, {%r320, %r321, %r322, %r323, %r324, %r325, %r326, %r327}, {%r311, %r312, %r313, %r314, %r315, %r316, %r317, %r318}, {%f466, %f467, %f468, %f469, %f470, %f471, %f472, %f473};
	wmma.mma.sync.aligned.row.col.m16n16k16.f32.f32 {%f506, %f507, %f508, %f509, %f510, %f511, %f512, %f513}, {%r320, %r321, %r322, %r323, %r324, %r325, %r326, %r327}, {%r328, %r329, %r330, %r331, %r332, %r333, %r334, %r335}, {%f474, %f475, %f476, %f477, %f478, %f479, %f480, %f481};
	add.s32 	%r336, %r797, -64;
	wmma.load.a.sync.aligned.row.m16n16k16.shared.f16 	{%r337, %r338, %r339, %r340, %r341, %r342, %r343, %r344}, [%r336], %r165;
	wmma.load.b.sync.aligned.col.m16n16k16.shared.f16 	{%r345, %r346, %r347, %r348, %r349, %r350, %r351, %r352}, [%r336], %r165;
	add.s32 	%r353, %r182, -4416;
	wmma.load.a.sync.aligned.row.m16n16k16.shared.f16 	{%r354, %r355, %r356, %r357, %r358, %r359, %r360, %r361}, [%r353], %r165;
	wmma.load.b.sync.aligned.col.m16n16k16.shared.f16 	{%r362, %r363, %r364, %r365, %r366, %r367, %r368, %r369}, [%r353], %r165;
	wmma.mma.sync.aligned.row.col.m16n16k16.f32.f32 {%f514, %f515, %f516, %f517, %f518, %f519, %f520, %f521}, {%r337, %r338, %r339, %r340, %r341, %r342, %r343, %r344}, {%r345, %r346, %r347, %r348, %r349, %r350, %r351, %r352}, {%f482, %f483, %f484, %f485, %f486, %f487, %f488, %f489};
	wmma.mma.sync.aligned.row.col.m16n16k16.f32.f32 {%f522, %f523, %f524, %f525, %f526, %f527, %f528, %f529}, {%r337, %r338, %r339, %r340, %r341, %r342, %r343, %r344}, {%r362, %r363, %r364, %r365, %r366, %r367, %r368, %r369}, {%f490, %f491, %f492, %f493, %f494, %f495, %f496, %f497};
	wmma.mma.sync.aligned.row.col.m16n16k16.f32.f32 {%f530, %f531, %f532, %f533, %f534, %f535, %f536, %f537}, {%r354, %r355, %r356, %r357, %r358, %r359, %r360, %r361}, {%r345, %r346, %r347, %r348, %r349, %r350, %r351, %r352}, {%f498, %f499, %f500, %f501, %f502, %f503, %f504, %f505};
	wmma.mma.sync.aligned.row.col.m16n16k16.f32.f32 {%f538, %f539, %f540, %f541, %f542, %f543, %f544, %f545}, {%r354, %r355, %r356, %r357, %r358, %r359, %r360, %r361}, {%r362, %r363, %r364, %r365, %r366, %r367, %r368, %r369}, {%f506, %f507, %f508, %f509, %f510, %f511, %f512, %f513};
	add.s32 	%r370, %r797, -32;
	wmma.load.a.sync.aligned.row.m16n16k16.shared.f16 	{%r371, %r372, %r373, %r374, %r375, %r376, %r377, %r378}, [%r370], %r165;
	wmma.load.b.sync.aligned.col.m16n16k16.shared.f16 	{%r379, %r380, %r381, %r382, %r383, %r384, %r385, %r386}, [%r370], %r165;
	add.s32 	%r387, %r182, -4384;
	wmma.load.a.sync.aligned.row.m16n16k16.shared.f16 	{%r388, %r389, %r390, %r391, %r392, %r393, %r394, %r395}, [%r387], %r165;
	wmma.load.b.sync.aligned.col.m16n16k16.shared.f16 	{%r396, %r397, %r398, %r399, %r400, %r401, %r402, %r403}, [%r387], %r165;
	wmma.mma.sync.aligned.row.col.m16n16k16.f32.f32 {%f546, %f547, %f548, %f549, %f550, %f551, %f552, %f553}, {%r371, %r372, %r373, %r374, %r375, %r376, %r377, %r378}, {%r379, %r380, %r381, %r382, %r383, %r384, %r385, %r386}, {%f514, %f515, %f516, %f517, %f518, %f519, %f520, %f521};
	wmma.mma.sync.aligned.row.col.m16n16k16.f32.f32 {%f554, %f555, %f556, %f557, %f558, %f559, %f560, %f561}, {%r371, %r372, %r373, %r374, %r375, %r376, %r377, %r378}, {%r396, %r397, %r398, %r399, %r400, %r401, %r402, %r403}, {%f522, %f523, %f524, %f525, %f526, %f527, %f528, %f529};
	wmma.mma.sync.aligned.row.col.m16n16k16.f32.f32 {%f562, %f563, %f564, %f565, %f566, %f567, %f568, %f569}, {%r388, %r389, %r390, %r391, %r392, %r393, %r394, %r395}, {%r379, %r380, %r381, %r382, %r383, %r384, %r385, %r386}, {%f530, %f531, %f532, %f533, %f534, %f535, %f536, %f537};
	wmma.mma.sync.aligned.row.col.m16n16k16.f32.f32 {%f570, %f571, %f572, %f573, %f574, %f575, %f576, %f577}, {%r388, %r389, %r390, %r391, %r392, %r393, %r394, %r395}, {%r396, %r397, %r398, %r399, %r400, %r401, %r402, %r403}, {%f538, %f539, %f540, %f541, %f542, %f543, %f544, %f545};
	wmma.load.a.sync.aligned.row.m16n16k16.shared.f16 	{%r404, %r405, %r406, %r407, %r408, %r409, %r410, %r411}, [%r797], %r165;
	wmma.load.b.sync.aligned.col.m16n16k16.shared.f16 	{%r412, %r413, %r414, %r415, %r416, %r417, %r418, %r419}, [%r797], %r165;
	add.s32 	%r420, %r182, -4352;
	wmma.load.a.sync.aligned.row.m16n16k16.shared.f16 	{%r421, %r422, %r423, %r424, %r425, %r426, %r427, %r428}, [%r420], %r165;
	wmma.load.b.sync.aligned.col.m16n16k16.shared.f16 	{%r429, %r430, %r431, %r432, %r433, %r434, %r435, %r436}, [%r420], %r165;
	wmma.mma.sync.aligned.row.col.m16n16k16.f32.f32 {%f872, %f871, %f870, %f869, %f868, %f867, %f866, %f865}, {%r404, %r405, %r406, %r407, %r408, %r409, %r410, %r411}, {%r412, %r413, %r414, %r415, %r416, %r417, %r418, %r419}, {%f546, %f547, %f548, %f549, %f550, %f551, %f552, %f553};
	wmma.mma.sync.aligned.row.col.m16n16k16.f32.f32 {%f864, %f863, %f862, %f861, %f860, %f859, %f858, %f857}, {%r404, %r405, %r406, %r407, %r408, %r409, %r410, %r411}, {%r429, %r430, %r431, %r432, %r433, %r434, %r435, %r436}, {%f554, %f555, %f556, %f557, %f558, %f559, %f560, %f561};
	wmma.mma.sync.aligned.row.col.m16n16k16.f32.f32 {%f856, %f855, %f854, %f853, %f852, %f851, %f850, %f849}, {%r421, %r422, %r423, %r424, %r425, %r426, %r427, %r428}, {%r412, %r413, %r414, %r415, %r416, %r417, %r418, %r419}, {%f562, %f563, %f564, %f565, %f566, %f567, %f568, %f569};
	wmma.mma.sync.aligned.row.col.m16n16k16.f32.f32 {%f848, %f847, %f846, %f845, %f844, %f843, %f842, %f841}, {%r421, %r422, %r423, %r424, %r425, %r426, %r427, %r428}, {%r429, %r430, %r431, %r432, %r433, %r434, %r435, %r436}, {%f570, %f571, %f572, %f573, %f574, %f575, %f576, %f577};
	add.s32 	%r798, %r798, 8;
	add.s32 	%r797, %r797, 256;
	setp.ne.s32 	%p38, %r798, 0;
	@%p38 bra 	$L__BB0_43;
$L__BB0_44:
	ld.param.u32 	%r776, [_Z25dotBasedInteractFwdKernelILj4ELj128ELj2ELj8ELj136ELj40ELj32ELj5ELj16ELj4EEvPK6__halfPS0_jjjjjjjjjj_param_11];
	and.b32  	%r70, %r776, 7;
	setp.eq.s32 	%p39, %r70, 0;
	@%p39 bra 	$L__BB0_52;
	setp.lt.u32 	%p40, %r70, 4;
	@%p40 bra 	$L__BB0_47;
	ld.param.u32 	%r764, [_Z25dotBasedInteractFwdKernelILj4ELj128ELj2ELj8ELj136ELj40ELj32ELj5ELj16ELj4EEvPK6__halfPS0_jjjjjjjjjj_param_8];
	shl.b32 	%r437, %r800, 5;
	add.s32 	%r438, %r6, %r437;
	mov.b32 	%r439, 136;
	wmma.load.a.sync.aligned.row.m16n16k16.shared.f16 	{%r440, %r441, %r442, %r443, %r444, %r445, %r446, %r447}, [%r438], %r439;
	wmma.load.b.sync.aligned.col.m16n16k16.shared.f16 	{%r448, %r449, %r450, %r451, %r452, %r453, %r454, %r455}, [%r438], %r439;
	mad.lo.s32 	%r456, %r764, 272, %r438;
	add.s32 	%r457, %r456, -4352;
	wmma.load.a.sync.aligned.row.m16n16k16.shared.f16 	{%r458, %r459, %r460, %r461, %r462, %r463, %r464, %r465}, [%r457], %r439;
	wmma.load.b.sync.aligned.col.m16n16k16.shared.f16 	{%r466, %r467, %r468, %r469, %r470, %r471, %r472, %r473}, [%r457], %r439;
	wmma.mma.sync.aligned.row.col.m16n16k16.f32.f32 {%f578, %f579, %f580, %f581, %f582, %f583, %f584, %f585}, {%r440, %r441, %r442, %r443, %r444, %r445, %r446, %r447}, {%r448, %r449, %r450, %r451, %r452, %r453, %r454, %r455}, {%f872, %f871, %f870, %f869, %f868, %f867, %f866, %f865};
	wmma.mma.sync.aligned.row.col.m16n16k16.f32.f32 {%f586, %f587, %f588, %f589, %f590, %f591, %f592, %f593}, {%r440, %r441, %r442, %r443, %r444, %r445, %r446, %r447}, {%r466, %r467, %r468, %r469, %r470, %r471, %r472, %r473}, {%f864, %f863, %f862, %f861, %f860, %f859, %f858, %f857};
	wmma.mma.sync.aligned.row.col.m16n16k16.f32.f32 {%f594, %f595, %f596, %f597, %f598, %f599, %f600, %f601}, {%r458, %r459, %r460, %r461, %r462, %r463, %r464, %r465}, {%r448, %r449, %r450, %r451, %r452, %r453, %r454, %r455}, {%f856, %f855, %f854, %f853, %f852, %f851, %f850, %f849};
	wmma.mma.sync.aligned.row.col.m16n16k16.f32.f32 {%f602, %f603, %f604, %f605, %f606, %f607, %f608, %f609}, {%r458, %r459, %r460, %r461, %r462, %r463, %r464, %r465}, {%r466, %r467, %r468, %r469, %r470, %r471, %r472, %r473}, {%f848, %f847, %f846, %f845, %f844, %f843, %f842, %f841};
	add.s32 	%r474, %r438, 32;
	wmma.load.a.sync.aligned.row.m16n16k16.shared.f16 	{%r475, %r476, %r477, %r478, %r479, %r480, %r481, %r482}, [%r474], %r439;
	wmma.load.b.sync.aligned.col.m16n16k16.shared.f16 	{%r483, %r484, %r485, %r486, %r487, %r488, %r489, %r490}, [%r474], %r439;
	add.s32 	%r491, %r456, -4320;
	wmma.load.a.sync.aligned.row.m16n16k16.shared.f16 	{%r492, %r493, %r494, %r495, %r496, %r497, %r498, %r499}, [%r491], %r439;
	wmma.load.b.sync.aligned.col.m16n16k16.shared.f16 	{%r500, %r501, %r502, %r503, %r504, %r505, %r506, %r507}, [%r491], %r439;
	wmma.mma.sync.aligned.row.col.m16n16k16.f32.f32 {%f610, %f611, %f612, %f613, %f614, %f615, %f616, %f617}, {%r475, %r476, %r477, %r478, %r479, %r480, %r481, %r482}, {%r483, %r484, %r485, %r486, %r487, %r488, %r489, %r490}, {%f578, %f579, %f580, %f581, %f582, %f583, %f584, %f585};
	wmma.mma.sync.aligned.row.col.m16n16k16.f32.f32 {%f618, %f619, %f620, %f621, %f622, %f623, %f624, %f625}, {%r475, %r476, %r477, %r478, %r479, %r480, %r481, %r482}, {%r500, %r501, %r502, %r503, %r504, %r505, %r506, %r507}, {%f586, %f587, %f588, %f589, %f590, %f591, %f592, %f593};
	wmma.mma.sync.aligned.row.col.m16n16k16.f32.f32 {%f626, %f627, %f628, %f629, %f630, %f631, %f632, %f633}, {%r492, %r493, %r494, %r495, %r496, %r497, %r498, %r499}, {%r483, %r484, %r485, %r486, %r487, %r488, %r489, %r490}, {%f594, %f595, %f596, %f597, %f598, %f599, %f600, %f601};
	wmma.mma.sync.aligned.row.col.m16n16k16.f32.f32 {%f634, %f635, %f636, %f637, %f638, %f639, %f640, %f641}, {%r492, %r493, %r494, %r495, %r496, %r497, %r498, %r499}, {%r500, %r501, %r502, %r503, %r504, %r505, %r506, %r507}, {%f602, %f603, %f604, %f605, %f606, %f607, %f608, %f609};
	add.s32 	%r508, %r438, 64;
	wmma.load.a.sync.aligned.row.m16n16k16.shared.f16 	{%r509, %r510, %r511, %r512, %r513, %r514, %r515, %r516}, [%r508], %r439;
	wmma.load.b.sync.aligned.col.m16n16k16.shared.f16 	{%r517, %r518, %r519, %r520, %r521, %r522, %r523, %r524}, [%r508], %r439;
	add.s32 	%r525, %r456, -4288;
	wmma.load.a.sync.aligned.row.m16n16k16.shared.f16 	{%r526, %r527, %r528, %r529, %r530, %r531, %r532, %r533}, [%r525], %r439;
	wmma.load.b.sync.aligned.col.m16n16k16.shared.f16 	{%r534, %r535, %r536, %r537, %r538, %r539, %r540, %r541}, [%r525], %r439;
	wmma.mma.sync.aligned.row.col.m16n16k16.f32.f32 {%f642, %f643, %f644, %f645, %f646, %f647, %f648, %f649}, {%r509, %r510, %r511, %r512, %r513, %r514, %r515, %r516}, {%r517, %r518, %r519, %r520, %r521, %r522, %r523, %r524}, {%f610, %f611, %f612, %f613, %f614, %f615, %f616, %f617};
	wmma.mma.sync.aligned.row.col.m16n16k16.f32.f32 {%f650, %f651, %f652, %f653, %f654, %f655, %f656, %f657}, {%r509, %r510, %r511, %r512, %r513, %r514, %r515, %r516}, {%r534, %r535, %r536, %r537, %r538, %r539, %r540, %r541}, {%f618, %f619, %f620, %f621, %f622, %f623, %f624, %f625};
	wmma.mma.sync.aligned.row.col.m16n16k16.f32.f32 {%f658, %f659, %f660, %f661, %f662, %f663, %f664, %f665}, {%r526, %r527, %r528, %r529, %r530, %r531, %r532, %r533}, {%r517, %r518, %r519, %r520, %r521, %r522, %r523, %r524}, {%f626, %f627, %f628, %f629, %f630, %f631, %f632, %f633};
	wmma.mma.sync.aligned.row.col.m16n16k16.f32.f32 {%f666, %f667, %f668, %f669, %f670, %f671, %f672, %f673}, {%r526, %r527, %r528, %r529, %r530, %r531, %r532, %r533}, {%r534, %r535, %r536, %r537, %r538, %r539, %r540, %r541}, {%f634, %f635, %f636, %f637, %f638, %f639, %f640, %f641};
	add.s32 	%r542, %r438, 96;
	wmma.load.a.sync.aligned.row.m16n16k16.shared.f16 	{%r543, %r544, %r545, %r546, %r547, %r548, %r549, %r550}, [%r542], %r439;
	wmma.load.b.sync.aligned.col.m16n16k16.shared.f16 	{%r551, %r552, %r553, %r554, %r555, %r556, %r557, %r558}, [%r542], %r439;
	add.s32 	%r559, %r456, -4256;
	wmma.load.a.sync.aligned.row.m16n16k16.shared.f16 	{%r560, %r561, %r562, %r563, %r564, %r565, %r566, %r567}, [%r559], %r439;
	wmma.load.b.sync.aligned.col.m16n16k16.shared.f16 	{%r568, %r569, %r570, %r571, %r572, %r573, %r574, %r575}, [%r559], %r439;
	wmma.mma.sync.aligned.row.col.m16n16k16.f32.f32 {%f872, %f871, %f870, %f869, %f868, %f867, %f866, %f865}, {%r543, %r544, %r545, %r546, %r547, %r548, %r549, %r550}, {%r551, %r552, %r553, %r554, %r555, %r556, %r557, %r558}, {%f642, %f643, %f644, %f645, %f646, %f647, %f648, %f649};
	wmma.mma.sync.aligned.row.col.m16n16k16.f32.f32 {%f864, %f863, %f862, %f861, %f860, %f859, %f858, %f857}, {%r543, %r544, %r545, %r546, %r547, %r548, %r549, %r550}, {%r568, %r569, %r570, %r571, %r572, %r573, %r574, %r575}, {%f650, %f651, %f652, %f653, %f654, %f655, %f656, %f657};
	wmma.mma.sync.aligned.row.col.m16n16k16.f32.f32 {%f856, %f855, %f854, %f853, %f852, %f851, %f850, %f849}, {%r560, %r561, %r562, %r563, %r564, %r565, %r566, %r567}, {%r551, %r552, %r553, %r554, %r555, %r556, %r557, %r558}, {%f658, %f659, %f660, %f661, %f662, %f663, %f664, %f665};
	wmma.mma.sync.aligned.row.col.m16n16k16.f32.f32 {%f848, %f847, %f846, %f845, %f844, %f843, %f842, %f841}, {%r560, %r561, %r562, %r563, %r564, %r565, %r566, %r567}, {%r568, %r569, %r570, %r571, %r572, %r573, %r574, %r575}, {%f666, %f667, %f668, %f669, %f670, %f671, %f672, %f673};
	add.s32 	%r800, %r800, 4;
$L__BB0_47:
	ld.param.u32 	%r777, [_Z25dotBasedInteractFwdKernelILj4ELj128ELj2ELj8ELj136ELj40ELj32ELj5ELj16ELj4EEvPK6__halfPS0_jjjjjjjjjj_param_11];
	and.b32  	%r73, %r777, 3;
	setp.eq.s32 	%p41, %r73, 0;
	@%p41 bra 	$L__BB0_52;
	setp.eq.s32 	%p42, %r73, 1;
	@%p42 bra 	$L__BB0_50;
	ld.param.u32 	%r765, [_Z25dotBasedInteractFwdKernelILj4ELj128ELj2ELj8ELj136ELj40ELj32ELj5ELj16ELj4EEvPK6__halfPS0_jjjjjjjjjj_param_8];
	shl.b32 	%r576, %r800, 5;
	add.s32 	%r577, %r6, %r576;
	mov.b32 	%r578, 136;
	wmma.load.a.sync.aligned.row.m16n16k16.shared.f16 	{%r579, %r580, %r581, %r582, %r583, %r584, %r585, %r586}, [%r577], %r578;
	wmma.load.b.sync.aligned.col.m16n16k16.shared.f16 	{%r587, %r588, %r589, %r590, %r591, %r592, %r593, %r594}, [%r577], %r578;
	mad.lo.s32 	%r595, %r765, 272, %r577;
	add.s32 	%r596, %r595, -4352;
	wmma.load.a.sync.aligned.row.m16n16k16.shared.f16 	{%r597, %r598, %r599, %r600, %r601, %r602, %r603, %r604}, [%r596], %r578;
	wmma.load.b.sync.aligned.col.m16n16k16.shared.f16 	{%r605, %r606, %r607, %r608, %r609, %r610, %r611, %r612}, [%r596], %r578;
	wmma.mma.sync.aligned.row.col.m16n16k16.f32.f32 {%f674, %f675, %f676, %f677, %f678, %f679, %f680, %f681}, {%r579, %r580, %r581, %r582, %r583, %r584, %r585, %r586}, {%r587, %r588, %r589, %r590, %r591, %r592, %r593, %r594}, {%f872, %f871, %f870, %f869, %f868, %f867, %f866, %f865};
	wmma.mma.sync.aligned.row.col.m16n16k16.f32.f32 {%f682, %f683, %f684, %f685, %f686, %f687, %f688, %f689}, {%r579, %r580, %r581, %r582, %r583, %r584, %r585, %r586}, {%r605, %r606, %r607, %r608, %r609, %r610, %r611, %r612}, {%f864, %f863, %f862, %f861, %f860, %f859, %f858, %f857};
	wmma.mma.sync.aligned.row.col.m16n16k16.f32.f32 {%f690, %f691, %f692, %f693, %f694, %f695, %f696, %f697}, {%r597, %r598, %r599, %r600, %r601, %r602, %r603, %r604}, {%r587, %r588, %r589, %r590, %r591, %r592, %r593, %r594}, {%f856, %f855, %f854, %f853, %f852, %f851, %f850, %f849};
	wmma.mma.sync.aligned.row.col.m16n16k16.f32.f32 {%f698, %f699, %f700, %f701, %f702, %f703, %f704, %f705}, {%r597, %r598, %r599, %r600, %r601, %r602, %r603, %r604}, {%r605, %r606, %r607, %r608, %r609, %r610, %r611, %r612}, {%f848, %f847, %f846, %f845, %f844, %f843, %f842, %f841};
	add.s32 	%r613, %r577, 32;
	wmma.load.a.sync.aligned.row.m16n16k16.shared.f16 	{%r614, %r615, %r616, %r617, %r618, %r619, %r620, %r621}, [%r613], %r578;
	wmma.load.b.sync.aligned.col.m16n16k16.shared.f16 	{%r622, %r623, %r624, %r625, %r626, %r627, %r628, %r629}, [%r613], %r578;
	add.s32 	%r630, %r595, -4320;
	wmma.load.a.sync.aligned.row.m16n16k16.shared.f16 	{%r631, %r632, %r633, %r634, %r635, %r636, %r637, %r638}, [%r630], %r578;
	wmma.load.b.sync.aligned.col.m16n16k16.shared.f16 	{%r639, %r640, %r641, %r642, %r643, %r644, %r645, %r646}, [%r630], %r578;
	wmma.mma.sync.aligned.row.col.m16n16k16.f32.f32 {%f872, %f871, %f870, %f869, %f868, %f867, %f866, %f865}, {%r614, %r615, %r616, %r617, %r618, %r619, %r620, %r621}, {%r622, %r623, %r624, %r625, %r626, %r627, %r628, %r629}, {%f674, %f675, %f676, %f677, %f678, %f679, %f680, %f681};
	wmma.mma.sync.aligned.row.col.m16n16k16.f32.f32 {%f864, %f863, %f862, %f861, %f860, %f859, %f858, %f857}, {%r614, %r615, %r616, %r617, %r618, %r619, %r620, %r621}, {%r639, %r640, %r641, %r642, %r643, %r644, %r645, %r646}, {%f682, %f683, %f684, %f685, %f686, %f687, %f688, %f689};
	wmma.mma.sync.aligned.row.col.m16n16k16.f32.f32 {%f856, %f855, %f854, %f853, %f852, %f851, %f850, %f849}, {%r631, %r632, %r633, %r634, %r635, %r636, %r637, %r638}, {%r622, %r623, %r624, %r625, %r626, %r627, %r628, %r629}, {%f690, %f691, %f692, %f693, %f694, %f695, %f696, %f697};
	wmma.mma.sync.aligned.row.col.m16n16k16.f32.f32 {%f848, %f847, %f846, %f845, %f844, %f843, %f842, %f841}, {%r631, %r632, %r633, %r634, %r635, %r636, %r637, %r638}, {%r639, %r640, %r641, %r642, %r643, %r644, %r645, %r646}, {%f698, %f699, %f700, %f701, %f702, %f703, %f704, %f705};
	add.s32 	%r800, %r800, 2;
$L__BB0_50:
	ld.param.u32 	%r778, [_Z25dotBasedInteractFwdKernelILj4ELj128ELj2ELj8ELj136ELj40ELj32ELj5ELj16ELj4EEvPK6__halfPS0_jjjjjjjjjj_param_11];
	and.b32  	%r647, %r778, 1;
	setp.eq.b32 	%p43, %r647, 1;
	not.pred 	%p44, %p43;
	@%p44 bra 	$L__BB0_52;
	ld.param.u32 	%r766, [_Z25dotBasedInteractFwdKernelILj4ELj128ELj2ELj8ELj136ELj40ELj32ELj5ELj16ELj4EEvPK6__halfPS0_jjjjjjjjjj_param_8];
	shl.b32 	%r648, %r800, 5;
	add.s32 	%r649, %r6, %r648;
	mov.b32 	%r650, 136;
	wmma.load.a.sync.aligned.row.m16n16k16.shared.f16 	{%r651, %r652, %r653, %r654, %r655, %r656, %r657, %r658}, [%r649], %r650;
	wmma.load.b.sync.aligned.col.m16n16k16.shared.f16 	{%r659, %r660, %r661, %r662, %r663, %r664, %r665, %r666}, [%r649], %r650;
	mad.lo.s32 	%r667, %r766, 272, %r649;
	add.s32 	%r668, %r667, -4352;
	wmma.load.a.sync.aligned.row.m16n16k16.shared.f16 	{%r669, %r670, %r671, %r672, %r673, %r674, %r675, %r676}, [%r668], %r650;
	wmma.load.b.sync.aligned.col.m16n16k16.shared.f16 	{%r677, %r678, %r679, %r680, %r681, %r682, %r683, %r684}, [%r668], %r650;
	wmma.mma.sync.aligned.row.col.m16n16k16.f32.f32 {%f872, %f871, %f870, %f869, %f868, %f867, %f866, %f865}, {%r651, %r652, %r653, %r654, %r655, %r656, %r657, %r658}, {%r659, %r660, %r661, %r662, %r663, %r664, %r665, %r666}, {%f872, %f871, %f870, %f869, %f868, %f867, %f866, %f865};
	wmma.mma.sync.aligned.row.col.m16n16k16.f32.f32 {%f864, %f863, %f862, %f861, %f860, %f859, %f858, %f857}, {%r651, %r652, %r653, %r654, %r655, %r656, %r657, %r658}, {%r677, %r678, %r679, %r680, %r681, %r682, %r683, %r684}, {%f864, %f863, %f862, %f861, %f860, %f859, %f858, %f857};
	wmma.mma.sync.aligned.row.col.m16n16k16.f32.f32 {%f856, %f855, %f854, %f853, %f852, %f851, %f850, %f849}, {%r669, %r670, %r671, %r672, %r673, %r674, %r675, %r676}, {%r659, %r660, %r661, %r662, %r663, %r664, %r665, %r666}, {%f856, %f855, %f854, %f853, %f852, %f851, %f850, %f849};
	wmma.mma.sync.aligned.row.col.m16n16k16.f32.f32 {%f848, %f847, %f846, %f845, %f844, %f843, %f842, %f841}, {%r669, %r670, %r671, %r672, %r673, %r674, %r675, %r676}, {%r677, %r678, %r679, %r680, %r681, %r682, %r683, %r684}, {%f848, %f847, %f846, %f845, %f844, %f843, %f842, %f841};
$L__BB0_52:
	ld.param.u32 	%r762, [_Z25dotBasedInteractFwdKernelILj4ELj128ELj2ELj8ELj136ELj40ELj32ELj5ELj16ELj4EEvPK6__halfPS0_jjjjjjjjjj_param_4];
	ld.param.u32 	%r751, [_Z25dotBasedInteractFwdKernelILj4ELj128ELj2ELj8ELj136ELj40ELj32ELj5ELj16ELj4EEvPK6__halfPS0_jjjjjjjjjj_param_3];
	setp.eq.s32 	%p45, %r751, 0;
	mov.b32 	%r685, 40;
	wmma.store.d.sync.aligned.row.m16n16k16.shared.f32 	[%r6], {%f872, %f871, %f870, %f869, %f868, %f867, %f866, %f865}, %r685;
	add.s32 	%r686, %r6, 64;
	wmma.store.d.sync.aligned.row.m16n16k16.shared.f32 	[%r686], {%f864, %f863, %f862, %f861, %f860, %f859, %f858, %f857}, %r685;
	add.s32 	%r687, %r6, 2560;
	wmma.store.d.sync.aligned.row.m16n16k16.shared.f32 	[%r687], {%f856, %f855, %f854, %f853, %f852, %f851, %f850, %f849}, %r685;
	add.s32 	%r688, %r6, 2624;
	wmma.store.d.sync.aligned.row.m16n16k16.shared.f32 	[%r688], {%f848, %f847, %f846, %f845, %f844, %f843, %f842, %f841}, %r685;
	cvt.u64.u32 	%rd20, %r762;
	@%p45 bra 	$L__BB0_74;
	ld.param.u32 	%r752, [_Z25dotBasedInteractFwdKernelILj4ELj128ELj2ELj8ELj136ELj40ELj32ELj5ELj16ELj4EEvPK6__halfPS0_jjjjjjjjjj_param_3];
	and.b32  	%r76, %r752, 3;
	setp.lt.u32 	%p46, %r752, 4;
	mov.b32 	%r807, 0;
	mov.u32 	%r806, %r807;
	@%p46 bra 	$L__BB0_64;
	ld.param.u32 	%r753, [_Z25dotBasedInteractFwdKernelILj4ELj128ELj2ELj8ELj136ELj40ELj32ELj5ELj16ELj4EEvPK6__halfPS0_jjjjjjjjjj_param_3];
	and.b32  	%r807, %r753, -4;
	mov.b32 	%r803, 0;
	mov.b32 	%r802, -1;
	mov.u32 	%r806, %r803;
$L__BB0_55:
	.pragma "nounroll";
	ld.param.u32 	%r767, [_Z25dotBasedInteractFwdKernelILj4ELj128ELj2ELj8ELj136ELj40ELj32ELj5ELj16ELj4EEvPK6__halfPS0_jjjjjjjjjj_param_8];
	add.s32 	%r81, %r802, 1;
	setp.eq.s32 	%p47, %r802, 15;
	sub.s32 	%r692, %r806, %r767;
	add.s32 	%r693, %r692, 32;
	selp.b32 	%r82, %r693, %r806, %p47;
	setp.ge.u32 	%p48, %r4, %r803;
	mad.lo.s32 	%r694, %r82, 40, %r4;
	shl.b32 	%r695, %r694, 2;
	add.s32 	%r83, %r6, %r695;
	@%p48 bra 	$L__BB0_57;
	mul.lo.s32 	%r696, %r802, %r81;
	shr.s32 	%r697, %r696, 1;
	ld.shared.f32 	%f706, [%r83];
	// begin inline asm
	{  cvt.rn.f16.f32 %rs5, %f706;}

	// end inline asm
	add.s32 	%r698, %r697, %r4;
	cvt.u64.u32 	%rd71, %r698;
	add.s64 	%rd72, %rd71, %rd20;
	shl.b64 	%rd73, %rd72, 1;
	add.s64 	%rd74, %rd19, %rd73;
	st.global.u16 	[%rd74], %rs5;
$L__BB0_57:
	setp.gt.u32 	%p49, %r4, %r803;
	@%p49 bra 	$L__BB0_59;
	add.s32 	%r699, %r802, 2;
	mul.lo.s32 	%r700, %r81, %r699;
	shr.u32 	%r701, %r700, 1;
	ld.shared.f32 	%f707, [%r83+160];
	// begin inline asm
	{  cvt.rn.f16.f32 %rs6, %f707;}

	// end inline asm
	add.s32 	%r702, %r701, %r4;
	cvt.u64.u32 	%rd75, %r702;
	add.s64 	%rd76, %rd75, %rd20;
	shl.b64 	%rd77, %rd76, 1;
	add.s64 	%rd78, %rd19, %rd77;
	st.global.u16 	[%rd78], %rs6;
$L__BB0_59:
	add.s32 	%r703, %r803, 2;
	add.s32 	%r84, %r802, 3;
	setp.ge.u32 	%p50, %r4, %r703;
	@%p50 bra 	$L__BB0_61;
	add.s32 	%r704, %r802, 2;
	mul.lo.s32 	%r705, %r704, %r84;
	shr.u32 	%r706, %r705, 1;
	ld.shared.f32 	%f708, [%r83+320];
	// begin inline asm
	{  cvt.rn.f16.f32 %rs7, %f708;}

	// end inline asm
	add.s32 	%r707, %r706, %r4;
	cvt.u64.u32 	%rd79, %r707;
	add.s64 	%rd80, %rd79, %rd20;
	shl.b64 	%rd81, %rd80, 1;
	add.s64 	%rd82, %rd19, %rd81;
	st.global.u16 	[%rd82], %rs7;
$L__BB0_61:
	add.s32 	%r708, %r803, 3;
	add.s32 	%r802, %r802, 4;
	setp.ge.u32 	%p51, %r4, %r708;
	@%p51 bra 	$L__BB0_63;
	mul.lo.s32 	%r709, %r84, %r802;
	shr.u32 	%r710, %r709, 1;
	ld.shared.f32 	%f709, [%r83+480];
	// begin inline asm
	{  cvt.rn.f16.f32 %rs8, %f709;}

	// end inline asm
	add.s32 	%r711, %r710, %r4;
	cvt.u64.u32 	%rd83, %r711;
	add.s64 	%rd84, %rd83, %rd20;
	shl.b64 	%rd85, %rd84, 1;
	add.s64 	%rd86, %rd19, %rd85;
	st.global.u16 	[%rd86], %rs8;
$L__BB0_63:
	add.s32 	%r803, %r803, 4;
	add.s32 	%r806, %r82, 4;
	setp.ne.s32 	%p52, %r803, %r807;
	@%p52 bra 	$L__BB0_55;
$L__BB0_64:
	setp.eq.s32 	%p53, %r76, 0;
	@%p53 bra 	$L__BB0_74;
	setp.eq.s32 	%p54, %r76, 1;
	@%p54 bra 	$L__BB0_71;
	ld.param.u32 	%r768, [_Z25dotBasedInteractFwdKernelILj4ELj128ELj2ELj8ELj136ELj40ELj32ELj5ELj16ELj4EEvPK6__halfPS0_jjjjjjjjjj_param_8];
	setp.eq.s32 	%p55, %r807, 16;
	sub.s32 	%r712, %r806, %r768;
	add.s32 	%r713, %r712, 32;
	selp.b32 	%r90, %r713, %r806, %p55;
	setp.ge.u32 	%p56, %r4, %r807;
	@%p56 bra 	$L__BB0_68;
	add.s32 	%r714, %r807, -1;
	mul.lo.s32 	%r715, %r714, %r807;
	shr.s32 	%r716, %r715, 1;
	mad.lo.s32 	%r717, %r90, 40, %r4;
	shl.b32 	%r718, %r717, 2;
	add.s32 	%r719, %r6, %r718;
	ld.shared.f32 	%f710, [%r719];
	// begin inline asm
	{  cvt.rn.f16.f32 %rs9, %f710;}

	// end inline asm
	add.s32 	%r720, %r716, %r4;
	cvt.u64.u32 	%rd87, %r720;
	add.s64 	%rd88, %rd87, %rd20;
	shl.b64 	%rd89, %rd88, 1;
	add.s64 	%rd90, %rd19, %rd89;
	st.global.u16 	[%rd90], %rs9;
$L__BB0_68:
	add.s32 	%r91, %r90, 1;
	setp.gt.u32 	%p57, %r4, %r807;
	@%p57 bra 	$L__BB0_70;
	mad.lo.s32 	%r721, %r807, %r807, %r807;
	shr.s32 	%r722, %r721, 1;
	mad.lo.s32 	%r723, %r91, 40, %r4;
	shl.b32 	%r724, %r723, 2;
	add.s32 	%r725, %r6, %r724;
	ld.shared.f32 	%f711, [%r725];
	// begin inline asm
	{  cvt.rn.f16.f32 %rs10, %f711;}

	// end inline asm
	add.s32 	%r726, %r722, %r4;
	cvt.u64.u32 	%rd91, %r726;
	add.s64 	%rd92, %rd91, %rd20;
	shl.b64 	%rd93, %rd92, 1;
	add.s64 	%rd94, %rd19, %rd93;
	st.global.u16 	[%rd94], %rs10;
$L__BB0_70:
	add.s32 	%r806, %r91, 1;
	add.s32 	%r807, %r807, 2;
$L__BB0_71:
	ld.param.u32 	%r754, [_Z25dotBasedInteractFwdKernelILj4ELj128ELj2ELj8ELj136ELj40ELj32ELj5ELj16ELj4EEvPK6__halfPS0_jjjjjjjjjj_param_3];
	and.b32  	%r727, %r754, 1;
	setp.eq.b32 	%p58, %r727, 1;
	not.pred 	%p59, %p58;
	@%p59 bra 	$L__BB0_74;
	ld.param.u32 	%r769, [_Z25dotBasedInteractFwdKernelILj4ELj128ELj2ELj8ELj136ELj40ELj32ELj5ELj16ELj4EEvPK6__halfPS0_jjjjjjjjjj_param_8];
	setp.eq.s32 	%p60, %r807, 16;
	sub.s32 	%r728, %r806, %r769;
	add.s32 	%r729, %r728, 32;
	selp.b32 	%r96, %r729, %r806, %p60;
	setp.ge.u32 	%p61, %r4, %r807;
	@%p61 bra 	$L__BB0_74;
	add.s32 	%r730, %r807, -1;
	mul.lo.s32 	%r731, %r730, %r807;
	shr.s32 	%r732, %r731, 1;
	mad.lo.s32 	%r733, %r96, 40, %r4;
	shl.b32 	%r734, %r733, 2;
	add.s32 	%r735, %r6, %r734;
	ld.shared.f32 	%f712, [%r735];
	// begin inline asm
	{  cvt.rn.f16.f32 %rs11, %f712;}

	// end inline asm
	add.s32 	%r736, %r732, %r4;
	cvt.u64.u32 	%rd95, %r736;
	add.s64 	%rd96, %rd95, %rd20;
	shl.b64 	%rd97, %rd96, 1;
	add.s64 	%rd98, %rd19, %rd97;
	st.global.u16 	[%rd98], %rs11;
$L__BB0_74:
	setp.ne.s32 	%p62, %r4, 0;
	@%p62 bra 	$L__BB0_76;
	ld.param.u32 	%r771, [_Z25dotBasedInteractFwdKernelILj4ELj128ELj2ELj8ELj136ELj40ELj32ELj5ELj16ELj4EEvPK6__halfPS0_jjjjjjjjjj_param_9];
	add.s32 	%r737, %r771, -1;
	mul.wide.u32 	%rd99, %r737, 2;
	add.s64 	%rd100, %rd19, %rd99;
	st.global.u16 	[%rd100], %rs4;
$L__BB0_76:
	ret;

}
	// .globl	_Z35dotBasedInteractFwdKernelNonAlignedILj4ELj128ELj2ELj8ELj136ELj40ELj32ELj5ELj16ELj4EEvPK6__halfPS0_jjjjjjjjjj
.visible .entry _Z35dotBasedInteractFwdKernelNonAlignedILj4ELj128ELj2ELj8ELj136ELj40ELj32ELj5ELj16ELj4EEvPK6__halfPS0_jjjjjjjjjj(
	.param .u64 .ptr .align 1 _Z35dotBasedInteractFwdKernelNonAlignedILj4ELj128ELj2ELj8ELj136ELj40ELj32ELj5ELj16ELj4EEvPK6__halfPS0_jjjjjjjjjj_param_0,
	.param .u64 .ptr .align 1 _Z35dotBasedInteractFwdKernelNonAlignedILj4ELj128ELj2ELj8ELj136ELj40ELj32ELj5ELj16ELj4EEvPK6__halfPS0_jjjjjjjjjj_param_1,
	.param .u32 _Z35dotBasedInteractFwdKernelNonAlignedILj4ELj128ELj2ELj8ELj136ELj40ELj32ELj5ELj16ELj4EEvPK6__halfPS0_jjjjjjjjjj_param_2,
	.param .u32 _Z35dotBasedInteractFwdKernelNonAlignedILj4ELj128ELj2ELj8ELj136ELj40ELj32ELj5ELj16ELj4EEvPK6__halfPS0_jjjjjjjjjj_param_3,
	.param .u32 _Z35dotBasedInteractFwdKernelNonAlignedILj4ELj128ELj2ELj8ELj136ELj40ELj32ELj5ELj16ELj4EEvPK6__halfPS0_jjjjjjjjjj_param_4,
	.param .u32 _Z35dotBasedInteractFwdKernelNonAlignedILj4ELj128ELj2ELj8ELj136ELj40ELj32ELj5ELj16ELj4EEvPK6__halfPS0_jjjjjjjjjj_param_5,
	.param .u32 _Z35dotBasedInteractFwdKernelNonAlignedILj4ELj128ELj2ELj8ELj136ELj40ELj32ELj5ELj16ELj4EEvPK6__halfPS0_jjjjjjjjjj_param_6,
	.param .u32 _Z35dotBasedInteractFwdKernelNonAlignedILj4ELj128ELj2ELj8ELj136ELj40ELj32ELj5ELj16ELj4EEvPK6__halfPS0_jjjjjjjjjj_param_7,
	.param .u32 _Z35dotBasedInteractFwdKernelNonAlignedILj4ELj128ELj2ELj8ELj136ELj40ELj32ELj5ELj16ELj4EEvPK6__halfPS0_jjjjjjjjjj_param_8,
	.param .u32 _Z35dotBasedInteractFwdKernelNonAlignedILj4ELj128ELj2ELj8ELj136ELj40ELj32ELj5ELj16ELj4EEvPK6__halfPS0_jjjjjjjjjj_param_9,
	.param .u32 _Z35dotBasedInteractFwdKernelNonAlignedILj4ELj128ELj2ELj8ELj136ELj40ELj32ELj5ELj16ELj4EEvPK6__halfPS0_jjjjjjjjjj_param_10,
	.param .u32 _Z35dotBasedInteractFwdKernelNonAlignedILj4ELj128ELj2ELj8ELj136ELj40ELj32ELj5ELj16ELj4EEvPK6__halfPS0_jjjjjjjjjj_param_11
)
.maxntid 128
{
	.reg .pred 	%p<64>;
	.reg .b16 	%rs<24>;
	.reg .b32 	%r<792>;
	.reg .b32 	%f<813>;
	.reg .b64 	%rd<67>;

	ld.param.u64 	%rd17, [_Z35dotBasedInteractFwdKernelNonAlignedILj4ELj128ELj2ELj8ELj136ELj40ELj32ELj5ELj16ELj4EEvPK6__halfPS0_jjjjjjjjjj_param_0];
	ld.param.u64 	%rd18, [_Z35dotBasedInteractFwdKernelNonAlignedILj4ELj128ELj2ELj8ELj136ELj40ELj32ELj5ELj16ELj4EEvPK6__halfPS0_jjjjjjjjjj_param_1];
	ld.param.u32 	%r114, [_Z35dotBasedInteractFwdKernelNonAlignedILj4ELj128ELj2ELj8ELj136ELj40ELj32ELj5ELj16ELj4EEvPK6__halfPS0_jjjjjjjjjj_param_2];
	ld.param.u32 	%r106, [_Z35dotBasedInteractFwdKernelNonAlignedILj4ELj128ELj2ELj8ELj136ELj40ELj32ELj5ELj16ELj4EEvPK6__halfPS0_jjjjjjjjjj_param_3];
	ld.param.u32 	%r107, [_Z35dotBasedInteractFwdKernelNonAlignedILj4ELj128ELj2ELj8ELj136ELj40ELj32ELj5ELj16ELj4EEvPK6__halfPS0_jjjjjjjjjj_param_4];
	ld.param.u32 	%r108, [_Z35dotBasedInteractFwdKernelNonAlignedILj4ELj128ELj2ELj8ELj136ELj40ELj32ELj5ELj16ELj4EEvPK6__halfPS0_jjjjjjjjjj_param_5];
	ld.param.u32 	%r109, [_Z35dotBasedInteractFwdKernelNonAlignedILj4ELj128ELj2ELj8ELj136ELj40ELj32ELj5ELj16ELj4EEvPK6__halfPS0_jjjjjjjjjj_param_6];
	ld.param.u32 	%r110, [_Z35dotBasedInteractFwdKernelNonAlignedILj4ELj128ELj2ELj8ELj136ELj40ELj32ELj5ELj16ELj4EEvPK6__halfPS0_jjjjjjjjjj_param_7];
	ld.param.u32 	%r111, [_Z35dotBasedInteractFwdKernelNonAlignedILj4ELj128ELj2ELj8ELj136ELj40ELj32ELj5ELj16ELj4EEvPK6__halfPS0_jjjjjjjjjj_param_8];
	ld.param.u32 	%r112, [_Z35dotBasedInteractFwdKernelNonAlignedILj4ELj128ELj2ELj8ELj136ELj40ELj32ELj5ELj16ELj4EEvPK6__halfPS0_jjjjjjjjjj_param_9];
	ld.param.u32 	%r113, [_Z35dotBasedInteractFwdKernelNonAlignedILj4ELj128ELj2ELj8ELj136ELj40ELj32ELj5ELj16ELj4EEvPK6__halfPS0_jjjjjjjjjj_param_11];
	cvta.to.global.u64 	%rd1, %rd18;
	mov.u32 	%r1, %tid.x;
	shr.u32 	%r2, %r1, 5;
	mov.u32 	%r115, %ctaid.x;
	shl.b32 	%r116, %r115, 2;
	or.b32  	%r3, %r116, %r2;
	setp.ge.u32 	%p1, %r3, %r114;
	@%p1 bra 	$L__BB1_79;
	cvta.to.global.u64 	%rd19, %rd17;
	and.b32  	%r4, %r1, 31;
	mul.lo.s32 	%r5, %r110, %r2;
	shl.b32 	%r117, %r5, 1;
	mov.u32 	%r118, shmem_dynamic;
	add.s32 	%r6, %r118, %r117;
	mul.lo.s32 	%r119, %r106, %r3;
	mul.lo.s32 	%r120, %r119, %r107;
	mul.wide.u32 	%rd20, %r120, 2;
	add.s64 	%rd63, %rd19, %rd20;
	setp.eq.s32 	%p2, %r106, 0;
	@%p2 bra 	$L__BB1_12;
	not.b32 	%r122, %r4;
	add.s32 	%r7, %r107, %r122;
	and.b32  	%r8, %r7, 96;
	or.b32  	%r9, %r4, 32;
	or.b32  	%r10, %r4, 64;
	or.b32  	%r11, %r4, 96;
	add.s32 	%r125, %r117, %r118;
	add.s32 	%r12, %r125, 128;
	mov.b32 	%r760, 0;
	mul.wide.u32 	%rd21, %r4, 2;
$L__BB1_3:
	setp.ge.u32 	%p3, %r4, %r107;
	@%p3 bra 	$L__BB1_11;
	setp.eq.s32 	%p4, %r8, 96;
	mov.u32 	%r761, %r4;
	@%p4 bra 	$L__BB1_8;
	setp.eq.s32 	%p5, %r8, 0;
	mad.lo.s32 	%r126, %r760, 136, %r4;
	shl.b32 	%r127, %r126, 1;
	add.s32 	%r14, %r6, %r127;
	add.s64 	%rd4, %rd63, %rd21;
	ld.global.nc.u16 	%rs3, [%rd4];
	st.shared.u16 	[%r14], %rs3;
	mov.u32 	%r761, %r9;
	@%p5 bra 	$L__BB1_8;
	setp.eq.s32 	%p6, %r8, 32;
	ld.global.nc.u16 	%rs4, [%rd4+64];
	st.shared.u16 	[%r14+64], %rs4;
	mov.u32 	%r761, %r10;
	@%p6 bra 	$L__BB1_8;
	ld.global.nc.u16 	%rs5, [%rd4+128];
	st.shared.u16 	[%r14+128], %rs5;
	mov.u32 	%r761, %r11;
$L__BB1_8:
	setp.lt.u32 	%p7, %r7, 96;
	@%p7 bra 	$L__BB1_11;
	shl.b32 	%r128, %r761, 1;
	mad.lo.s32 	%r129, %r760, 272, %r128;
	add.s32 	%r762, %r12, %r129;
	mul.wide.u32 	%rd22, %r761, 2;
	add.s64 	%rd23, %rd63, %rd22;
	add.s64 	%rd64, %rd23, 128;
$L__BB1_10:
	ld.global.nc.u16 	%rs6, [%rd64+-128];
	st.shared.u16 	[%r762+-128], %rs6;
	ld.global.nc.u16 	%rs7, [%rd64+-64];
	st.shared.u16 	[%r762+-64], %rs7;
	ld.global.nc.u16 	%rs8, [%rd64];
	st.shared.u16 	[%r762], %rs8;
	ld.global.nc.u16 	%rs9, [%rd64+64];
	st.shared.u16 	[%r762+64], %rs9;
	add.s32 	%r761, %r761, 128;
	add.s32 	%r762, %r762, 256;
	add.s64 	%rd64, %rd64, 256;
	setp.lt.u32 	%p8, %r761, %r107;
	@%p8 bra 	$L__BB1_10;
$L__BB1_11:
	add.s32 	%r760, %r760, 1;
	mul.wide.u32 	%rd24, %r107, 2;
	add.s64 	%rd63, %rd63, %rd24;
	setp.ne.s32 	%p9, %r760, %r106;
	@%p9 bra 	$L__BB1_3;
$L__BB1_12:
	setp.eq.s32 	%p10, %r106, 0;
	add.s32 	%r22, %r107, %r4;
	setp.ge.u32 	%p11, %r22, %r109;
	or.pred  	%p12, %p11, %p10;
	@%p12 bra 	$L__BB1_24;
	mov.f32 	%f289, 0f00000000;
	// begin inline asm
	{  cvt.rn.f16.f32 %rs10, %f289;}

	// end inline asm
	add.s32 	%r131, %r106, -1;
	and.b32  	%r23, %r106, 7;
	setp.lt.u32 	%p13, %r131, 7;
	mov.b32 	%r767, 0;
	@%p13 bra 	$L__BB1_16;
	and.b32  	%r767, %r106, -8;
	neg.s32 	%r765, %r767;
	shl.b32 	%r133, %r22, 1;
	add.s32 	%r134, %r117, %r133;
	add.s32 	%r136, %r134, %r118;
	add.s32 	%r764, %r136, 1088;
$L__BB1_15:
	.pragma "nounroll";
	st.shared.u16 	[%r764+-1088], %rs10;
	st.shared.u16 	[%r764+-816], %rs10;
	st.shared.u16 	[%r764+-544], %rs10;
	st.shared.u16 	[%r764+-272], %rs10;
	st.shared.u16 	[%r764], %rs10;
	st.shared.u16 	[%r764+272], %rs10;
	st.shared.u16 	[%r764+544], %rs10;
	st.shared.u16 	[%r764+816], %rs10;
	add.s32 	%r765, %r765, 8;
	add.s32 	%r764, %r764, 2176;
	setp.ne.s32 	%p14, %r765, 0;
	@%p14 bra 	$L__BB1_15;
$L__BB1_16:
	setp.eq.s32 	%p15, %r23, 0;
	@%p15 bra 	$L__BB1_24;
	and.b32  	%r32, %r106, 3;
	setp.lt.u32 	%p16, %r23, 4;
	@%p16 bra 	$L__BB1_19;
	mad.lo.s32 	%r137, %r767, 136, %r22;
	shl.b32 	%r138, %r137, 1;
	add.s32 	%r139, %r6, %r138;
	st.shared.u16 	[%r139], %rs10;
	st.shared.u16 	[%r139+272], %rs10;
	st.shared.u16 	[%r139+544], %rs10;
	st.shared.u16 	[%r139+816], %rs10;
	add.s32 	%r767, %r767, 4;
$L__BB1_19:
	setp.eq.s32 	%p17, %r32, 0;
	@%p17 bra 	$L__BB1_24;
	setp.eq.s32 	%p18, %r32, 1;
	@%p18 bra 	$L__BB1_22;
	mad.lo.s32 	%r140, %r767, 136, %r22;
	shl.b32 	%r141, %r140, 1;
	add.s32 	%r142, %r6, %r141;
	st.shared.u16 	[%r142], %rs10;
	st.shared.u16 	[%r142+272], %rs10;
	add.s32 	%r767, %r767, 2;
$L__BB1_22:
	and.b32  	%r143, %r106, 1;
	setp.eq.b32 	%p19, %r143, 1;
	not.pred 	%p20, %p19;
	@%p20 bra 	$L__BB1_24;
	mad.lo.s32 	%r144, %r767, 136, %r22;
	shl.b32 	%r145, %r144, 1;
	add.s32 	%r146, %r6, %r145;
	st.shared.u16 	[%r146], %rs10;
$L__BB1_24:
	mov.f32 	%f290, 0f00000000;
	// begin inline asm
	{  cvt.rn.f16.f32 %rs11, %f290;}

	// end inline asm
	mov.b32 	%r37, {%rs11, %rs11};
	shr.u32 	%r147, %r109, 2;
	setp.ge.u32 	%p21, %r4, %r147;
	setp.ge.u32 	%p22, %r106, %r108;
	or.pred  	%p23, %p21, %p22;
	@%p23 bra 	$L__BB1_36;
	sub.s32 	%r38, %r108, %r106;
	and.b32  	%r39, %r38, 7;
	sub.s32 	%r148, %r106, %r108;
	setp.gt.u32 	%p24, %r148, -8;
	mov.u32 	%r772, %r106;
	@%p24 bra 	$L__BB1_28;
	and.b32  	%r149, %r38, -8;
	neg.s32 	%r770, %r149;
	mad.lo.s32 	%r151, %r106, 272, %r117;
	shl.b32 	%r152, %r4, 3;
	add.s32 	%r153, %r151, %r152;
	add.s32 	%r155, %r153, %r118;
	add.s32 	%r769, %r155, 1088;
	mov.u32 	%r772, %r106;
$L__BB1_27:
	.pragma "nounroll";
	st.shared.u32 	[%r769+-1088], %r37;
	st.shared.u32 	[%r769+-1084], %r37;
	st.shared.u32 	[%r769+-816], %r37;
	st.shared.u32 	[%r769+-812], %r37;
	st.shared.u32 	[%r769+-544], %r37;
	st.shared.u32 	[%r769+-540], %r37;
	st.shared.u32 	[%r769+-272], %r37;
	st.shared.u32 	[%r769+-268], %r37;
	st.shared.u32 	[%r769], %r37;
	st.shared.u32 	[%r769+4], %r37;
	st.shared.u32 	[%r769+272], %r37;
	st.shared.u32 	[%r769+276], %r37;
	st.shared.u32 	[%r769+544], %r37;
	st.shared.u32 	[%r769+548], %r37;
	st.shared.u32 	[%r769+816], %r37;
	st.shared.u32 	[%r769+820], %r37;
	add.s32 	%r772, %r772, 8;
	add.s32 	%r770, %r770, 8;
	add.s32 	%r769, %r769, 2176;
	setp.ne.s32 	%p25, %r770, 0;
	@%p25 bra 	$L__BB1_27;
$L__BB1_28:
	setp.eq.s32 	%p26, %r39, 0;
	@%p26 bra 	$L__BB1_36;
	shl.b32 	%r156, %r4, 3;
	add.s32 	%r49, %r6, %r156;
	and.b32  	%r50, %r38, 3;
	setp.lt.u32 	%p27, %r39, 4;
	@%p27 bra 	$L__BB1_31;
	mad.lo.s32 	%r157, %r772, 272, %r49;
	st.shared.u32 	[%r157], %r37;
	st.shared.u32 	[%r157+4], %r37;
	st.shared.u32 	[%r157+272], %r37;
	st.shared.u32 	[%r157+276], %r37;
	st.shared.u32 	[%r157+544], %r37;
	st.shared.u32 	[%r157+548], %r37;
	st.shared.u32 	[%r157+816], %r37;
	st.shared.u32 	[%r157+820], %r37;
	add.s32 	%r772, %r772, 4;
$L__BB1_31:
	setp.eq.s32 	%p28, %r50, 0;
	@%p28 bra 	$L__BB1_36;
	setp.eq.s32 	%p29, %r50, 1;
	@%p29 bra 	$L__BB1_34;
	mad.lo.s32 	%r158, %r772, 272, %r49;
	st.shared.u32 	[%r158], %r37;
	st.shared.u32 	[%r158+4], %r37;
	st.shared.u32 	[%r158+272], %r37;
	st.shared.u32 	[%r158+276], %r37;
	add.s32 	%r772, %r772, 2;
$L__BB1_34:
	and.b32  	%r159, %r38, 1;
	setp.eq.b32 	%p30, %r159, 1;
	not.pred 	%p31, %p30;
	@%p31 bra 	$L__BB1_36;
	mad.lo.s32 	%r160, %r772, 272, %r49;
	st.shared.u32 	[%r160], %r37;
	st.shared.u32 	[%r160+4], %r37;
$L__BB1_36:
	bar.warp.sync 	-1;
	mul.lo.s32 	%r55, %r112, %r3;
	setp.ge.u32 	%p32, %r4, %r107;
	@%p32 bra 	$L__BB1_43;
	not.b32 	%r161, %r4;
	add.s32 	%r56, %r107, %r161;
	and.b32  	%r162, %r56, 96;
	setp.eq.s32 	%p33, %r162, 96;
	mov.u32 	%r779, %r4;
	@%p33 bra 	$L__BB1_40;
	shr.u32 	%r163, %r56, 5;
	add.s32 	%r164, %r163, 1;
	and.b32  	%r165, %r164, 3;
	shl.b32 	%r167, %r4, 1;
	add.s32 	%r168, %r117, %r167;
	add.s32 	%r776, %r118, %r168;
	mul.wide.u32 	%rd25, %r55, 2;
	mul.wide.u32 	%rd26, %r4, 2;
	add.s64 	%rd27, %rd25, %rd26;
	add.s64 	%rd65, %rd1, %rd27;
	neg.s32 	%r775, %r165;
	shl.b32 	%r171, %r164, 5;
	and.b32  	%r172, %r171, 96;
	or.b32  	%r779, %r172, %r4;
$L__BB1_39:
	.pragma "nounroll";
	ld.shared.u16 	%rs12, [%r776];
	st.global.u16 	[%rd65], %rs12;
	add.s32 	%r776, %r776, 64;
	add.s64 	%rd65, %rd65, 64;
	add.s32 	%r775, %r775, 1;
	setp.ne.s32 	%p34, %r775, 0;
	@%p34 bra 	$L__BB1_39;
$L__BB1_40:
	setp.lt.u32 	%p35, %r56, 96;
	@%p35 bra 	$L__BB1_43;
	mul.wide.u32 	%rd28, %r779, 2;
	mul.wide.u32 	%rd29, %r55, 2;
	add.s64 	%rd30, %rd28, %rd29;
	add.s64 	%rd31, %rd30, %rd1;
	add.s64 	%rd66, %rd31, 128;
	shl.b32 	%r174, %r779, 1;
	add.s32 	%r175, %r117, %r174;
	add.s32 	%r177, %r175, %r118;
	add.s32 	%r778, %r177, 128;
$L__BB1_42:
	ld.shared.u16 	%rs13, [%r778+-128];
	st.global.u16 	[%rd66+-128], %rs13;
	ld.shared.u16 	%rs14, [%r778+-64];
	st.global.u16 	[%rd66+-64], %rs14;
	ld.shared.u16 	%rs15, [%r778];
	st.global.u16 	[%rd66], %rs15;
	ld.shared.u16 	%rs16, [%r778+64];
	st.global.u16 	[%rd66+64], %rs16;
	add.s32 	%r779, %r779, 128;
	add.s64 	%rd66, %rd66, 256;
	add.s32 	%r778, %r778, 256;
	setp.lt.u32 	%p36, %r779, %r107;
	@%p36 bra 	$L__BB1_42;
$L__BB1_43:
	setp.eq.s32 	%p37, %r113, 0;
	mov.f32 	%f781, 0f00000000;
	mov.f32 	%f782, %f781;
	mov.f32 	%f783, %f781;
	mov.f32 	%f784, %f781;
	mov.f32 	%f785, %f781;
	mov.f32 	%f786, %f781;
	mov.f32 	%f787, %f781;
	mov.f32 	%f788, %f781;
	mov.f32 	%f789, %f781;
	mov.f32 	%f790, %f781;
	mov.f32 	%f791, %f781;
	mov.f32 	%f792, %f781;
	mov.f32 	%f793, %f781;
	mov.f32 	%f794, %f781;
	mov.f32 	%f795, %f781;
	mov.f32 	%f796, %f781;
	mov.f32 	%f797, %f781;
	mov.f32 	%f798, %f781;
	mov.f32 	%f799, %f781;
	mov.f32 	%f800, %f781;
	mov.f32 	%f801, %f781;
	mov.f32 	%f802, %f781;
	mov.f32 	%f803, %f781;
	mov.f32 	%f804, %f781;
	mov.f32 	%f805, %f781;
	mov.f32 	%f806, %f781;
	mov.f32 	%f807, %f781;
	mov.f32 	%f808, %f781;
	mov.f32 	%f809, %f781;
	mov.f32 	%f810, %f781;
	mov.f32 	%f811, %f781;
	mov.f32 	%f812, %f781;
	@%p37 bra 	$L__BB1_55;
	mul.lo.s32 	%r70, %r111, 136;
	and.b32  	%r71, %r113, 7;
	setp.lt.u32 	%p38, %r113, 8;
	mov.b32 	%r783, 0;
	mov.f32 	%f781, 0f00000000;
	@%p38 bra 	$L__BB1_47;
	and.b32  	%r179, %r113, -8;
	neg.s32 	%r781, %r179;
	add.s32 	%r182, %r117, %r118;
	add.s32 	%r780, %r182, 224;
	mov.f32 	%f781, 0f00000000;
	mov.f32 	%f782, %f781;
	mov.f32 	%f783, %f781;
	mov.f32 	%f784, %f781;
	mov.f32 	%f785, %f781;
	mov.f32 	%f786, %f781;
	mov.f32 	%f787, %f781;
	mov.f32 	%f788, %f781;
	mov.f32 	%f789, %f781;
	mov.f32 	%f790, %f781;
	mov.f32 	%f791, %f781;
	mov.f32 	%f792, %f781;
	mov.f32 	%f793, %f781;
	mov.f32 	%f794, %f781;
	mov.f32 	%f795, %f781;
	mov.f32 	%f796, %f781;
	mov.f32 	%f797, %f781;
	mov.f32 	%f798, %f781;
	mov.f32 	%f799, %f781;
	mov.f32 	%f800, %f781;
	mov.f32 	%f801, %f781;
	mov.f32 	%f802, %f781;
	mov.f32 	%f803, %f781;
	mov.f32 	%f804, %f781;
	mov.f32 	%f805, %f781;
	mov.f32 	%f806, %f781;
	mov.f32 	%f807, %f781;
	mov.f32 	%f808, %f781;
	mov.f32 	%f809, %f781;
	mov.f32 	%f810, %f781;
	mov.f32 	%f811, %f781;
	mov.f32 	%f812, %f781;
$L__BB1_46:
	.pragma "nounroll";
	and.b32  	%r783, %r113, -8;
	add.s32 	%r183, %r780, -224;
	mov.b32 	%r184, 136;
	wmma.load.a.sync.aligned.row.m16n16k16.shared.f16 	{%r185, %r186, %r187, %r188, %r189, %r190, %r191, %r192}, [%r183], %r184;
	wmma.load.b.sync.aligned.col.m16n16k16.shared.f16 	{%r193, %r194, %r195, %r196, %r197, %r198, %r199, %r200}, [%r183], %r184;
	mad.lo.s32 	%r201, %r111, 272, %r780;
	add.s32 	%r202, %r201, -4576;
	wmma.load.a.sync.aligned.row.m16n16k16.shared.f16 	{%r203, %r204, %r205, %r206, %r207, %r208, %r209, %r210}, [%r202], %r184;
	wmma.load.b.sync.aligned.col.m16n16k16.shared.f16 	{%r211, %r212, %r213, %r214, %r215, %r216, %r217, %r218}, [%r202], %r184;
	wmma.mma.sync.aligned.row.col.m16n16k16.f32.f32 {%f294, %f295, %f296, %f297, %f298, %f299, %f300, %f301}, {%r185, %r186, %r187, %r188, %r189, %r190, %r191, %r192}, {%r193, %r194, %r195, %r196, %r197, %r198, %r199, %r200}, {%f812, %f811, %f810, %f809, %f808, %f807, %f806, %f805};
	wmma.mma.sync.aligned.row.col.m16n16k16.f32.f32 {%f302, %f303, %f304, %f305, %f306, %f307, %f308, %f309}, {%r185, %r186, %r187, %r188, %r189, %r190, %r191, %r192}, {%r211, %r212, %r213, %r214, %r215, %r216, %r217, %r218}, {%f804, %f803, %f802, %f801, %f800, %f799, %f798, %f797};
	wmma.mma.sync.aligned.row.col.m16n16k16.f32.f32 {%f310, %f311, %f312, %f313, %f314, %f315, %f316, %f317}, {%r203, %r204, %r205, %r206, %r207, %r208, %r209, %r210}, {%r193, %r194, %r195, %r196, %r197, %r198, %r199, %r200}, {%f796, %f795, %f794, %f793, %f792, %f791, %f790, %f789};
	wmma.mma.sync.aligned.row.col.m16n16k16.f32.f32 {%f318, %f319, %f320, %f321, %f322, %f323, %f324, %f325}, {%r203, %r204, %r205, %r206, %r207, %r208, %r209, %r210}, {%r211, %r212, %r213, %r214, %r215, %r216, %r217, %r218}, {%f788, %f787, %f786, %f785, %f784, %f783, %f782, %f781};
	add.s32 	%r219, %r780, -192;
	wmma.load.a.sync.aligned.row.m16n16k16.shared.f16 	{%r220, %r221, %r222, %r223, %r224, %r225, %r226, %r227}, [%r219], %r184;
	wmma.load.b.sync.aligned.col.m16n16k16.shared.f16 	{%r228, %r229, %r230, %r231, %r232, %r233, %r234, %r235}, [%r219], %r184;
	add.s32 	%r236, %r201, -4544;
	wmma.load.a.sync.aligned.row.m16n16k16.shared.f16 	{%r237, %r238, %r239, %r240, %r241, %r242, %r243, %r244}, [%r236], %r184;
	wmma.load.b.sync.aligned.col.m16n16k16.shared.f16 	{%r245, %r246, %r247, %r248, %r249, %r250, %r251, %r252}, [%r236], %r184;
	wmma.mma.sync.aligned.row.col.m16n16k16.f32.f32 {%f326, %f327, %f328, %f329, %f330, %f331, %f332, %f333}, {%r220, %r221, %r222, %r223, %r224, %r225, %r226, %r227}, {%r228, %r229, %r230, %r231, %r232, %r233, %r234, %r235}, {%f294, %f295, %f296, %f297, %f298, %f299, %f300, %f301};
	wmma.mma.sync.aligned.row.col.m16n16k16.f32.f32 {%f334, %f335, %f336, %f337, %f338, %f339, %f340, %f341}, {%r220, %r221, %r222, %r223, %r224, %r225, %r226, %r227}, {%r245, %r246, %r247, %r248, %r249, %r250, %r251, %r252}, {%f302, %f303, %f304, %f305, %f306, %f307, %f308, %f309};
	wmma.mma.sync.aligned.row.col.m16n16k16.f32.f32 {%f342, %f343, %f344, %f345, %f346, %f347, %f348, %f349}, {%r237, %r238, %r239, %r240, %r241, %r242, %r243, %r244}, {%r228, %r229, %r230, %r231, %r232, %r233, %r234, %r235}, {%f310, %f311, %f312, %f313, %f314, %f315, %f316, %f317};
	wmma.mma.sync.aligned.row.col.m16n16k16.f32.f32 {%f350, %f351, %f352, %f353, %f354, %f355, %f356, %f357}, {%r237, %r238, %r239, %r240, %r241, %r242, %r243, %r244}, {%r245, %r246, %r247, %r248, %r249, %r250, %r251, %r252}, {%f318, %f319, %f320, %f321, %f322, %f323, %f324, %f325};
	add.s32 	%r253, %r780, -160;
	wmma.load.a.sync.aligned.row.m16n16k16.shared.f16 	{%r254, %r255, %r256, %r257, %r258, %r259, %r260, %r261}, [%r253], %r184;
	wmma.load.b.sync.aligned.col.m16n16k16.shared.f16 	{%r262, %r263, %r264, %r265, %r266, %r267, %r268, %r269}, [%r253], %r184;
	add.s32 	%r270, %r201, -4512;
	wmma.load.a.sync.aligned.row.m16n16k16.shared.f16 	{%r271, %r272, %r273, %r274, %r275, %r276, %r277, %r278}, [%r270], %r184;
	wmma.load.b.sync.aligned.col.m16n16k16.shared.f16 	{%r279, %r280, %r281, %r282, %r283, %r284, %r285, %r286}, [%r270], %r184;
	wmma.mma.sync.aligned.row.col.m16n16k16.f32.f32 {%f358, %f359, %f360, %f361, %f362, %f363, %f364, %f365}, {%r254, %r255, %r256, %r257, %r258, %r259, %r260, %r261}, {%r262, %r263, %r264, %r265, %r266, %r267, %r268, %r269}, {%f326, %f327, %f328, %f329, %f330, %f331, %f332, %f333};
	wmma.mma.sync.aligned.row.col.m16n16k16.f32.f32 {%f366, %f367, %f368, %f369, %f370, %f371, %f372, %f373}, {%r254, %r255, %r256, %r257, %r258, %r259, %r260, %r261}, {%r279, %r280, %r281, %r282, %r283, %r284, %r285, %r286}, {%f334, %f335, %f336, %f337, %f338, %f339, %f340, %f341};
	wmma.mma.sync.aligned.row.col.m16n16k16.f32.f32 {%f374, %f375, %f376, %f377, %f378, %f379, %f380, %f381}, {%r271, %r272, %r273, %r274, %r275, %r276, %r277, %r278}, {%r262, %r263, %r264, %r265, %r266, %r267, %r268, %r269}, {%f342, %f343, %f344, %f345, %f346, %f347, %f348, %f349};
	wmma.mma.sync.aligned.row.col.m16n16k16.f32.f32 {%f382, %f383, %f384, %f385, %f386, %f387, %f388, %f389}, {%r271, %r272, %r273, %r274, %r275, %r276, %r277, %r278}, {%r279, %r280, %r281, %r282, %r283, %r284, %r285, %r286}, {%f350, %f351, %f352, %f353, %f354, %f355, %f356, %f357};
	add.s32 	%r287, %r780, -128;
	wmma.load.a.sync.aligned.row.m16n16k16.shared.f16 	{%r288, %r289, %r290, %r291, %r292, %r293, %r294, %r295}, [%r287], %r184;
	wmma.load.b.sync.aligned.col.m16n16k16.shared.f16 	{%r296, %r297, %r298, %r299, %r300, %r301, %r302, %r303}, [%r287], %r184;
	add.s32 	%r304, %r201, -4480;
	wmma.load.a.sync.aligned.row.m16n16k16.shared.f16 	{%r305, %r306, %r307, %r308, %r309, %r310, %r311, %r312}, [%r304], %r184;
	wmma.load.b.sync.aligned.col.m16n16k16.shared.f16 	{%r313, %r314, %r315, %r316, %r317, %r318, %r319, %r320}, [%r304], %r184;
	wmma.mma.sync.aligned.row.col.m16n16k16.f32.f32 {%f390, %f391, %f392, %f393, %f394, %f395, %f396, %f397}, {%r288, %r289, %r290, %r291, %r292, %r293, %r294, %r295}, {%r296, %r297, %r298, %r299, %r300, %r301, %r302, %r303}, {%f358, %f359, %f360, %f361, %f362, %f363, %f364, %f365};
	wmma.mma.sync.aligned.row.col.m16n16k16.f32.f32 {%f398, %f399, %f400, %f401, %f402, %f403, %f404, %f405}, {%r288, %r289, %r290, %r291, %r292, %r293, %r294, %r295}, {%r313, %r314, %r315, %r316, %r317, %r318, %r319, %r320}, {%f366, %f367, %f368, %f369, %f370, %f371, %f372, %f373};
	wmma.mma.sync.aligned.row.col.m16n16k16.f32.f32 {%f406, %f407, %f408, %f409, %f410, %f411, %f412, %f413}, {%r305, %r306, %r307, %r308, %r309, %r310, %r311, %r312}, {%r296, %r297, %r298, %r299, %r300, %r301, %r302, %r303}, {%f374, %f375, %f376, %f377, %f378, %f379, %f380, %f381};
	wmma.mma.sync.aligned.row.col.m16n16k16.f32.f32 {%f414, %f415, %f416, %f417, %f418, %f419, %f420, %f421}, {%r305, %r306, %r307, %r308, %r309, %r310, %r311, %r312}, {%r313, %r314, %r315, %r316, %r317, %r318, %r319, %r320}, {%f382, %f383, %f384, %f385, %f386, %f387, %f388, %f389};
	add.s32 	%r321, %r780, -96;
	wmma.load.a.sync.aligned.row.m16n16k16.shared.f16 	{%r322, %r323, %r324, %r325, %r326, %r327, %r328, %r329}, [%r321], %r184;
	wmma.load.b.sync.aligned.col.m16n16k16.shared.f16 	{%r330, %r331, %r332, %r333, %r334, %r335, %r336, %r337}, [%r321], %r184;
	add.s32 	%r338, %r201, -4448;
	wmma.load.a.sync.aligned.row.m16n16k16.shared.f16 	{%r339, %r340, %r341, %r342, %r343, %r344, %r345, %r346}, [%r338], %r184;
	wmma.load.b.sync.aligned.col.m16n16k16.shared.f16 	{%r347, %r348, %r349, %r350, %r351, %r352, %r353, %r354}, [%r338], %r184;
	wmma.mma.sync.aligned.row.col.m16n16k16.f32.f32 {%f422, %f423, %f424, %f425, %f426, %f427, %f428, %f429}, {%r322, %r323, %r324, %r325, %r326, %r327, %r328, %r329}, {%r330, %r331, %r332, %r333, %r334, %r335, %r336, %r337}, {%f390, %f391, %f392, %f393, %f394, %f395, %f396, %f397};
	wmma.mma.sync.aligned.row.col.m16n16k16.f32.f32 {%f430, %f431, %f432, %f433, %f434, %f435, %f436, %f437}, {%r322, %r323, %r324, %r325, %r326, %r327, %r328, %r329}, {%r347, %r348, %r349, %r350, %r351, %r352, %r353, %r354}, {%f398, %f399, %f400, %f401, %f402, %f403, %f404, %f405};
	wmma.mma.sync.aligned.row.col.m16n16k16.f32.f32 {%f438, %f439, %f440, %f441, %f442, %f443, %f444, %f445}, {%r339, %r340, %r341, %r342, %r343, %r344, %r345, %r346}, {%r330, %r331, %r332, %r333, %r334, %r335, %r336, %r337}, {%f406, %f407, %f408, %f409, %f410, %f411, %f412, %f413};
	wmma.mma.sync.aligned.row.col.m16n16k16.f32.f32 {%f446, %f447, %f448, %f449, %f450, %f451, %f452, %f453}, {%r339, %r340, %r341, %r342, %r343, %r344, %r345, %r346}, {%r347, %r348, %r349, %r350, %r351, %r352, %r353, %r354}, {%f414, %f415, %f416, %f417, %f418, %f419, %f420, %f421};
	add.s32 	%r355, %r780, -64;
	wmma.load.a.sync.aligned.row.m16n16k16.shared.f16 	{%r356, %r357, %r358, %r359, %r360, %r361, %r362, %r363}, [%r355], %r184;
	wmma.load.b.sync.aligned.col.m16n16k16.shared.f16 	{%r364, %r365, %r366, %r367, %r368, %r369, %r370, %r371}, [%r355], %r184;
	add.s32 	%r372, %r201, -4416;
	wmma.load.a.sync.aligned.row.m16n16k16.shared.f16 	{%r373, %r374, %r375, %r376, %r377, %r378, %r379, %r380}, [%r372], %r184;
	wmma.load.b.sync.aligned.col.m16n16k16.shared.f16 	{%r381, %r382, %r383, %r384, %r385, %r386, %r387, %r388}, [%r372], %r184;
	wmma.mma.sync.aligned.row.col.m16n16k16.f32.f32 {%f454, %f455, %f456, %f457, %f458, %f459, %f460, %f461}, {%r356, %r357, %r358, %r359, %r360, %r361, %r362, %r363}, {%r364, %r365, %r366, %r367, %r368, %r369, %r370, %r371}, {%f422, %f423, %f424, %f425, %f426, %f427, %f428, %f429};
	wmma.mma.sync.aligned.row.col.m16n16k16.f32.f32 {%f462, %f463, %f464, %f465, %f466, %f467, %f468, %f469}, {%r356, %r357, %r358, %r359, %r360, %r361, %r362, %r363}, {%r381, %r382, %r383, %r384, %r385, %r386, %r387, %r388}, {%f430, %f431, %f432, %f433, %f434, %f435, %f436, %f437};
	wmma.mma.sync.aligned.row.col.m16n16k16.f32.f32 {%f470, %f471, %f472, %f473, %f474, %f475, %f476, %f477}, {%r373, %r374, %r375, %r376, %r377, %r378, %r379, %r380}, {%r364, %r365, %r366, %r367, %r368, %r369, %r370, %r371}, {%f438, %f439, %f440, %f441, %f442, %f443, %f444, %f445};
	wmma.mma.sync.aligned.row.col.m16n16k16.f32.f32 {%f478, %f479, %f480, %f481, %f482, %f483, %f484, %f485}, {%r373, %r374, %r375, %r376, %r377, %r378, %r379, %r380}, {%r381, %r382, %r383, %r384, %r385, %r386, %r387, %r388}, {%f446, %f447, %f448, %f449, %f450, %f451, %f452, %f453};
	add.s32 	%r389, %r780, -32;
	wmma.load.a.sync.aligned.row.m16n16k16.shared.f16 	{%r390, %r391, %r392, %r393, %r394, %r395, %r396, %r397}, [%r389], %r184;
	wmma.load.b.sync.aligned.col.m16n16k16.shared.f16 	{%r398, %r399, %r400, %r401, %r402, %r403, %r404, %r405}, [%r389], %r184;
	add.s32 	%r406, %r201, -4384;
	wmma.load.a.sync.aligned.row.m16n16k16.shared.f16 	{%r407, %r408, %r409, %r410, %r411, %r412, %r413, %r414}, [%r406], %r184;
	wmma.load.b.sync.aligned.col.m16n16k16.shared.f16 	{%r415, %r416, %r417, %r418, %r419, %r420, %r421, %r422}, [%r406], %r184;
	wmma.mma.sync.aligned.row.col.m16n16k16.f32.f32 {%f486, %f487, %f488, %f489, %f490, %f491, %f492, %f493}, {%r390, %r391, %r392, %r393, %r394, %r395, %r396, %r397}, {%r398, %r399, %r400, %r401, %r402, %r403, %r404, %r405}, {%f454, %f455, %f456, %f457, %f458, %f459, %f460, %f461};
	wmma.mma.sync.aligned.row.col.m16n16k16.f32.f32 {%f494, %f495, %f496, %f497, %f498, %f499, %f500, %f501}, {%r390, %r391, %r392, %r393, %r394, %r395, %r396, %r397}, {%r415, %r416, %r417, %r418, %r419, %r420, %r421, %r422}, {%f462, %f463, %f464, %f465, %f466, %f467, %f468, %f469};
	wmma.mma.sync.aligned.row.col.m16n16k16.f32.f32 {%f502, %f503, %f504, %f505, %f506, %f507, %f508, %f509}, {%r407, %r408, %r409, %r410, %r411, %r412, %r413, %r414}, {%r398, %r399, %r400, %r401, %r402, %r403, %r404, %r405}, {%f470, %f471, %f472, %f473, %f474, %f475, %f476, %f477};
	wmma.mma.sync.aligned.row.col.m16n16k16.f32.f32 {%f510, %f511, %f512, %f513, %f514, %f515, %f516, %f517}, {%r407, %r408, %r409, %r410, %r411, %r412, %r413, %r414}, {%r415, %r416, %r417, %r418, %r419, %r420, %r421, %r422}, {%f478, %f479, %f480, %f481, %f482, %f483, %f484, %f485};
	wmma.load.a.sync.aligned.row.m16n16k16.shared.f16 	{%r423, %r424, %r425, %r426, %r427, %r428, %r429, %r430}, [%r780], %r184;
	wmma.load.b.sync.aligned.col.m16n16k16.shared.f16 	{%r431, %r432, %r433, %r434, %r435, %r436, %r437, %r438}, [%r780], %r184;
	add.s32 	%r439, %r201, -4352;
	wmma.load.a.sync.aligned.row.m16n16k16.shared.f16 	{%r440, %r441, %r442, %r443, %r444, %r445, %r446, %r447}, [%r439], %r184;
	wmma.load.b.sync.aligned.col.m16n16k16.shared.f16 	{%r448, %r449, %r450, %r451, %r452, %r453, %r454, %r455}, [%r439], %r184;
	wmma.mma.sync.aligned.row.col.m16n16k16.f32.f32 {%f812, %f811, %f810, %f809, %f808, %f807, %f806, %f805}, {%r423, %r424, %r425, %r426, %r427, %r428, %r429, %r430}, {%r431, %r432, %r433, %r434, %r435, %r436, %r437, %r438}, {%f486, %f487, %f488, %f489, %f490, %f491, %f492, %f493};
	wmma.mma.sync.aligned.row.col.m16n16k16.f32.f32 {%f804, %f803, %f802, %f801, %f800, %f799, %f798, %f797}, {%r423, %r424, %r425, %r426, %r427, %r428, %r429, %r430}, {%r448, %r449, %r450, %r451, %r452, %r453, %r454, %r455}, {%f494, %f495, %f496, %f497, %f498, %f499, %f500, %f501};
	wmma.mma.sync.aligned.row.col.m16n16k16.f32.f32 {%f796, %f795, %f794, %f793, %f792, %f791, %f790, %f789}, {%r440, %r441, %r442, %r443, %r444, %r445, %r446, %r447}, {%r431, %r432, %r433, %r434, %r435, %r436, %r437, %r438}, {%f502, %f503, %f504, %f505, %f506, %f507, %f508, %f509};
	wmma.mma.sync.aligned.row.col.m16n16k16.f32.f32 {%f788, %f787, %f786, %f785, %f784, %f783, %f782, %f781}, {%r440, %r441, %r442, %r443, %r444, %r445, %r446, %r447}, {%r448, %r449, %r450, %r451, %r452, %r453, %r454, %r455}, {%f510, %f511, %f512, %f513, %f514, %f515, %f516, %f517};
	add.s32 	%r781, %r781, 8;
	add.s32 	%r780, %r780, 256;
	setp.ne.s32 	%p39, %r781, 0;
	@%p39 bra 	$L__BB1_46;
$L__BB1_47:
	setp.eq.s32 	%p40, %r71, 0;
	@%p40 bra 	$L__BB1_55;
	and.b32  	%r80, %r113, 3;
	setp.lt.u32 	%p41, %r71, 4;
	@%p41 bra 	$L__BB1_50;
	shl.b32 	%r456, %r783, 5;
	add.s32 	%r457, %r6, %r456;
	mov.b32 	%r458, 136;
	wmma.load.a.sync.aligned.row.m16n16k16.shared.f16 	{%r459, %r460, %r461, %r462, %r463, %r464, %r465, %r466}, [%r457], %r458;
	wmma.load.b.sync.aligned.col.m16n16k16.shared.f16 	{%r467, %r468, %r469, %r470, %r471, %r472, %r473, %r474}, [%r457], %r458;
	shl.b32 	%r475, %r70, 1;
	add.s32 	%r476, %r457, %r475;
	add.s32 	%r477, %r476, -4352;
	wmma.load.a.sync.aligned.row.m16n16k16.shared.f16 	{%r478, %r479, %r480, %r481, %r482, %r483, %r484, %r485}, [%r477], %r458;
	wmma.load.b.sync.aligned.col.m16n16k16.shared.f16 	{%r486, %r487, %r488, %r489, %r490, %r491, %r492, %r493}, [%r477], %r458;
	wmma.mma.sync.aligned.row.col.m16n16k16.f32.f32 {%f518, %f519, %f520, %f521, %f522, %f523, %f524, %f525}, {%r459, %r460, %r461, %r462, %r463, %r464, %r465, %r466}, {%r467, %r468, %r469, %r470, %r471, %r472, %r473, %r474}, {%f812, %f811, %f810, %f809, %f808, %f807, %f806, %f805};
	wmma.mma.sync.aligned.row.col.m16n16k16.f32.f32 {%f526, %f527, %f528, %f529, %f530, %f531, %f532, %f533}, {%r459, %r460, %r461, %r462, %r463, %r464, %r465, %r466}, {%r486, %r487, %r488, %r489, %r490, %r491, %r492, %r493}, {%f804, %f803, %f802, %f801, %f800, %f799, %f798, %f797};
	wmma.mma.sync.aligned.row.col.m16n16k16.f32.f32 {%f534, %f535, %f536, %f537, %f538, %f539, %f540, %f541}, {%r478, %r479, %r480, %r481, %r482, %r483, %r484, %r485}, {%r467, %r468, %r469, %r470, %r471, %r472, %r473, %r474}, {%f796, %f795, %f794, %f793, %f792, %f791, %f790, %f789};
	wmma.mma.sync.aligned.row.col.m16n16k16.f32.f32 {%f542, %f543, %f544, %f545, %f546, %f547, %f548, %f549}, {%r478, %r479, %r480, %r481, %r482, %r483, %r484, %r485}, {%r486, %r487, %r488, %r489, %r490, %r491, %r492, %r493}, {%f788, %f787, %f786, %f785, %f784, %f783, %f782, %f781};
	add.s32 	%r494, %r457, 32;
	wmma.load.a.sync.aligned.row.m16n16k16.shared.f16 	{%r495, %r496, %r497, %r498, %r499, %r500, %r501, %r502}, [%r494], %r458;
	wmma.load.b.sync.aligned.col.m16n16k16.shared.f16 	{%r503, %r504, %r505, %r506, %r507, %r508, %r509, %r510}, [%r494], %r458;
	add.s32 	%r511, %r476, -4320;
	wmma.load.a.sync.aligned.row.m16n16k16.shared.f16 	{%r512, %r513, %r514, %r515, %r516, %r517, %r518, %r519}, [%r511], %r458;
	wmma.load.b.sync.aligned.col.m16n16k16.shared.f16 	{%r520, %r521, %r522, %r523, %r524, %r525, %r526, %r527}, [%r511], %r458;
	wmma.mma.sync.aligned.row.col.m16n16k16.f32.f32 {%f550, %f551, %f552, %f553, %f554, %f555, %f556, %f557}, {%r495, %r496, %r497, %r498, %r499, %r500, %r501, %r502}, {%r503, %r504, %r505, %r506, %r507, %r508, %r509, %r510}, {%f518, %f519, %f520, %f521, %f522, %f523, %f524, %f525};
	wmma.mma.sync.aligned.row.col.m16n16k16.f32.f32 {%f558, %f559, %f560, %f561, %f562, %f563, %f564, %f565}, {%r495, %r496, %r497, %r498, %r499, %r500, %r501, %r502}, {%r520, %r521, %r522, %r523, %r524, %r525, %r526, %r527}, {%f526, %f527, %f528, %f529, %f530, %f531, %f532, %f533};
	wmma.mma.sync.aligned.row.col.m16n16k16.f32.f32 {%f566, %f567, %f568, %f569, %f570, %f571, %f572, %f573}, {%r512, %r513, %r514, %r515, %r516, %r517, %r518, %r519}, {%r503, %r504, %r505, %r506, %r507, %r508, %r509, %r510}, {%f534, %f535, %f536, %f537, %f538, %f539, %f540, %f541};
	wmma.mma.sync.aligned.row.col.m16n16k16.f32.f32 {%f574, %f575, %f576, %f577, %f578, %f579, %f580, %f581}, {%r512, %r513, %r514, %r515, %r516, %r517, %r518, %r519}, {%r520, %r521, %r522, %r523, %r524, %r525, %r526, %r527}, {%f542, %f543, %f544, %f545, %f546, %f547, %f548, %f549};
	add.s32 	%r528, %r457, 64;
	wmma.load.a.sync.aligned.row.m16n16k16.shared.f16 	{%r529, %r530, %r531, %r532, %r533, %r534, %r535, %r536}, [%r528], %r458;
	wmma.load.b.sync.aligned.col.m16n16k16.shared.f16 	{%r537, %r538, %r539, %r540, %r541, %r542, %r543, %r544}, [%r528], %r458;
	add.s32 	%r545, %r476, -4288;
	wmma.load.a.sync.aligned.row.m16n16k16.shared.f16 	{%r546, %r547, %r548, %r549, %r550, %r551, %r552, %r553}, [%r545], %r458;
	wmma.load.b.sync.aligned.col.m16n16k16.shared.f16 	{%r554, %r555, %r556, %r557, %r558, %r559, %r560, %r561}, [%r545], %r458;
	wmma.mma.sync.aligned.row.col.m16n16k16.f32.f32 {%f582, %f583, %f584, %f585, %f586, %f587, %f588, %f589}, {%r529, %r530, %r531, %r532, %r533, %r534, %r535, %r536}, {%r537, %r538, %r539, %r540, %r541, %r542, %r543, %r544}, {%f550, %f551, %f552, %f553, %f554, %f555, %f556, %f557};
	wmma.mma.sync.aligned.row.col.m16n16k16.f32.f32 {%f590, %f591, %f592, %f593, %f594, %f595, %f596, %f597}, {%r529, %r530, %r531, %r532, %r533, %r534, %r535, %r536}, {%r554, %r555, %r556, %r557, %r558, %r559, %r560, %r561}, {%f558, %f559, %f560, %f561, %f562, %f563, %f564, %f565};
	wmma.mma.sync.aligned.row.col.m16n16k16.f32.f32 {%f598, %f599, %f600, %f601, %f602, %f603, %f604, %f605}, {%r546, %r547, %r548, %r549, %r550, %r551, %r552, %r553}, {%r537, %r538, %r539, %r540, %r541, %r542, %r543, %r544}, {%f566, %f567, %f568, %f569, %f570, %f571, %f572, %f573};
	wmma.mma.sync.aligned.row.col.m16n16k16.f32.f32 {%f606, %f607, %f608, %f609, %f610, %f611, %f612, %f613}, {%r546, %r547, %r548, %r549, %r550, %r551, %r552, %r553}, {%r554, %r555, %r556, %r557, %r558, %r559, %r560, %r561}, {%f574, %f575, %f576, %f577, %f578, %f579, %f580, %f581};
	add.s32 	%r562, %r457, 96;
	wmma.load.a.sync.aligned.row.m16n16k16.shared.f16 	{%r563, %r564, %r565, %r566, %r567, %r568, %r569, %r570}, [%r562], %r458;
	wmma.load.b.sync.aligned.col.m16n16k16.shared.f16 	{%r571, %r572, %r573, %r574, %r575, %r576, %r577, %r578}, [%r562], %r458;
	add.s32 	%r579, %r476, -4256;
	wmma.load.a.sync.aligned.row.m16n16k16.shared.f16 	{%r580, %r581, %r582, %r583, %r584, %r585, %r586, %r587}, [%r579], %r458;
	wmma.load.b.sync.aligned.col.m16n16k16.shared.f16 	{%r588, %r589, %r590, %r591, %r592, %r593, %r594, %r595}, [%r579], %r458;
	wmma.mma.sync.aligned.row.col.m16n16k16.f32.f32 {%f812, %f811, %f810, %f809, %f808, %f807, %f806, %f805}, {%r563, %r564, %r565, %r566, %r567, %r568, %r569, %r570}, {%r571, %r572, %r573, %r574, %r575, %r576, %r577, %r578}, {%f582, %f583, %f584, %f585, %f586, %f587, %f588, %f589};
	wmma.mma.sync.aligned.row.col.m16n16k16.f32.f32 {%f804, %f803, %f802, %f801, %f800, %f799, %f798, %f797}, {%r563, %r564, %r565, %r566, %r567, %r568, %r569, %r570}, {%r588, %r589, %r590, %r591, %r592, %r593, %r594, %r595}, {%f590, %f591, %f592, %f593, %f594, %f595, %f596, %f597};
	wmma.mma.sync.aligned.row.col.m16n16k16.f32.f32 {%f796, %f795, %f794, %f793, %f792, %f791, %f790, %f789}, {%r580, %r581, %r582, %r583, %r584, %r585, %r586, %r587}, {%r571, %r572, %r573, %r574, %r575, %r576, %r577, %r578}, {%f598, %f599, %f600, %f601, %f602, %f603, %f604, %f605};
	wmma.mma.sync.aligned.row.col.m16n16k16.f32.f32 {%f788, %f787, %f786, %f785, %f784, %f783, %f782, %f781}, {%r580, %r581, %r582, %r583, %r584, %r585, %r586, %r587}, {%r588, %r589, %r590, %r591, %r592, %r593, %r594, %r595}, {%f606, %f607, %f608, %f609, %f610, %f611, %f612, %f613};
	add.s32 	%r783, %r783, 4;
$L__BB1_50:
	setp.eq.s32 	%p42, %r80, 0;
	@%p42 bra 	$L__BB1_55;
	setp.eq.s32 	%p43, %r80, 1;
	@%p43 bra 	$L__BB1_53;
	shl.b32 	%r596, %r783, 5;
	add.s32 	%r597, %r6, %r596;
	mov.b32 	%r598, 136;
	wmma.load.a.sync.aligned.row.m16n16k16.shared.f16 	{%r599, %r600, %r601, %r602, %r603, %r604, %r605, %r606}, [%r597], %r598;
	wmma.load.b.sync.aligned.col.m16n16k16.shared.f16 	{%r607, %r608, %r609, %r610, %r611, %r612, %r613, %r614}, [%r597], %r598;
	shl.b32 	%r615, %r70, 1;
	add.s32 	%r616, %r597, %r615;
	add.s32 	%r617, %r616, -4352;
	wmma.load.a.sync.aligned.row.m16n16k16.shared.f16 	{%r618, %r619, %r620, %r621, %r622, %r623, %r624, %r625}, [%r617], %r598;
	wmma.load.b.sync.aligned.col.m16n16k16.shared.f16 	{%r626, %r627, %r628, %r629, %r630, %r631, %r632, %r633}, [%r617], %r598;
	wmma.mma.sync.aligned.row.col.m16n16k16.f32.f32 {%f614, %f615, %f616, %f617, %f618, %f619, %f620, %f621}, {%r599, %r600, %r601, %r602, %r603, %r604, %r605, %r606}, {%r607, %r608, %r609, %r610, %r611, %r612, %r613, %r614}, {%f812, %f811, %f810, %f809, %f808, %f807, %f806, %f805};
	wmma.mma.sync.aligned.row.col.m16n16k16.f32.f32 {%f622, %f623, %f624, %f625, %f626, %f627, %f628, %f629}, {%r599, %r600, %r601, %r602, %r603, %r604, %r605, %r606}, {%r626, %r627, %r628, %r629, %r630, %r631, %r632, %r633}, {%f804, %f803, %f802, %f801, %f800, %f799, %f798, %f797};
	wmma.mma.sync.aligned.row.col.m16n16k16.f32.f32 {%f630, %f631, %f632, %f633, %f634, %f635, %f636, %f637}, {%r618, %r619, %r620, %r621, %r622, %r623, %r624, %r625}, {%r607, %r608, %r609, %r610, %r611, %r612, %r613, %r614}, {%f796, %f795, %f794, %f793, %f792, %f791, %f790, %f789};
	wmma.mma.sync.aligned.row.col.m16n16k16.f32.f32 {%f638, %f639, %f640, %f641, %f642, %f643, %f644, %f645}, {%r618, %r619, %r620, %r621, %r622, %r623, %r624, %r625}, {%r626, %r627, %r628, %r629, %r630, %r631, %r632, %r633}, {%f788, %f787, %f786, %f785, %f784, %f783, %f782, %f781};
	add.s32 	%r634, %r597, 32;
	wmma.load.a.sync.aligned.row.m16n16k16.shared.f16 	{%r635, %r636, %r637, %r638, %r639, %r640, %r641, %r642}, [%r634], %r598;
	wmma.load.b.sync.aligned.col.m16n16k16.shared.f16 	{%r643, %r644, %r645, %r646, %r647, %r648, %r649, %r650}, [%r634], %r598;
	add.s32 	%r651, %r616, -4320;
	wmma.load.a.sync.aligned.row.m16n16k16.shared.f16 	{%r652, %r653, %r654, %r655, %r656, %r657, %r658, %r659}, [%r651], %r598;
	wmma.load.b.sync.aligned.col.m16n16k16.shared.f16 	{%r660, %r661, %r662, %r663, %r664, %r665, %r666, %r667}, [%r651], %r598;
	wmma.mma.sync.aligned.row.col.m16n16k16.f32.f32 {%f812, %f811, %f810, %f809, %f808, %f807, %f806, %f805}, {%r635, %r636, %r637, %r638, %r639, %r640, %r641, %r642}, {%r643, %r644, %r645, %r646, %r647, %r648, %r649, %r650}, {%f614, %f615, %f616, %f617, %f618, %f619, %f620, %f621};
	wmma.mma.sync.aligned.row.col.m16n16k16.f32.f32 {%f804, %f803, %f802, %f801, %f800, %f799, %f798, %f797}, {%r635, %r636, %r637, %r638, %r639, %r640, %r641, %r642}, {%r660, %r661, %r662, %r663, %r664, %r665, %r666, %r667}, {%f622, %f623, %f624, %f625, %f626, %f627, %f628, %f629};
	wmma.mma.sync.aligned.row.col.m16n16k16.f32.f32 {%f796, %f795, %f794, %f793, %f792, %f791, %f790, %f789}, {%r652, %r653, %r654, %r655, %r656, %r657, %r658, %r659}, {%r643, %r644, %r645, %r646, %r647, %r648, %r649, %r650}, {%f630, %f631, %f632, %f633, %f634, %f635, %f636, %f637};
	wmma.mma.sync.aligned.row.col.m16n16k16.f32.f32 {%f788, %f787, %f786, %f785, %f784, %f783, %f782, %f781}, {%r652, %r653, %r654, %r655, %r656, %r657, %r658, %r659}, {%r660, %r661, %r662, %r663, %r664, %r665, %r666, %r667}, {%f638, %f639, %f640, %f641, %f642, %f643, %f644, %f645};
	add.s32 	%r783, %r783, 2;
$L__BB1_53:
	and.b32  	%r668, %r113, 1;
	setp.eq.b32 	%p44, %r668, 1;
	not.pred 	%p45, %p44;
	@%p45 bra 	$L__BB1_55;
	shl.b32 	%r669, %r783, 5;
	add.s32 	%r670, %r6, %r669;
	mov.b32 	%r671, 136;
	wmma.load.a.sync.aligned.row.m16n16k16.shared.f16 	{%r672, %r673, %r674, %r675, %r676, %r677, %r678, %r679}, [%r670], %r671;
	wmma.load.b.sync.aligned.col.m16n16k16.shared.f16 	{%r680, %r681, %r682, %r683, %r684, %r685, %r686, %r687}, [%r670], %r671;
	shl.b32 	%r688, %r70, 1;
	add.s32 	%r689, %r670, %r688;
	add.s32 	%r690, %r689, -4352;
	wmma.load.a.sync.aligned.row.m16n16k16.shared.f16 	{%r691, %r692, %r693, %r694, %r695, %r696, %r697, %r698}, [%r690], %r671;
	wmma.load.b.sync.aligned.col.m16n16k16.shared.f16 	{%r699, %r700, %r701, %r702, %r703, %r704, %r705, %r706}, [%r690], %r671;
	wmma.mma.sync.aligned.row.col.m16n16k16.f32.f32 {%f812, %f811, %f810, %f809, %f808, %f807, %f806, %f805}, {%r672, %r673, %r674, %r675, %r676, %r677, %r678, %r679}, {%r680, %r681, %r682, %r683, %r684, %r685, %r686, %r687}, {%f812, %f811, %f810, %f809, %f808, %f807, %f806, %f805};
	wmma.mma.sync.aligned.row.col.m16n16k16.f32.f32 {%f804, %f803, %f802, %f801, %f800, %f799, %f798, %f797}, {%r672, %r673, %r674, %r675, %r676, %r677, %r678, %r679}, {%r699, %r700, %r701, %r702, %r703, %r704, %r705, %r706}, {%f804, %f803, %f802, %f801, %f800, %f799, %f798, %f797};
	wmma.mma.sync.aligned.row.col.m16n16k16.f32.f32 {%f796, %f795, %f794, %f793, %f792, %f791, %f790, %f789}, {%r691, %r692, %r693, %r694, %r695, %r696, %r697, %r698}, {%r680, %r681, %r682, %r683, %r684, %r685, %r686, %r687}, {%f796, %f795, %f794, %f793, %f792, %f791, %f790, %f789};
	wmma.mma.sync.aligned.row.col.m16n16k16.f32.f32 {%f788, %f787, %f786, %f785, %f784, %f783, %f782, %f781}, {%r691, %r692, %r693, %r694, %r695, %r696, %r697, %r698}, {%r699, %r700, %r701, %r702, %r703, %r704, %r705, %r706}, {%f788, %f787, %f786, %f785, %f784, %f783, %f782, %f781};
$L__BB1_55:
	mul.wide.u32 	%rd32, %r55, 2;
	add.s64 	%rd15, %rd1, %rd32;
	setp.eq.s32 	%p46, %r106, 0;
	mov.b32 	%r707, 40;
	wmma.store.d.sync.aligned.row.m16n16k16.shared.f32 	[%r6], {%f812, %f811, %f810, %f809, %f808, %f807, %f806, %f805}, %r707;
	add.s32 	%r708, %r6, 64;
	wmma.store.d.sync.aligned.row.m16n16k16.shared.f32 	[%r708], {%f804, %f803, %f802, %f801, %f800, %f799, %f798, %f797}, %r707;
	add.s32 	%r709, %r6, 2560;
	wmma.store.d.sync.aligned.row.m16n16k16.shared.f32 	[%r709], {%f796, %f795, %f794, %f793, %f792, %f791, %f790, %f789}, %r707;
	add.s32 	%r710, %r6, 2624;
	wmma.store.d.sync.aligned.row.m16n16k16.shared.f32 	[%r710], {%f788, %f787, %f786, %f785, %f784, %f783, %f782, %f781}, %r707;
	cvt.u64.u32 	%rd16, %r107;
	@%p46 bra 	$L__BB1_77;
	and.b32  	%r85, %r106, 3;
	setp.lt.u32 	%p47, %r106, 4;
	mov.b32 	%r790, 0;
	mov.u32 	%r789, %r790;
	@%p47 bra 	$L__BB1_67;
	and.b32  	%r790, %r106, -4;
	mov.b32 	%r786, 0;
	mov.b32 	%r785, -1;
	mov.u32 	%r789, %r786;
$L__BB1_58:
	.pragma "nounroll";
	add.s32 	%r90, %r785, 1;
	setp.eq.s32 	%p48, %r785, 15;
	sub.s32 	%r714, %r789, %r111;
	add.s32 	%r715, %r714, 32;
	selp.b32 	%r91, %r715, %r789, %p48;
	setp.ge.u32 	%p49, %r4, %r786;
	mad.lo.s32 	%r716, %r91, 40, %r4;
	shl.b32 	%r717, %r716, 2;
	add.s32 	%r92, %r6, %r717;
	@%p49 bra 	$L__BB1_60;
	mul.lo.s32 	%r718, %r785, %r90;
	shr.s32 	%r719, %r718, 1;
	ld.shared.f32 	%f646, [%r92];
	// begin inline asm
	{  cvt.rn.f16.f32 %rs17, %f646;}

	// end inline asm
	add.s32 	%r720, %r719, %r4;
	cvt.u64.u32 	%rd33, %r720;
	add.s64 	%rd34, %rd33, %rd16;
	shl.b64 	%rd35, %rd34, 1;
	add.s64 	%rd36, %rd15, %rd35;
	st.global.u16 	[%rd36], %rs17;
$L__BB1_60:
	setp.gt.u32 	%p50, %r4, %r786;
	@%p50 bra 	$L__BB1_62;
	add.s32 	%r721, %r785, 2;
	mul.lo.s32 	%r722, %r90, %r721;
	shr.u32 	%r723, %r722, 1;
	ld.shared.f32 	%f647, [%r92+160];
	// begin inline asm
	{  cvt.rn.f16.f32 %rs18, %f647;}

	// end inline asm
	add.s32 	%r724, %r723, %r4;
	cvt.u64.u32 	%rd37, %r724;
	add.s64 	%rd38, %rd37, %rd16;
	shl.b64 	%rd39, %rd38, 1;
	add.s64 	%rd40, %rd15, %rd39;
	st.global.u16 	[%rd40], %rs18;
$L__BB1_62:
	add.s32 	%r725, %r786, 2;
	add.s32 	%r93, %r785, 3;
	setp.ge.u32 	%p51, %r4, %r725;
	@%p51 bra 	$L__BB1_64;
	add.s32 	%r726, %r785, 2;
	mul.lo.s32 	%r727, %r726, %r93;
	shr.u32 	%r728, %r727, 1;
	ld.shared.f32 	%f648, [%r92+320];
	// begin inline asm
	{  cvt.rn.f16.f32 %rs19, %f648;}

	// end inline asm
	add.s32 	%r729, %r728, %r4;
	cvt.u64.u32 	%rd41, %r729;
	add.s64 	%rd42, %rd41, %rd16;
	shl.b64 	%rd43, %rd42, 1;
	add.s64 	%rd44, %rd15, %rd43;
	st.global.u16 	[%rd44], %rs19;
$L__BB1_64:
	add.s32 	%r730, %r786, 3;
	add.s32 	%r785, %r785, 4;
	setp.ge.u32 	%p52, %r4, %r730;
	@%p52 bra 	$L__BB1_66;
	mul.lo.s32 	%r731, %r93, %r785;
	shr.u32 	%r732, %r731, 1;
	ld.shared.f32 	%f649, [%r92+480];
	// begin inline asm
	{  cvt.rn.f16.f32 %rs20, %f649;}

	// end inline asm
	add.s32 	%r733, %r732, %r4;
	cvt.u64.u32 	%rd45, %r733;
	add.s64 	%rd46, %rd45, %rd16;
	shl.b64 	%rd47, %rd46, 1;
	add.s64 	%rd48, %rd15, %rd47;
	st.global.u16 	[%rd48], %rs20;
$L__BB1_66:
	add.s32 	%r786, %r786, 4;
	add.s32 	%r789, %r91, 4;
	setp.ne.s32 	%p53, %r786, %r790;
	@%p53 bra 	$L__BB1_58;
$L__BB1_67:
	setp.eq.s32 	%p54, %r85, 0;
	@%p54 bra 	$L__BB1_77;
	setp.eq.s32 	%p55, %r85, 1;
	@%p55 bra 	$L__BB1_74;
	setp.eq.s32 	%p56, %r790, 16;
	sub.s32 	%r734, %r789, %r111;
	add.s32 	%r735, %r734, 32;
	selp.b32 	%r99, %r735, %r789, %p56;
	setp.ge.u32 	%p57, %r4, %r790;
	@%p57 bra 	$L__BB1_71;
	add.s32 	%r736, %r790, -1;
	mul.lo.s32 	%r737, %r736, %r790;
	shr.s32 	%r738, %r737, 1;
	mad.lo.s32 	%r739, %r99, 40, %r4;
	shl.b32 	%r740, %r739, 2;
	add.s32 	%r741, %r6, %r740;
	ld.shared.f32 	%f650, [%r741];
	// begin inline asm
	{  cvt.rn.f16.f32 %rs21, %f650;}

	// end inline asm
	add.s32 	%r742, %r738, %r4;
	cvt.u64.u32 	%rd49, %r742;
	add.s64 	%rd50, %rd49, %rd16;
	shl.b64 	%rd51, %rd50, 1;
	add.s64 	%rd52, %rd15, %rd51;
	st.global.u16 	[%rd52], %rs21;
$L__BB1_71:
	add.s32 	%r100, %r99, 1;
	setp.gt.u32 	%p58, %r4, %r790;
	@%p58 bra 	$L__BB1_73;
	mad.lo.s32 	%r743, %r790, %r790, %r790;
	shr.s32 	%r744, %r743, 1;
	mad.lo.s32 	%r745, %r100, 40, %r4;
	shl.b32 	%r746, %r745, 2;
	add.s32 	%r747, %r6, %r746;
	ld.shared.f32 	%f651, [%r747];
	// begin inline asm
	{  cvt.rn.f16.f32 %rs22, %f651;}

	// end inline asm
	add.s32 	%r748, %r744, %r4;
	cvt.u64.u32 	%rd53, %r748;
	add.s64 	%rd54, %rd53, %rd16;
	shl.b64 	%rd55, %rd54, 1;
	add.s64 	%rd56, %rd15, %rd55;
	st.global.u16 	[%rd56], %rs22;
$L__BB1_73:
	add.s32 	%r789, %r100, 1;
	add.s32 	%r790, %r790, 2;
$L__BB1_74:
	and.b32  	%r749, %r106, 1;
	setp.eq.b32 	%p59, %r749, 1;
	not.pred 	%p60, %p59;
	@%p60 bra 	$L__BB1_77;
	setp.eq.s32 	%p61, %r790, 16;
	sub.s32 	%r750, %r789, %r111;
	add.s32 	%r751, %r750, 32;
	selp.b32 	%r105, %r751, %r789, %p61;
	setp.ge.u32 	%p62, %r4, %r790;
	@%p62 bra 	$L__BB1_77;
	add.s32 	%r752, %r790, -1;
	mul.lo.s32 	%r753, %r752, %r790;
	shr.s32 	%r754, %r753, 1;
	mad.lo.s32 	%r755, %r105, 40, %r4;
	shl.b32 	%r756, %r755, 2;
	add.s32 	%r757, %r6, %r756;
	ld.shared.f32 	%f652, [%r757];
	// begin inline asm
	{  cvt.rn.f16.f32 %rs23, %f652;}

	// end inline asm
	add.s32 	%r758, %r754, %r4;
	cvt.u64.u32 	%rd57, %r758;
	add.s64 	%rd58, %rd57, %rd16;
	shl.b64 	%rd59, %rd58, 1;
	add.s64 	%rd60, %rd15, %rd59;
	st.global.u16 	[%rd60], %rs23;
$L__BB1_77:
	setp.ne.s32 	%p63, %r4, 0;
	@%p63 bra 	$L__BB1_79;
	add.s32 	%r759, %r112, -1;
	mul.wide.u32 	%rd61, %r759, 2;
	add.s64 	%rd62, %rd15, %rd61;
	st.global.u16 	[%rd62], %rs11;
$L__BB1_79:
	ret;

}
	// .globl	_Z25dotBasedInteractBwdKernelILj4ELj128ELj2ELj1ELj32ELj5ELj16ELj4EEvPK6__halfS2_PS0_S3_jjjjjjjjjjjjjjjj
.visible .entry _Z25dotBasedInteractBwdKernelILj4ELj128ELj2ELj1ELj32ELj5ELj16ELj4EEvPK6__halfS2_PS0_S3_jjjjjjjjjjjjjjjj(
	.param .u64 .ptr .align 1 _Z25dotBasedInteractBwdKernelILj4ELj128ELj2ELj1ELj32ELj5ELj16ELj4EEvPK6__halfS2_PS0_S3_jjjjjjjjjjjjjjjj_param_0,
	.param .u64 .ptr .align 1 _Z25dotBasedInteractBwdKernelILj4ELj128ELj2ELj1ELj32ELj5ELj16ELj4EEvPK6__halfS2_PS0_S3_jjjjjjjjjjjjjjjj_param_1,
	.param .u64 .ptr .align 1 _Z25dotBasedInteractBwdKernelILj4ELj128ELj2ELj1ELj32ELj5ELj16ELj4EEvPK6__halfS2_PS0_S3_jjjjjjjjjjjjjjjj_param_2,
	.param .u64 .ptr .align 1 _Z25dotBasedInteractBwdKernelILj4ELj128ELj2ELj1ELj32ELj5ELj16ELj4EEvPK6__halfS2_PS0_S3_jjjjjjjjjjjjjjjj_param_3,
	.param .u32 _Z25dotBasedInteractBwdKernelILj4ELj128ELj2ELj1ELj32ELj5ELj16ELj4EEvPK6__halfS2_PS0_S3_jjjjjjjjjjjjjjjj_param_4,
	.param .u32 _Z25dotBasedInteractBwdKernelILj4ELj128ELj2ELj1ELj32ELj5ELj16ELj4EEvPK6__halfS2_PS0_S3_jjjjjjjjjjjjjjjj_param_5,
	.param .u32 _Z25dotBasedInteractBwdKernelILj4ELj128ELj2ELj1ELj32ELj5ELj16ELj4EEvPK6__halfS2_PS0_S3_jjjjjjjjjjjjjjjj_param_6,
	.param .u32 _Z25dotBasedInteractBwdKernelILj4ELj128ELj2ELj1ELj32ELj5ELj16ELj4EEvPK6__halfS2_PS0_S3_jjjjjjjjjjjjjjjj_param_7,
	.param .u32 _Z25dotBasedInteractBwdKernelILj4ELj128ELj2ELj1ELj32ELj5ELj16ELj4EEvPK6__halfS2_PS0_S3_jjjjjjjjjjjjjjjj_param_8,
	.param .u32 _Z25dotBasedInteractBwdKernelILj4ELj128ELj2ELj1ELj32ELj5ELj16ELj4EEvPK6__halfS2_PS0_S3_jjjjjjjjjjjjjjjj_param_9,
	.param .u32 _Z25dotBasedInteractBwdKernelILj4ELj128ELj2ELj1ELj32ELj5ELj16ELj4EEvPK6__halfS2_PS0_S3_jjjjjjjjjjjjjjjj_param_10,
	.param .u32 _Z25dotBasedInteractBwdKernelILj4ELj128ELj2ELj1ELj32ELj5ELj16ELj4EEvPK6__halfS2_PS0_S3_jjjjjjjjjjjjjjjj_param_11,
	.param .u32 _Z25dotBasedInteractBwdKernelILj4ELj128ELj2ELj1ELj32ELj5ELj16ELj4EEvPK6__halfS2_PS0_S3_jjjjjjjjjjjjjjjj_param_12,
	.param .u32 _Z25dotBasedInteractBwdKernelILj4ELj128ELj2ELj1ELj32ELj5ELj16ELj4EEvPK6__halfS2_PS0_S3_jjjjjjjjjjjjjjjj_param_13,
	.param .u32 _Z25dotBasedInteractBwdKernelILj4ELj128ELj2ELj1ELj32ELj5ELj16ELj4EEvPK6__halfS2_PS0_S3_jjjjjjjjjjjjjjjj_param_14,
	.param .u32 _Z25dotBasedInteractBwdKernelILj4ELj128ELj2ELj1ELj32ELj5ELj16ELj4EEvPK6__halfS2_PS0_S3_jjjjjjjjjjjjjjjj_param_15,
	.param .u32 _Z25dotBasedInteractBwdKernelILj4ELj128ELj2ELj1ELj32ELj5ELj16ELj4EEvPK6__halfS2_PS0_S3_jjjjjjjjjjjjjjjj_param_16,
	.param .u32 _Z25dotBasedInteractBwdKernelILj4ELj128ELj2ELj1ELj32ELj5ELj16ELj4EEvPK6__halfS2_PS0_S3_jjjjjjjjjjjjjjjj_param_17,
	.param .u32 _Z25dotBasedInteractBwdKernelILj4ELj128ELj2ELj1ELj32ELj5ELj16ELj4EEvPK6__halfS2_PS0_S3_jjjjjjjjjjjjjjjj_param_18,
	.param .u32 _Z25dotBasedInteractBwdKernelILj4ELj128ELj2ELj1ELj32ELj5ELj16ELj4EEvPK6__halfS2_PS0_S3_jjjjjjjjjjjjjjjj_param_19
)
.maxntid 128
{
	.reg .pred 	%p<100>;
	.reg .b16 	%rs<49>;
	.reg .b32 	%r<471>;
	.reg .b32 	%f<105>;
	.reg .b64 	%rd<156>;

	ld.param.u64 	%rd6, [_Z25dotBasedInteractBwdKernelILj4ELj128ELj2ELj1ELj32ELj5ELj16ELj4EEvPK6__halfS2_PS0_S3_jjjjjjjjjjjjjjjj_param_0];
	ld.param.u64 	%rd7, [_Z25dotBasedInteractBwdKernelILj4ELj128ELj2ELj1ELj32ELj5ELj16ELj4EEvPK6__halfS2_PS0_S3_jjjjjjjjjjjjjjjj_param_1];
	ld.param.u64 	%rd9, [_Z25dotBasedInteractBwdKernelILj4ELj128ELj2ELj1ELj32ELj5ELj16ELj4EEvPK6__halfS2_PS0_S3_jjjjjjjjjjjjjjjj_param_2];
	ld.param.u32 	%r177, [_Z25dotBasedInteractBwdKernelILj4ELj128ELj2ELj1ELj32ELj5ELj16ELj4EEvPK6__halfS2_PS0_S3_jjjjjjjjjjjjjjjj_param_4];
	ld.param.u32 	%r165, [_Z25dotBasedInteractBwdKernelILj4ELj128ELj2ELj1ELj32ELj5ELj16ELj4EEvPK6__halfS2_PS0_S3_jjjjjjjjjjjjjjjj_param_5];
	ld.param.u32 	%r166, [_Z25dotBasedInteractBwdKernelILj4ELj128ELj2ELj1ELj32ELj5ELj16ELj4EEvPK6__halfS2_PS0_S3_jjjjjjjjjjjjjjjj_param_6];
	ld.param.u32 	%r167, [_Z25dotBasedInteractBwdKernelILj4ELj128ELj2ELj1ELj32ELj5ELj16ELj4EEvPK6__halfS2_PS0_S3_jjjjjjjjjjjjjjjj_param_7];
	ld.param.u32 	%r168, [_Z25dotBasedInteractBwdKernelILj4ELj128ELj2ELj1ELj32ELj5ELj16ELj4EEvPK6__halfS2_PS0_S3_jjjjjjjjjjjjjjjj_param_8];
	ld.param.u32 	%r169, [_Z25dotBasedInteractBwdKernelILj4ELj128ELj2ELj1ELj32ELj5ELj16ELj4EEvPK6__halfS2_PS0_S3_jjjjjjjjjjjjjjjj_param_9];
	ld.param.u32 	%r170, [_Z25dotBasedInteractBwdKernelILj4ELj128ELj2ELj1ELj32ELj5ELj16ELj4EEvPK6__halfS2_PS0_S3_jjjjjjjjjjjjjjjj_param_10];
	ld.param.u32 	%r171, [_Z25dotBasedInteractBwdKernelILj4ELj128ELj2ELj1ELj32ELj5ELj16ELj4EEvPK6__halfS2_PS0_S3_jjjjjjjjjjjjjjjj_param_11];
	ld.param.u32 	%r172, [_Z25dotBasedInteractBwdKernelILj4ELj128ELj2ELj1ELj32ELj5ELj16ELj4EEvPK6__halfS2_PS0_S3_jjjjjjjjjjjjjjjj_param_13];
	ld.param.u32 	%r173, [_Z25dotBasedInteractBwdKernelILj4ELj128ELj2ELj1ELj32ELj5ELj16ELj4EEvPK6__halfS2_PS0_S3_jjjjjjjjjjjjjjjj_param_14];
	ld.param.u32 	%r174, [_Z25dotBasedInteractBwdKernelILj4ELj128ELj2ELj1ELj32ELj5ELj16ELj4EEvPK6__halfS2_PS0_S3_jjjjjjjjjjjjjjjj_param_15];
	ld.param.u32 	%r175, [_Z25dotBasedInteractBwdKernelILj4ELj128ELj2ELj1ELj32ELj5ELj16ELj4EEvPK6__halfS2_PS0_S3_jjjjjjjjjjjjjjjj_param_17];
	ld.param.u32 	%r176, [_Z25dotBasedInteractBwdKernelILj4ELj128ELj2ELj1ELj32ELj5ELj16ELj4EEvPK6__halfS2_PS0_S3_jjjjjjjjjjjjjjjj_param_19];
	cvta.to.global.u64 	%rd1, %rd9;
	mov.u32 	%r1, %tid.x;
	shr.u32 	%r2, %r1, 5;
	mov.u32 	%r178, %ctaid.x;
	shl.b32 	%r179, %r178, 2;
	or.b32  	%r3, %r179, %r2;
	setp.ge.u32 	%p1, %r3, %r177;
	@%p1 bra 	$L__BB2_109;
	cvta.to.global.u64 	%rd10, %rd7;
	and.b32  	%r4, %r1, 31;
	shr.u32 	%r180, %r176, 1;
	mul.lo.s32 	%r5, %r180, %r2;
	shl.b32 	%r181, %r5, 1;
	mov.u32 	%r182, shared_mem;
	add.s32 	%r6, %r182, %r181;
	shl.b32 	%r7, %r173, 1;
	mul.lo.s32 	%r183, %r169, %r3;
	cvt.u64.u32 	%rd2, %r183;
	add.s32 	%r184, %r171, %r166;
	mul.lo.s32 	%r185, %r184, %r3;
	mul.wide.u32 	%rd11, %r185, 2;
	add.s64 	%rd3, %rd10, %rd11;
	mul.wide.u32 	%rd12, %r166, 2;
	add.s64 	%rd4, %rd3, %rd12;
	shr.u32 	%r8, %r170, 3;
	setp.ge.u32 	%p2, %r4, %r8;
	@%p2 bra 	$L__BB2_7;
	not.b32 	%r186, %r4;
	add.s32 	%r9, %r8, %r186;
	and.b32  	%r187, %r9, 96;
	setp.eq.s32 	%p3, %r187, 96;
	mov.u32 	%r433, %r4;
	@%p3 bra 	$L__BB2_5;
	shr.u32 	%r189, %r9, 5;
	add.s32 	%r190, %r189, 1;
	and.b32  	%r10, %r190, 3;
	mov.b32 	%r432, 0;
	mov.u32 	%r433, %r4;
$L__BB2_4:
	.pragma "nounroll";
	shl.b32 	%r191, %r433, 4;
	add.s32 	%r192, %r6, %r191;
	mul.wide.u32 	%rd13, %r433, 16;
	add.s64 	%rd14, %rd4, %rd13;
	ld.global.nc.v4.f32 	{%f1, %f2, %f3, %f4}, [%rd14];
	st.shared.v4.f32 	[%r192], {%f1, %f2, %f3, %f4};
	add.s32 	%r433, %r433, 32;
	add.s32 	%r432, %r432, 1;
	setp.ne.s32 	%p4, %r432, %r10;
	@%p4 bra 	$L__BB2_4;
$L__BB2_5:
	setp.lt.u32 	%p5, %r9, 96;
	@%p5 bra 	$L__BB2_7;
$L__BB2_6:
	.pragma "nounroll";
	shl.b32 	%r193, %r433, 4;
	add.s32 	%r194, %r6, %r193;
	mul.wide.u32 	%rd15, %r433, 16;
	add.s64 	%rd16, %rd4, %rd15;
	ld.global.nc.v4.f32 	{%f5, %f6, %f7, %f8}, [%rd16];
	st.shared.v4.f32 	[%r194], {%f5, %f6, %f7, %f8};
	ld.global.nc.v4.f32 	{%f9, %f10, %f11, %f12}, [%rd16+512];
	st.shared.v4.f32 	[%r194+512], {%f9, %f10, %f11, %f12};
	ld.global.nc.v4.f32 	{%f13, %f14, %f15, %f16}, [%rd16+1024];
	st.shared.v4.f32 	[%r194+1024], {%f13, %f14, %f15, %f16};
	ld.global.nc.v4.f32 	{%f17, %f18, %f19, %f20}, [%rd16+1536];
	st.shared.v4.f32 	[%r194+1536], {%f17, %f18, %f19, %f20};
	add.s32 	%r433, %r433, 128;
	setp.lt.u32 	%p6, %r433, %r8;
	@%p6 bra 	$L__BB2_6;
$L__BB2_7:
	and.b32  	%r18, %r170, -8;
	add.s32 	%r437, %r18, %r4;
	setp.ge.u32 	%p7, %r437, %r170;
	@%p7 bra 	$L__BB2_13;
	add.s32 	%r195, %r437, 32;
	max.u32 	%r196, %r170, %r195;
	not.b32 	%r197, %r4;
	add.s32 	%r198, %r196, %r197;
	sub.s32 	%r20, %r198, %r18;
	and.b32  	%r199, %r20, 96;
	setp.eq.s32 	%p8, %r199, 96;
	@%p8 bra 	$L__BB2_11;
	shr.u32 	%r201, %r20, 5;
	add.s32 	%r202, %r201, 1;
	and.b32  	%r21, %r202, 3;
	mov.b32 	%r436, 0;
$L__BB2_10:
	.pragma "nounroll";
	shl.b32 	%r203, %r437, 1;
	add.s32 	%r204, %r6, %r203;
	mul.wide.u32 	%rd17, %r437, 2;
	add.s64 	%rd18, %rd4, %rd17;
	ld.global.nc.u16 	%rs18, [%rd18];
	st.shared.u16 	[%r204], %rs18;
	add.s32 	%r437, %r437, 32;
	add.s32 	%r436, %r436, 1;
	setp.ne.s32 	%p9, %r436, %r21;
	@%p9 bra 	$L__BB2_10;
$L__BB2_11:
	setp.lt.u32 	%p10, %r20, 96;
	@%p10 bra 	$L__BB2_13;
$L__BB2_12:
	shl.b32 	%r205, %r437, 1;
	add.s32 	%r206, %r6, %r205;
	mul.wide.u32 	%rd19, %r437, 2;
	add.s64 	%rd20, %rd4, %rd19;
	ld.global.nc.u16 	%rs19, [%rd20];
	st.shared.u16 	[%r206], %rs19;
	add.s32 	%r207, %r437, 32;
	mul.wide.u32 	%rd21, %r207, 2;
	add.s64 	%rd22, %rd4, %rd21;
	ld.global.nc.u16 	%rs20, [%rd22];
	st.shared.u16 	[%r206+64], %rs20;
	add.s32 	%r208, %r437, 64;
	mul.wide.u32 	%rd23, %r208, 2;
	add.s64 	%rd24, %rd4, %rd23;
	ld.global.nc.u16 	%rs21, [%rd24];
	st.shared.u16 	[%r206+128], %rs21;
	add.s32 	%r209, %r437, 96;
	mul.wide.u32 	%rd25, %r209, 2;
	add.s64 	%rd26, %rd4, %rd25;
	ld.global.nc.u16 	%rs22, [%rd26];
	st.shared.u16 	[%r206+192], %rs22;
	add.s32 	%r437, %r437, 128;
	setp.lt.u32 	%p11, %r437, %r170;
	@%p11 bra 	$L__BB2_12;
$L__BB2_13:
	add.s32 	%r29, %r6, %r7;
	bar.warp.sync 	-1;
	setp.ge.u32 	%p12, %r4, %r167;
	@%p12 bra 	$L__BB2_62;
	add.s32 	%r210, %r4, -1;
	mul.lo.s32 	%r211, %r210, %r4;
	shr.u32 	%r30, %r211, 1;
	mul.lo.s32 	%r31, %r172, %r4;
	setp.eq.s32 	%p13, %r165, 0;
	@%p13 bra 	$L__BB2_50;
	mov.f32 	%f21, 0f00000000;
	// begin inline asm
	{  cvt.rn.f16.f32 %rs44, %f21;}

	// end inline asm
	add.s32 	%r213, %r165, -1;
	and.b32  	%r32, %r165, 3;
	setp.lt.u32 	%p14, %r213, 3;
	mov.b32 	%r439, 0;
	@%p14 bra 	$L__BB2_34;
	and.b32  	%r439, %r165, -4;
	mov.b32 	%r441, 0;
$L__BB2_17:
	.pragma "nounroll";
	setp.ge.u32 	%p15, %r4, %r165;
	setp.ge.u32 	%p16, %r441, %r4;
	add.s32 	%r215, %r441, %r30;
	shl.b32 	%r216, %r215, 1;
	add.s32 	%r44, %r6, %r216;
	add.s32 	%r217, %r441, %r31;
	shl.b32 	%r218, %r217, 1;
	add.s32 	%r45, %r29, %r218;
	or.pred  	%p17, %p15, %p16;
	mov.u16 	%rs45, %rs44;
	@%p17 bra 	$L__BB2_19;
	ld.shared.u16 	%rs45, [%r44];
	st.shared.u16 	[%r45], %rs45;
$L__BB2_19:
	setp.gt.u32 	%p18, %r441, %r4;
	@%p18 bra 	$L__BB2_21;
	mad.lo.s32 	%r219, %r441, %r172, %r4;
	shl.b32 	%r220, %r219, 1;
	add.s32 	%r221, %r29, %r220;
	st.shared.u16 	[%r221], %rs45;
$L__BB2_21:
	setp.ge.u32 	%p19, %r4, %r165;
	add.s32 	%r46, %r441, 1;
	setp.ge.u32 	%p20, %r46, %r4;
	or.pred  	%p21, %p19, %p20;
	mov.u16 	%rs46, %rs44;
	@%p21 bra 	$L__BB2_23;
	ld.shared.u16 	%rs46, [%r44+2];
	st.shared.u16 	[%r45+2], %rs46;
$L__BB2_23:
	setp.ge.u32 	%p22, %r441, %r4;
	@%p22 bra 	$L__BB2_25;
	mad.lo.s32 	%r222, %r46, %r172, %r4;
	shl.b32 	%r223, %r222, 1;
	add.s32 	%r224, %r29, %r223;
	st.shared.u16 	[%r224], %rs46;
$L__BB2_25:
	setp.ge.u32 	%p23, %r4, %r165;
	add.s32 	%r47, %r441, 2;
	setp.ge.u32 	%p24, %r47, %r4;
	or.pred  	%p25, %p23, %p24;
	mov.u16 	%rs47, %rs44;
	@%p25 bra 	$L__BB2_27;
	ld.shared.u16 	%rs47, [%r44+4];
	st.shared.u16 	[%r45+4], %rs47;
$L__BB2_27:
	setp.gt.u32 	%p26, %r47, %r4;
	@%p26 bra 	$L__BB2_29;
	mad.lo.s32 	%r225, %r47, %r172, %r4;
	shl.b32 	%r226, %r225, 1;
	add.s32 	%r227, %r29, %r226;
	st.shared.u16 	[%r227], %rs47;
$L__BB2_29:
	setp.ge.u32 	%p27, %r4, %r165;
	add.s32 	%r48, %r441, 3;
	setp.ge.u32 	%p28, %r48, %r4;
	or.pred  	%p29, %p27, %p28;
	mov.u16 	%rs48, %rs44;
	@%p29 bra 	$L__BB2_31;
	ld.shared.u16 	%rs48, [%r44+6];
	st.shared.u16 	[%r45+6], %rs48;
$L__BB2_31:
	setp.gt.u32 	%p30, %r48, %r4;
	@%p30 bra 	$L__BB2_33;
	mad.lo.s32 	%r228, %r48, %r172, %r4;
	shl.b32 	%r229, %r228, 1;
	add.s32 	%r230, %r29, %r229;
	st.shared.u16 	[%r230], %rs48;
$L__BB2_33:
	add.s32 	%r441, %r441, 4;
	setp.eq.s32 	%p31, %r441, %r439;
	@%p31 bra 	$L__BB2_34;
	bra.uni 	$L__BB2_17;
$L__BB2_34:
	setp.eq.s32 	%p32, %r32, 0;
	@%p32 bra 	$L__BB2_50;
	setp.eq.s32 	%p33, %r32, 1;
	@%p33 bra 	$L__BB2_45;
	setp.ge.u32 	%p34, %r4, %r165;
	setp.ge.u32 	%p35, %r439, %r4;
	add.s32 	%r231, %r439, %r30;
	shl.b32 	%r232, %r231, 1;
	add.s32 	%r35, %r6, %r232;
	add.s32 	%r233, %r439, %r31;
	shl.b32 	%r234, %r233, 1;
	add.s32 	%r36, %r29, %r234;
	or.pred  	%p36, %p34, %p35;
	mov.u16 	%rs42, %rs44;
	@%p36 bra 	$L__BB2_38;
	ld.shared.u16 	%rs42, [%r35];
	st.shared.u16 	[%r36], %rs42;
$L__BB2_38:
	setp.gt.u32 	%p37, %r439, %r4;
	@%p37 bra 	$L__BB2_40;
	mad.lo.s32 	%r235, %r439, %r172, %r4;
	shl.b32 	%r236, %r235, 1;
	add.s32 	%r237, %r29, %r236;
	st.shared.u16 	[%r237], %rs42;
$L__BB2_40:
	setp.ge.u32 	%p38, %r4, %r165;
	add.s32 	%r37, %r439, 1;
	setp.ge.u32 	%p39, %r37, %r4;
	or.pred  	%p40, %p38, %p39;
	mov.u16 	%rs43, %rs44;
	@%p40 bra 	$L__BB2_42;
	ld.shared.u16 	%rs43, [%r35+2];
	st.shared.u16 	[%r36+2], %rs43;
$L__BB2_42:
	setp.ge.u32 	%p41, %r439, %r4;
	@%p41 bra 	$L__BB2_44;
	mad.lo.s32 	%r238, %r37, %r172, %r4;
	shl.b32 	%r239, %r238, 1;
	add.s32 	%r240, %r29, %r239;
	st.shared.u16 	[%r240], %rs43;
$L__BB2_44:
	add.s32 	%r439, %r439, 2;
$L__BB2_45:
	and.b32  	%r241, %r165, 1;
	setp.eq.b32 	%p42, %r241, 1;
	not.pred 	%p43, %p42;
	@%p43 bra 	$L__BB2_50;
	setp.ge.u32 	%p44, %r4, %r165;
	setp.ge.u32 	%p45, %r439, %r4;
	or.pred  	%p46, %p44, %p45;
	@%p46 bra 	$L__BB2_48;
	add.s32 	%r242, %r439, %r30;
	shl.b32 	%r243, %r242, 1;
	add.s32 	%r244, %r6, %r243;
	ld.shared.u16 	%rs44, [%r244];
	add.s32 	%r245, %r439, %r31;
	shl.b32 	%r246, %r245, 1;
	add.s32 	%r247, %r29, %r246;
	st.shared.u16 	[%r247], %rs44;
$L__BB2_48:
	setp.gt.u32 	%p47, %r439, %r4;
	@%p47 bra 	$L__BB2_50;
	mad.lo.s32 	%r248, %r439, %r172, %r4;
	shl.b32 	%r249, %r248, 1;
	add.s32 	%r250, %r29, %r249;
	st.shared.u16 	[%r250], %rs44;
$L__BB2_50:
	setp.le.u32 	%p48, %r167, %r165;
	@%p48 bra 	$L__BB2_62;
	mov.f32 	%f22, 0f00000000;
	// begin inline asm
	{  cvt.rn.f16.f32 %rs24, %f22;}

	// end inline asm
	sub.s32 	%r40, %r167, %r165;
	and.b32  	%r41, %r40, 7;
	sub.s32 	%r251, %r165, %r167;
	setp.gt.u32 	%p49, %r251, -8;
	mov.u32 	%r444, %r165;
	@%p49 bra 	$L__BB2_54;
	and.b32  	%r42, %r40, -8;
	mov.b32 	%r443, 0;
	mov.u32 	%r444, %r165;
$L__BB2_53:
	.pragma "nounroll";
	mad.lo.s32 	%r253, %r444, %r172, %r4;
	shl.b32 	%r254, %r253, 1;
	add.s32 	%r255, %r29, %r254;
	st.shared.u16 	[%r255], %rs24;
	shl.b32 	%r256, %r172, 1;
	add.s32 	%r257, %r255, %r256;
	st.shared.u16 	[%r257], %rs24;
	add.s32 	%r258, %r257, %r256;
	st.shared.u16 	[%r258], %rs24;
	add.s32 	%r259, %r258, %r256;
	st.shared.u16 	[%r259], %rs24;
	add.s32 	%r260, %r259, %r256;
	st.shared.u16 	[%r260], %rs24;
	add.s32 	%r261, %r260, %r256;
	st.shared.u16 	[%r261], %rs24;
	add.s32 	%r262, %r261, %r256;
	st.shared.u16 	[%r262], %rs24;
	add.s32 	%r263, %r262, %r256;
	st.shared.u16 	[%r263], %rs24;
	add.s32 	%r444, %r444, 8;
	add.s32 	%r443, %r443, 8;
	setp.ne.s32 	%p50, %r443, %r42;
	@%p50 bra 	$L__BB2_53;
$L__BB2_54:
	setp.eq.s32 	%p51, %r41, 0;
	@%p51 bra 	$L__BB2_62;
	and.b32  	%r55, %r40, 3;
	setp.lt.u32 	%p52, %r41, 4;
	@%p52 bra 	$L__BB2_57;
	mad.lo.s32 	%r264, %r444, %r172, %r4;
	shl.b32 	%r265, %r264, 1;
	add.s32 	%r266, %r29, %r265;
	st.shared.u16 	[%r266], %rs24;
	shl.b32 	%r267, %r172, 1;
	add.s32 	%r268, %r266, %r267;
	st.shared.u16 	[%r268], %rs24;
	add.s32 	%r269, %r268, %r267;
	st.shared.u16 	[%r269], %rs24;
	add.s32 	%r270, %r269, %r267;
	st.shared.u16 	[%r270], %rs24;
	add.s32 	%r444, %r444, 4;
$L__BB2_57:
	setp.eq.s32 	%p53, %r55, 0;
	@%p53 bra 	$L__BB2_62;
	setp.eq.s32 	%p54, %r55, 1;
	@%p54 bra 	$L__BB2_60;
	mad.lo.s32 	%r271, %r444, %r172, %r4;
	shl.b32 	%r272, %r271, 1;
	add.s32 	%r273, %r29, %r272;
	st.shared.u16 	[%r273], %rs24;
	shl.b32 	%r274, %r172, 1;
	add.s32 	%r275, %r273, %r274;
	st.shared.u16 	[%r275], %rs24;
	add.s32 	%r444, %r444, 2;
$L__BB2_60:
	and.b32  	%r276, %r40, 1;
	setp.eq.b32 	%p55, %r276, 1;
	not.pred 	%p56, %p55;
	@%p56 bra 	$L__BB2_62;
	mad.lo.s32 	%r277, %r444, %r172, %r4;
	shl.b32 	%r278, %r277, 1;
	add.s32 	%r279, %r29, %r278;
	st.shared.u16 	[%r279], %rs24;
$L__BB2_62:
	bar.warp.sync 	-1;
	shr.u32 	%r60, %r166, 2;
	setp.ge.u32 	%p57, %r4, %r60;
	setp.eq.s32 	%p58, %r165, 0;
	or.pred  	%p59, %p57, %p58;
	shl.b32 	%r280, %r4, 3;
	add.s32 	%r61, %r6, %r280;
	@%p59 bra 	$L__BB2_74;
	cvta.to.global.u64 	%rd27, %rd6;
	mul.wide.u32 	%rd28, %r4, 8;
	add.s64 	%rd5, %rd27, %rd28;
	add.s32 	%r282, %r165, -1;
	and.b32  	%r62, %r165, 7;
	setp.lt.u32 	%p60, %r282, 7;
	mov.b32 	%r449, 0;
	@%p60 bra 	$L__BB2_66;
	and.b32  	%r449, %r165, -8;
	mov.b32 	%r447, 0;
$L__BB2_65:
	.pragma "nounroll";
	mul.lo.s32 	%r284, %r447, %r174;
	mul.lo.s32 	%r285, %r447, %r166;
	cvt.u64.u32 	%rd29, %r285;
	add.s64 	%rd30, %rd29, %rd2;
	shl.b32 	%r286, %r284, 1;
	add.s32 	%r287, %r61, %r286;
	shl.b64 	%rd31, %rd30, 1;
	add.s64 	%rd32, %rd5, %rd31;
	ld.global.nc.v2.f32 	{%f23, %f24}, [%rd32];
	st.shared.v2.f32 	[%r287], {%f23, %f24};
	add.s32 	%r288, %r285, %r166;
	cvt.u64.u32 	%rd33, %r288;
	add.s64 	%rd34, %rd33, %rd2;
	shl.b32 	%r289, %r174, 1;
	add.s32 	%r290, %r287, %r289;
	shl.b64 	%rd35, %rd34, 1;
	add.s64 	%rd36, %rd5, %rd35;
	ld.global.nc.v2.f32 	{%f25, %f26}, [%rd36];
	st.shared.v2.f32 	[%r290], {%f25, %f26};
	add.s32 	%r291, %r288, %r166;
	cvt.u64.u32 	%rd37, %r291;
	add.s64 	%rd38, %rd37, %rd2;
	add.s32 	%r292, %r290, %r289;
	shl.b64 	%rd39, %rd38, 1;
	add.s64 	%rd40, %rd5, %rd39;
	ld.global.nc.v2.f32 	{%f27, %f28}, [%rd40];
	st.shared.v2.f32 	[%r292], {%f27, %f28};
	add.s32 	%r293, %r291, %r166;
	cvt.u64.u32 	%rd41, %r293;
	add.s64 	%rd42, %rd41, %rd2;
	add.s32 	%r294, %r292, %r289;
	shl.b64 	%rd43, %rd42, 1;
	add.s64 	%rd44, %rd5, %rd43;
	ld.global.nc.v2.f32 	{%f29, %f30}, [%rd44];
	st.shared.v2.f32 	[%r294], {%f29, %f30};
	add.s32 	%r295, %r293, %r166;
	cvt.u64.u32 	%rd45, %r295;
	add.s64 	%rd46, %rd45, %rd2;
	add.s32 	%r296, %r294, %r289;
	shl.b64 	%rd47, %rd46, 1;
	add.s64 	%rd48, %rd5, %rd47;
	ld.global.nc.v2.f32 	{%f31, %f32}, [%rd48];
	st.shared.v2.f32 	[%r296], {%f31, %f32};
	add.s32 	%r297, %r295, %r166;
	cvt.u64.u32 	%rd49, %r297;
	add.s64 	%rd50, %rd49, %rd2;
	add.s32 	%r298, %r296, %r289;
	shl.b64 	%rd51, %rd50, 1;
	add.s64 	%rd52, %rd5, %rd51;
	ld.global.nc.v2.f32 	{%f33, %f34}, [%rd52];
	st.shared.v2.f32 	[%r298], {%f33, %f34};
	add.s32 	%r299, %r297, %r166;
	cvt.u64.u32 	%rd53, %r299;
	add.s64 	%rd54, %rd53, %rd2;
	add.s32 	%r300, %r298, %r289;
	shl.b64 	%rd55, %rd54, 1;
	add.s64 	%rd56, %rd5, %rd55;
	ld.global.nc.v2.f32 	{%f35, %f36}, [%rd56];
	st.shared.v2.f32 	[%r300], {%f35, %f36};
	add.s32 	%r301, %r299, %r166;
	cvt.u64.u32 	%rd57, %r301;
	add.s64 	%rd58, %rd57, %rd2;
	add.s32 	%r302, %r300, %r289;
	shl.b64 	%rd59, %rd58, 1;
	add.s64 	%rd60, %rd5, %rd59;
	ld.global.nc.v2.f32 	{%f37, %f38}, [%rd60];
	st.shared.v2.f32 	[%r302], {%f37, %f38};
	add.s32 	%r447, %r447, 8;
	setp.ne.s32 	%p61, %r447, %r449;
	@%p61 bra 	$L__BB2_65;
$L__BB2_66:
	setp.eq.s32 	%p62, %r62, 0;
	@%p62 bra 	$L__BB2_74;
	and.b32  	%r67, %r165, 3;
	setp.lt.u32 	%p63, %r62, 4;
	@%p63 bra 	$L__BB2_69;
	mul.lo.s32 	%r303, %r449, %r174;
	mul.lo.s32 	%r304, %r449, %r166;
	cvt.u64.u32 	%rd61, %r304;
	add.s64 	%rd62, %rd61, %rd2;
	shl.b32 	%r305, %r303, 1;
	add.s32 	%r306, %r61, %r305;
	shl.b64 	%rd63, %rd62, 1;
	add.s64 	%rd64, %rd5, %rd63;
	ld.global.nc.v2.f32 	{%f39, %f40}, [%rd64];
	st.shared.v2.f32 	[%r306], {%f39, %f40};
	add.s32 	%r307, %r304, %r166;
	cvt.u64.u32 	%rd65, %r307;
	add.s64 	%rd66, %rd65, %rd2;
	shl.b32 	%r308, %r174, 1;
	add.s32 	%r309, %r306, %r308;
	shl.b64 	%rd67, %rd66, 1;
	add.s64 	%rd68, %rd5, %rd67;
	ld.global.nc.v2.f32 	{%f41, %f42}, [%rd68];
	st.shared.v2.f32 	[%r309], {%f41, %f42};
	add.s32 	%r310, %r307, %r166;
	cvt.u64.u32 	%rd69, %r310;
	add.s64 	%rd70, %rd69, %rd2;
	add.s32 	%r311, %r309, %r308;
	shl.b64 	%rd71, %rd70, 1;
	add.s64 	%rd72, %rd5, %rd71;
	ld.global.nc.v2.f32 	{%f43, %f44}, [%rd72];
	st.shared.v2.f32 	[%r311], {%f43, %f44};
	add.s32 	%r312, %r310, %r166;
	cvt.u64.u32 	%rd73, %r312;
	add.s64 	%rd74, %rd73, %rd2;
	add.s32 	%r313, %r311, %r308;
	shl.b64 	%rd75, %rd74, 1;
	add.s64 	%rd76, %rd5, %rd75;
	ld.global.nc.v2.f32 	{%f45, %f46}, [%rd76];
	st.shared.v2.f32 	[%r313], {%f45, %f46};
	add.s32 	%r449, %r449, 4;
$L__BB2_69:
	setp.eq.s32 	%p64, %r67, 0;
	@%p64 bra 	$L__BB2_74;
	setp.eq.s32 	%p65, %r67, 1;
	@%p65 bra 	$L__BB2_72;
	mul.lo.s32 	%r314, %r449, %r174;
	mul.lo.s32 	%r315, %r449, %r166;
	cvt.u64.u32 	%rd77, %r315;
	add.s64 	%rd78, %rd77, %rd2;
	shl.b32 	%r316, %r314, 1;
	add.s32 	%r317, %r61, %r316;
	shl.b64 	%rd79, %rd78, 1;
	add.s64 	%rd80, %rd5, %rd79;
	ld.global.nc.v2.f32 	{%f47, %f48}, [%rd80];
	st.shared.v2.f32 	[%r317], {%f47, %f48};
	add.s32 	%r318, %r315, %r166;
	cvt.u64.u32 	%rd81, %r318;
	add.s64 	%rd82, %rd81, %rd2;
	shl.b32 	%r319, %r174, 1;
	add.s32 	%r320, %r317, %r319;
	shl.b64 	%rd83, %rd82, 1;
	add.s64 	%rd84, %rd5, %rd83;
	ld.global.nc.v2.f32 	{%f49, %f50}, [%rd84];
	st.shared.v2.f32 	[%r320], {%f49, %f50};
	add.s32 	%r449, %r449, 2;
$L__BB2_72:
	and.b32  	%r321, %r165, 1;
	setp.eq.b32 	%p66, %r321, 1;
	not.pred 	%p67, %p66;
	@%p67 bra 	$L__BB2_74;
	mul.lo.s32 	%r322, %r449, %r174;
	mul.lo.s32 	%r323, %r449, %r166;
	cvt.u64.u32 	%rd85, %r323;
	add.s64 	%rd86, %rd85, %rd2;
	shl.b32 	%r324, %r322, 1;
	add.s32 	%r325, %r61, %r324;
	shl.b64 	%rd87, %rd86, 1;
	add.s64 	%rd88, %rd5, %rd87;
	ld.global.nc.v2.f32 	{%f51, %f52}, [%rd88];
	st.shared.v2.f32 	[%r325], {%f51, %f52};
$L__BB2_74:
	setp.eq.s32 	%p68, %r165, 0;
	add.s32 	%r72, %r166, %r4;
	setp.ge.u32 	%p69, %r72, %r168;
	or.pred  	%p70, %p69, %p68;
	@%p70 bra 	$L__BB2_86;
	mov.f32 	%f53, 0f00000000;
	// begin inline asm
	{  cvt.rn.f16.f32 %rs25, %f53;}

	// end inline asm
	add.s32 	%r327, %r165, -1;
	and.b32  	%r73, %r165, 7;
	setp.lt.u32 	%p71, %r327, 7;
	mov.b32 	%r453, 0;
	@%p71 bra 	$L__BB2_78;
	and.b32  	%r453, %r165, -8;
	mov.b32 	%r451, 0;
	shl.b32 	%r332, %r174, 1;
$L__BB2_77:
	.pragma "nounroll";
	mad.lo.s32 	%r329, %r451, %r174, %r72;
	shl.b32 	%r330, %r329, 1;
	add.s32 	%r331, %r6, %r330;
	st.shared.u16 	[%r331], %rs25;
	add.s32 	%r333, %r331, %r332;
	st.shared.u16 	[%r333], %rs25;
	add.s32 	%r334, %r333, %r332;
	st.shared.u16 	[%r334], %rs25;
	add.s32 	%r335, %r334, %r332;
	st.shared.u16 	[%r335], %rs25;
	add.s32 	%r336, %r335, %r332;
	st.shared.u16 	[%r336], %rs25;
	add.s32 	%r337, %r336, %r332;
	st.shared.u16 	[%r337], %rs25;
	add.s32 	%r338, %r337, %r332;
	st.shared.u16 	[%r338], %rs25;
	add.s32 	%r339, %r338, %r332;
	st.shared.u16 	[%r339], %rs25;
	add.s32 	%r451, %r451, 8;
	setp.ne.s32 	%p72, %r451, %r453;
	@%p72 bra 	$L__BB2_77;
$L__BB2_78:
	setp.eq.s32 	%p73, %r73, 0;
	@%p73 bra 	$L__BB2_86;
	and.b32  	%r78, %r165, 3;
	setp.lt.u32 	%p74, %r73, 4;
	@%p74 bra 	$L__BB2_81;
	mad.lo.s32 	%r340, %r453, %r174, %r72;
	shl.b32 	%r341, %r340, 1;
	add.s32 	%r342, %r6, %r341;
	st.shared.u16 	[%r342], %rs25;
	shl.b32 	%r343, %r174, 1;
	add.s32 	%r344, %r342, %r343;
	st.shared.u16 	[%r344], %rs25;
	add.s32 	%r345, %r344, %r343;
	st.shared.u16 	[%r345], %rs25;
	add.s32 	%r346, %r345, %r343;
	st.shared.u16 	[%r346], %rs25;
	add.s32 	%r453, %r453, 4;
$L__BB2_81:
	setp.eq.s32 	%p75, %r78, 0;
	@%p75 bra 	$L__BB2_86;
	setp.eq.s32 	%p76, %r78, 1;
	@%p76 bra 	$L__BB2_84;
	mad.lo.s32 	%r347, %r453, %r174, %r72;
	shl.b32 	%r348, %r347, 1;
	add.s32 	%r349, %r6, %r348;
	st.shared.u16 	[%r349], %rs25;
	shl.b32 	%r350, %r174, 1;
	add.s32 	%r351, %r349, %r350;
	st.shared.u16 	[%r351], %rs25;
	add.s32 	%r453, %r453, 2;
$L__BB2_84:
	and.b32  	%r352, %r165, 1;
	setp.eq.b32 	%p77, %r352, 1;
	not.pred 	%p78, %p77;
	@%p78 bra 	$L__BB2_86;
	mad.lo.s32 	%r353, %r453, %r174, %r72;
	shl.b32 	%r354, %r353, 1;
	add.s32 	%r355, %r6, %r354;
	st.shared.u16 	[%r355], %rs25;
$L__BB2_86:
	mov.f32 	%f54, 0f00000000;
	// begin inline asm
	{  cvt.rn.f16.f32 %rs26, %f54;}

	// end inline asm
	mov.b32 	%r83, {%rs26, %rs26};
	shr.u32 	%r356, %r168, 2;
	setp.ge.u32 	%p79, %r4, %r356;
	setp.le.u32 	%p80, %r167, %r165;
	or.pred  	%p81, %p79, %p80;
	@%p81 bra 	$L__BB2_92;
	sub.s32 	%r357, %r167, %r165;
	add.s32 	%r84, %r165, 1;
	and.b32  	%r358, %r357, 1;
	setp.eq.b32 	%p82, %r358, 1;
	not.pred 	%p83, %p82;
	mov.u32 	%r456, %r165;
	@%p83 bra 	$L__BB2_89;
	mul.lo.s32 	%r359, %r165, %r174;
	shl.b32 	%r360, %r359, 1;
	add.s32 	%r361, %r61, %r360;
	st.shared.u32 	[%r361], %r83;
	st.shared.u32 	[%r361+4], %r83;
	mov.u32 	%r456, %r84;
$L__BB2_89:
	setp.eq.s32 	%p84, %r167, %r84;
	@%p84 bra 	$L__BB2_92;
	shl.b32 	%r365, %r174, 1;
$L__BB2_91:
	.pragma "nounroll";
	mul.lo.s32 	%r362, %r456, %r174;
	shl.b32 	%r363, %r362, 1;
	add.s32 	%r364, %r61, %r363;
	st.shared.u32 	[%r364], %r83;
	st.shared.u32 	[%r364+4], %r83;
	add.s32 	%r366, %r364, %r365;
	st.shared.u32 	[%r366], %r83;
	st.shared.u32 	[%r366+4], %r83;
	add.s32 	%r456, %r456, 2;
	setp.ne.s32 	%p85, %r456, %r167;
	@%p85 bra 	$L__BB2_91;
$L__BB2_92:
	bar.warp.sync 	-1;
	wmma.load.a.sync.aligned.row.m16n16k16.shared.f16 	{%r88, %r89, %r90, %r91, %r92, %r93, %r94, %r95}, [%r29], %r172;
	add.s32 	%r367, %r29, 32;
	wmma.load.a.sync.aligned.row.m16n16k16.shared.f16 	{%r96, %r97, %r98, %r99, %r100, %r101, %r102, %r103}, [%r367], %r172;
	shl.b32 	%r368, %r172, 5;
	add.s32 	%r369, %r29, %r368;
	wmma.load.a.sync.aligned.row.m16n16k16.shared.f16 	{%r104, %r105, %r106, %r107, %r108, %r109, %r110, %r111}, [%r369], %r172;
	add.s32 	%r370, %r369, 32;
	wmma.load.a.sync.aligned.row.m16n16k16.shared.f16 	{%r112, %r113, %r114, %r115, %r116, %r117, %r118, %r119}, [%r370], %r172;
	setp.eq.s32 	%p86, %r175, 0;
	@%p86 bra 	$L__BB2_107;
	and.b32  	%r120, %r165, 7;
	shl.b32 	%r372, %r166, 1;
	add.s32 	%r121, %r372, %r4;
	mad.lo.s32 	%r122, %r166, 3, %r4;
	shl.b32 	%r373, %r166, 2;
	add.s32 	%r123, %r373, %r4;
	mad.lo.s32 	%r124, %r166, 5, %r4;
	mad.lo.s32 	%r125, %r166, 6, %r4;
	shl.b32 	%r375, %r4, 2;
	add.s32 	%r376, %r181, %r375;
	add.s32 	%r377, %r376, %r7;
	add.s32 	%r379, %r377, %r182;
	add.s32 	%r126, %r379, 256;
	mov.b32 	%r457, 0;
$L__BB2_94:
	setp.eq.s32 	%p87, %r165, 0;
	shl.b32 	%r380, %r457, 5;
	add.s32 	%r381, %r6, %r380;
	wmma.load.b.sync.aligned.row.m16n16k16.shared.f16 	{%r382, %r383, %r384, %r385, %r386, %r387, %r388, %r389}, [%r381], %r174;
	add.s32 	%r390, %r174, %r457;
	shl.b32 	%r391, %r390, 5;
	add.s32 	%r392, %r6, %r391;
	wmma.load.b.sync.aligned.row.m16n16k16.shared.f16 	{%r393, %r394, %r395, %r396, %r397, %r398, %r399, %r400}, [%r392], %r174;
	mov.f32 	%f55, 0f00000000;
	wmma.mma.sync.aligned.row.row.m16n16k16.f32.f32 {%f56, %f57, %f58, %f59, %f60, %f61, %f62, %f63}, {%r88, %r89, %r90, %r91, %r92, %r93, %r94, %r95}, {%r382, %r383, %r384, %r385, %r386, %r387, %r388, %r389}, {%f55, %f55, %f55, %f55, %f55, %f55, %f55, %f55};
	wmma.mma.sync.aligned.row.row.m16n16k16.f32.f32 {%f64, %f65, %f66, %f67, %f68, %f69, %f70, %f71}, {%r96, %r97, %r98, %r99, %r100, %r101, %r102, %r103}, {%r393, %r394, %r395, %r396, %r397, %r398, %r399, %r400}, {%f56, %f57, %f58, %f59, %f60, %f61, %f62, %f63};
	wmma.mma.sync.aligned.row.row.m16n16k16.f32.f32 {%f72, %f73, %f74, %f75, %f76, %f77, %f78, %f79}, {%r104, %r105, %r106, %r107, %r108, %r109, %r110, %r111}, {%r382, %r383, %r384, %r385, %r386, %r387, %r388, %r389}, {%f55, %f55, %f55, %f55, %f55, %f55, %f55, %f55};
	wmma.mma.sync.aligned.row.row.m16n16k16.f32.f32 {%f80, %f81, %f82, %f83, %f84, %f85, %f86, %f87}, {%r112, %r113, %r114, %r115, %r116, %r117, %r118, %r119}, {%r393, %r394, %r395, %r396, %r397, %r398, %r399, %r400}, {%f72, %f73, %f74, %f75, %f76, %f77, %f78, %f79};
	mov.b32 	%r401, 16;
	wmma.store.d.sync.aligned.row.m16n16k16.shared.f32 	[%r29], {%f64, %f65, %f66, %f67, %f68, %f69, %f70, %f71}, %r401;
	add.s32 	%r402, %r29, 1024;
	wmma.store.d.sync.aligned.row.m16n16k16.shared.f32 	[%r402], {%f80, %f81, %f82, %f83, %f84, %f85, %f86, %f87}, %r401;
	bar.warp.sync 	-1;
	shl.b32 	%r128, %r457, 4;
	add.s32 	%r129, %r128, %r4;
	setp.ge.u32 	%p88, %r129, %r166;
	or.pred  	%p89, %p88, %p87;
	@%p89 bra 	$L__BB2_106;
	add.s32 	%r404, %r165, -1;
	setp.lt.u32 	%p90, %r404, 7;
	mov.b32 	%r469, 0;
	@%p90 bra 	$L__BB2_98;
	and.b32  	%r469, %r165, -8;
	neg.s32 	%r467, %r469;
	add.s32 	%r466, %r72, %r128;
	add.s32 	%r465, %r121, %r128;
	add.s32 	%r464, %r122, %r128;
	add.s32 	%r463, %r123, %r128;
	add.s32 	%r462, %r124, %r128;
	add.s32 	%r461, %r125, %r128;
	mad.lo.s32 	%r406, %r166, 7, %r4;
	add.s32 	%r460, %r406, %r128;
	mov.u32 	%r458, %r126;
	mov.u32 	%r459, %r129;
$L__BB2_97:
	.pragma "nounroll";
	ld.shared.f32 	%f88, [%r458+-256];
	// begin inline asm
	{  cvt.rn.f16.f32 %rs27, %f88;}

	// end inline asm
	cvt.u64.u32 	%rd89, %r459;
	add.s64 	%rd90, %rd89, %rd2;
	shl.b64 	%rd91, %rd90, 1;
	add.s64 	%rd92, %rd1, %rd91;
	st.global.u16 	[%rd92], %rs27;
	ld.shared.f32 	%f89, [%r458+-192];
	// begin inline asm
	{  cvt.rn.f16.f32 %rs28, %f89;}

	// end inline asm
	cvt.u64.u32 	%rd93, %r466;
	add.s64 	%rd94, %rd93, %rd2;
	shl.b64 	%rd95, %rd94, 1;
	add.s64 	%rd96, %rd1, %rd95;
	st.global.u16 	[%rd96], %rs28;
	ld.shared.f32 	%f90, [%r458+-128];
	// begin inline asm
	{  cvt.rn.f16.f32 %rs29, %f90;}

	// end inline asm
	cvt.u64.u32 	%rd97, %r465;
	add.s64 	%rd98, %rd97, %rd2;
	shl.b64 	%rd99, %rd98, 1;
	add.s64 	%rd100, %rd1, %rd99;
	st.global.u16 	[%rd100], %rs29;
	ld.shared.f32 	%f91, [%r458+-64];
	// begin inline asm
	{  cvt.rn.f16.f32 %rs30, %f91;}

	// end inline asm
	cvt.u64.u32 	%rd101, %r464;
	add.s64 	%rd102, %rd101, %rd2;
	shl.b64 	%rd103, %rd102, 1;
	add.s64 	%rd104, %rd1, %rd103;
	st.global.u16 	[%rd104], %rs30;
	ld.shared.f32 	%f92, [%r458];
	// begin inline asm
	{  cvt.rn.f16.f32 %rs31, %f92;}

	// end inline asm
	cvt.u64.u32 	%rd105, %r463;
	add.s64 	%rd106, %rd105, %rd2;
	shl.b64 	%rd107, %rd106, 1;
	add.s64 	%rd108, %rd1, %rd107;
	st.global.u16 	[%rd108], %rs31;
	ld.shared.f32 	%f93, [%r458+64];
	// begin inline asm
	{  cvt.rn.f16.f32 %rs32, %f93;}

	// end inline asm
	cvt.u64.u32 	%rd109, %r462;
	add.s64 	%rd110, %rd109, %rd2;
	shl.b64 	%rd111, %rd110, 1;
	add.s64 	%rd112, %rd1, %rd111;
	st.global.u16 	[%rd112], %rs32;
	ld.shared.f32 	%f94, [%r458+128];
	// begin inline asm
	{  cvt.rn.f16.f32 %rs33, %f94;}

	// end inline asm
	cvt.u64.u32 	%rd113, %r461;
	add.s64 	%rd114, %rd113, %rd2;
	shl.b64 	%rd115, %rd114, 1;
	add.s64 	%rd116, %rd1, %rd115;
	st.global.u16 	[%rd116], %rs33;
	ld.shared.f32 	%f95, [%r458+192];
	// begin inline asm
	{  cvt.rn.f16.f32 %rs34, %f95;}

	// end inline asm
	cvt.u64.u32 	%rd117, %r460;
	add.s64 	%rd118, %rd117, %rd2;
	shl.b64 	%rd119, %rd118, 1;
	add.s64 	%rd120, %rd1, %rd119;
	st.global.u16 	[%rd120], %rs34;
	add.s32 	%r467, %r467, 8;
	shl.b32 	%r407, %r166, 3;
	add.s32 	%r466, %r466, %r407;
	add.s32 	%r465, %r465, %r407;
	add.s32 	%r464, %r464, %r407;
	add.s32 	%r463, %r463, %r407;
	add.s32 	%r462, %r462, %r407;
	add.s32 	%r461, %r461, %r407;
	add.s32 	%r460, %r460, %r407;
	add.s32 	%r459, %r459, %r407;
	add.s32 	%r458, %r458, 512;
	setp.ne.s32 	%p91, %r467, 0;
	@%p91 bra 	$L__BB2_97;
$L__BB2_98:
	setp.eq.s32 	%p92, %r120, 0;
	@%p92 bra 	$L__BB2_106;
	add.s32 	%r408, %r120, -1;
	setp.lt.u32 	%p93, %r408, 3;
	@%p93 bra 	$L__BB2_101;
	shl.b32 	%r409, %r469, 4;
	add.s32 	%r410, %r409, %r4;
	shl.b32 	%r411, %r410, 2;
	add.s32 	%r412, %r29, %r411;
	ld.shared.f32 	%f96, [%r412];
	// begin inline asm
	{  cvt.rn.f16.f32 %rs35, %f96;}

	// end inline asm
	mad.lo.s32 	%r413, %r469, %r166, %r129;
	cvt.u64.u32 	%rd121, %r413;
	add.s64 	%rd122, %rd121, %rd2;
	shl.b64 	%rd123, %rd122, 1;
	add.s64 	%rd124, %rd1, %rd123;
	st.global.u16 	[%rd124], %rs35;
	ld.shared.f32 	%f97, [%r412+64];
	// begin inline asm
	{  cvt.rn.f16.f32 %rs36, %f97;}

	// end inline asm
	add.s32 	%r414, %r413, %r166;
	cvt.u64.u32 	%rd125, %r414;
	add.s64 	%rd126, %rd125, %rd2;
	shl.b64 	%rd127, %rd126, 1;
	add.s64 	%rd128, %rd1, %rd127;
	st.global.u16 	[%rd128], %rs36;
	ld.shared.f32 	%f98, [%r412+128];
	// begin inline asm
	{  cvt.rn.f16.f32 %rs37, %f98;}

	// end inline asm
	add.s32 	%r415, %r414, %r166;
	cvt.u64.u32 	%rd129, %r415;
	add.s64 	%rd130, %rd129, %rd2;
	shl.b64 	%rd131, %rd130, 1;
	add.s64 	%rd132, %rd1, %rd131;
	st.global.u16 	[%rd132], %rs37;
	ld.shared.f32 	%f99, [%r412+192];
	// begin inline asm
	{  cvt.rn.f16.f32 %rs38, %f99;}

	// end inline asm
	add.s32 	%r416, %r415, %r166;
	cvt.u64.u32 	%rd133, %r416;
	add.s64 	%rd134, %rd133, %rd2;
	shl.b64 	%rd135, %rd134, 1;
	add.s64 	%rd136, %rd1, %rd135;
	st.global.u16 	[%rd136], %rs38;
	add.s32 	%r469, %r469, 4;
$L__BB2_101:
	and.b32  	%r417, %r165, 3;
	setp.eq.s32 	%p94, %r417, 0;
	@%p94 bra 	$L__BB2_106;
	setp.eq.s32 	%p95, %r417, 1;
	@%p95 bra 	$L__BB2_104;
	shl.b32 	%r418, %r469, 4;
	add.s32 	%r419, %r418, %r4;
	shl.b32 	%r420, %r419, 2;
	add.s32 	%r421, %r29, %r420;
	ld.shared.f32 	%f100, [%r421];
	// begin inline asm
	{  cvt.rn.f16.f32 %rs39, %f100;}

	// end inline asm
	mad.lo.s32 	%r422, %r469, %r166, %r129;
	cvt.u64.u32 	%rd137, %r422;
	add.s64 	%rd138, %rd137, %rd2;
	shl.b64 	%rd139, %rd138, 1;
	add.s64 	%rd140, %rd1, %rd139;
	st.global.u16 	[%rd140], %rs39;
	ld.shared.f32 	%f101, [%r421+64];
	// begin inline asm
	{  cvt.rn.f16.f32 %rs40, %f101;}

	// end inline asm
	add.s32 	%r423, %r422, %r166;
	cvt.u64.u32 	%rd141, %r423;
	add.s64 	%rd142, %rd141, %rd2;
	shl.b64 	%rd143, %rd142, 1;
	add.s64 	%rd144, %rd1, %rd143;
	st.global.u16 	[%rd144], %rs40;
	add.s32 	%r469, %r469, 2;
$L__BB2_104:
	and.b32  	%r424, %r165, 1;
	setp.eq.b32 	%p96, %r424, 1;
	not.pred 	%p97, %p96;
	@%p97 bra 	$L__BB2_106;
	shl.b32 	%r425, %r469, 4;
	add.s32 	%r426, %r425, %r4;
	shl.b32 	%r427, %r426, 2;
	add.s32 	%r428, %r29, %r427;
	ld.shared.f32 	%f102, [%r428];
	// begin inline asm
	{  cvt.rn.f16.f32 %rs41, %f102;}

	// end inline asm
	mad.lo.s32 	%r429, %r469, %r166, %r129;
	cvt.u64.u32 	%rd145, %r429;
	add.s64 	%rd146, %rd145, %rd2;
	shl.b64 	%rd147, %rd146, 1;
	add.s64 	%rd148, %rd1, %rd147;
	st.global.u16 	[%rd148], %rs41;
$L__BB2_106:
	add.s32 	%r457, %r457, 1;
	setp.ne.s32 	%p98, %r457, %r175;
	@%p98 bra 	$L__BB2_94;
$L__BB2_107:
	setp.ge.u32 	%p99, %r4, %r60;
	@%p99 bra 	$L__BB2_109;
	ld.param.u64 	%rd155, [_Z25dotBasedInteractBwdKernelILj4ELj128ELj2ELj1ELj32ELj5ELj16ELj4EEvPK6__halfS2_PS0_S3_jjjjjjjjjjjjjjjj_param_3];
	mul.lo.s32 	%r430, %r166, %r3;
	cvta.to.global.u64 	%rd149, %rd155;
	mul.wide.u32 	%rd150, %r430, 2;
	add.s64 	%rd151, %rd149, %rd150;
	mul.wide.u32 	%rd152, %r4, 8;
	add.s64 	%rd153, %rd151, %rd152;
	add.s64 	%rd154, %rd3, %rd152;
	ld.global.nc.v2.f32 	{%f103, %f104}, [%rd154];
	st.global.v2.f32 	[%rd153], {%f103, %f104};
$L__BB2_109:
	ret;

}
	// .globl	_Z35dotBasedInteractBwdKernelNonAlignedILj4ELj128ELj2ELj1ELj32ELj5ELj16ELj4EEvPK6__halfS2_PS0_S3_jjjjjjjjjjjjjjjj
.visible .entry _Z35dotBasedInteractBwdKernelNonAlignedILj4ELj128ELj2ELj1ELj32ELj5ELj16ELj4EEvPK6__halfS2_PS0_S3_jjjjjjjjjjjjjjjj(
	.param .u64 .ptr .align 1 _Z35dotBasedInteractBwdKernelNonAlignedILj4ELj128ELj2ELj1ELj32ELj5ELj16ELj4EEvPK6__halfS2_PS0_S3_jjjjjjjjjjjjjjjj_param_0,
	.param .u64 .ptr .align 1 _Z35dotBasedInteractBwdKernelNonAlignedILj4ELj128ELj2ELj1ELj32ELj5ELj16ELj4EEvPK6__halfS2_PS0_S3_jjjjjjjjjjjjjjjj_param_1,
	.param .u64 .ptr .align 1 _Z35dotBasedInteractBwdKernelNonAlignedILj4ELj128ELj2ELj1ELj32ELj5ELj16ELj4EEvPK6__halfS2_PS0_S3_jjjjjjjjjjjjjjjj_param_2,
	.param .u64 .ptr .align 1 _Z35dotBasedInteractBwdKernelNonAlignedILj4ELj128ELj2ELj1ELj32ELj5ELj16ELj4EEvPK6__halfS2_PS0_S3_jjjjjjjjjjjjjjjj_param_3,
	.param .u32 _Z35dotBasedInteractBwdKernelNonAlignedILj4ELj128ELj2ELj1ELj32ELj5ELj16ELj4EEvPK6__halfS2_PS0_S3_jjjjjjjjjjjjjjjj_param_4,
	.param .u32 _Z35dotBasedInteractBwdKernelNonAlignedILj4ELj128ELj2ELj1ELj32ELj5ELj16ELj4EEvPK6__halfS2_PS0_S3_jjjjjjjjjjjjjjjj_param_5,
	.param .u32 _Z35dotBasedInteractBwdKernelNonAlignedILj4ELj128ELj2ELj1ELj32ELj5ELj16ELj4EEvPK6__halfS2_PS0_S3_jjjjjjjjjjjjjjjj_param_6,
	.param .u32 _Z35dotBasedInteractBwdKernelNonAlignedILj4ELj128ELj2ELj1ELj32ELj5ELj16ELj4EEvPK6__halfS2_PS0_S3_jjjjjjjjjjjjjjjj_param_7,
	.param .u32 _Z35dotBasedInteractBwdKernelNonAlignedILj4ELj128ELj2ELj1ELj32ELj5ELj16ELj4EEvPK6__halfS2_PS0_S3_jjjjjjjjjjjjjjjj_param_8,
	.param .u32 _Z35dotBasedInteractBwdKernelNonAlignedILj4ELj128ELj2ELj1ELj32ELj5ELj16ELj4EEvPK6__halfS2_PS0_S3_jjjjjjjjjjjjjjjj_param_9,
	.param .u32 _Z35dotBasedInteractBwdKernelNonAlignedILj4ELj128ELj2ELj1ELj32ELj5ELj16ELj4EEvPK6__halfS2_PS0_S3_jjjjjjjjjjjjjjjj_param_10,
	.param .u32 _Z35dotBasedInteractBwdKernelNonAlignedILj4ELj128ELj2ELj1ELj32ELj5ELj16ELj4EEvPK6__halfS2_PS0_S3_jjjjjjjjjjjjjjjj_param_11,
	.param .u32 _Z35dotBasedInteractBwdKernelNonAlignedILj4ELj128ELj2ELj1ELj32ELj5ELj16ELj4EEvPK6__halfS2_PS0_S3_jjjjjjjjjjjjjjjj_param_12,
	.param .u32 _Z35dotBasedInteractBwdKernelNonAlignedILj4ELj128ELj2ELj1ELj32ELj5ELj16ELj4EEvPK6__halfS2_PS0_S3_jjjjjjjjjjjjjjjj_param_13,
	.param .u32 _Z35dotBasedInteractBwdKernelNonAlignedILj4ELj128ELj2ELj1ELj32ELj5ELj16ELj4EEvPK6__halfS2_PS0_S3_jjjjjjjjjjjjjjjj_param_14,
	.param .u32 _Z35dotBasedInteractBwdKernelNonAlignedILj4ELj128ELj2ELj1ELj32ELj5ELj16ELj4EEvPK6__halfS2_PS0_S3_jjjjjjjjjjjjjjjj_param_15,
	.param .u32 _Z35dotBasedInteractBwdKernelNonAlignedILj4ELj128ELj2ELj1ELj32ELj5ELj16ELj4EEvPK6__halfS2_PS0_S3_jjjjjjjjjjjjjjjj_param_16,
	.param .u32 _Z35dotBasedInteractBwdKernelNonAlignedILj4ELj128ELj2ELj1ELj32ELj5ELj16ELj4EEvPK6__halfS2_PS0_S3_jjjjjjjjjjjjjjjj_param_17,
	.param .u32 _Z35dotBasedInteractBwdKernelNonAlignedILj4ELj128ELj2ELj1ELj32ELj5ELj16ELj4EEvPK6__halfS2_PS0_S3_jjjjjjjjjjjjjjjj_param_18,
	.param .u32 _Z35dotBasedInteractBwdKernelNonAlignedILj4ELj128ELj2ELj1ELj32ELj5ELj16ELj4EEvPK6__halfS2_PS0_S3_jjjjjjjjjjjjjjjj_param_19
)
.maxntid 128
{
	.reg .pred 	%p<114>;
	.reg .b16 	%rs<65>;
	.reg .b32 	%r<464>;
	.reg .b32 	%f<55>;
	.reg .b64 	%rd<123>;

	ld.param.u64 	%rd25, [_Z35dotBasedInteractBwdKernelNonAlignedILj4ELj128ELj2ELj1ELj32ELj5ELj16ELj4EEvPK6__halfS2_PS0_S3_jjjjjjjjjjjjjjjj_param_0];
	ld.param.u64 	%rd24, [_Z35dotBasedInteractBwdKernelNonAlignedILj4ELj128ELj2ELj1ELj32ELj5ELj16ELj4EEvPK6__halfS2_PS0_S3_jjjjjjjjjjjjjjjj_param_1];
	ld.param.u64 	%rd26, [_Z35dotBasedInteractBwdKernelNonAlignedILj4ELj128ELj2ELj1ELj32ELj5ELj16ELj4EEvPK6__halfS2_PS0_S3_jjjjjjjjjjjjjjjj_param_2];
	ld.param.u64 	%rd27, [_Z35dotBasedInteractBwdKernelNonAlignedILj4ELj128ELj2ELj1ELj32ELj5ELj16ELj4EEvPK6__halfS2_PS0_S3_jjjjjjjjjjjjjjjj_param_3];
	ld.param.u32 	%r203, [_Z35dotBasedInteractBwdKernelNonAlignedILj4ELj128ELj2ELj1ELj32ELj5ELj16ELj4EEvPK6__halfS2_PS0_S3_jjjjjjjjjjjjjjjj_param_4];
	ld.param.u32 	%r191, [_Z35dotBasedInteractBwdKernelNonAlignedILj4ELj128ELj2ELj1ELj32ELj5ELj16ELj4EEvPK6__halfS2_PS0_S3_jjjjjjjjjjjjjjjj_param_5];
	ld.param.u32 	%r192, [_Z35dotBasedInteractBwdKernelNonAlignedILj4ELj128ELj2ELj1ELj32ELj5ELj16ELj4EEvPK6__halfS2_PS0_S3_jjjjjjjjjjjjjjjj_param_6];
	ld.param.u32 	%r193, [_Z35dotBasedInteractBwdKernelNonAlignedILj4ELj128ELj2ELj1ELj32ELj5ELj16ELj4EEvPK6__halfS2_PS0_S3_jjjjjjjjjjjjjjjj_param_7];
	ld.param.u32 	%r194, [_Z35dotBasedInteractBwdKernelNonAlignedILj4ELj128ELj2ELj1ELj32ELj5ELj16ELj4EEvPK6__halfS2_PS0_S3_jjjjjjjjjjjjjjjj_param_8];
	ld.param.u32 	%r195, [_Z35dotBasedInteractBwdKernelNonAlignedILj4ELj128ELj2ELj1ELj32ELj5ELj16ELj4EEvPK6__halfS2_PS0_S3_jjjjjjjjjjjjjjjj_param_9];
	ld.param.u32 	%r196, [_Z35dotBasedInteractBwdKernelNonAlignedILj4ELj128ELj2ELj1ELj32ELj5ELj16ELj4EEvPK6__halfS2_PS0_S3_jjjjjjjjjjjjjjjj_param_10];
	ld.param.u32 	%r197, [_Z35dotBasedInteractBwdKernelNonAlignedILj4ELj128ELj2ELj1ELj32ELj5ELj16ELj4EEvPK6__halfS2_PS0_S3_jjjjjjjjjjjjjjjj_param_11];
	ld.param.u32 	%r198, [_Z35dotBasedInteractBwdKernelNonAlignedILj4ELj128ELj2ELj1ELj32ELj5ELj16ELj4EEvPK6__halfS2_PS0_S3_jjjjjjjjjjjjjjjj_param_13];
	ld.param.u32 	%r199, [_Z35dotBasedInteractBwdKernelNonAlignedILj4ELj128ELj2ELj1ELj32ELj5ELj16ELj4EEvPK6__halfS2_PS0_S3_jjjjjjjjjjjjjjjj_param_14];
	ld.param.u32 	%r200, [_Z35dotBasedInteractBwdKernelNonAlignedILj4ELj128ELj2ELj1ELj32ELj5ELj16ELj4EEvPK6__halfS2_PS0_S3_jjjjjjjjjjjjjjjj_param_15];
	ld.param.u32 	%r201, [_Z35dotBasedInteractBwdKernelNonAlignedILj4ELj128ELj2ELj1ELj32ELj5ELj16ELj4EEvPK6__halfS2_PS0_S3_jjjjjjjjjjjjjjjj_param_17];
	ld.param.u32 	%r202, [_Z35dotBasedInteractBwdKernelNonAlignedILj4ELj128ELj2ELj1ELj32ELj5ELj16ELj4EEvPK6__halfS2_PS0_S3_jjjjjjjjjjjjjjjj_param_19];
	cvta.to.global.u64 	%rd1, %rd25;
	cvta.to.global.u64 	%rd2, %rd26;
	cvta.to.global.u64 	%rd3, %rd27;
	mov.u32 	%r1, %tid.x;
	shr.u32 	%r2, %r1, 5;
	mov.u32 	%r204, %ctaid.x;
	shl.b32 	%r205, %r204, 2;
	or.b32  	%r3, %r205, %r2;
	setp.ge.u32 	%p1, %r3, %r203;
	@%p1 bra 	$L__BB3_137;
	cvta.to.global.u64 	%rd4, %rd24;
	and.b32  	%r449, %r1, 31;
	shr.u32 	%r206, %r202, 1;
	mul.lo.s32 	%r5, %r206, %r2;
	shl.b32 	%r207, %r5, 1;
	mov.u32 	%r208, shared_mem;
	add.s32 	%r6, %r208, %r207;
	shl.b32 	%r7, %r199, 1;
	mul.lo.s32 	%r209, %r195, %r3;
	cvt.u64.u32 	%rd5, %r209;
	mul.lo.s32 	%r210, %r192, %r3;
	cvt.u64.u32 	%rd6, %r210;
	add.s32 	%r211, %r197, %r192;
	mul.lo.s32 	%r8, %r211, %r3;
	cvt.u64.u32 	%rd7, %r192;
	setp.ge.u32 	%p2, %r449, %r196;
	@%p2 bra 	$L__BB3_7;
	mul.wide.u32 	%rd28, %r8, 2;
	add.s64 	%rd8, %rd4, %rd28;
	not.b32 	%r212, %r449;
	add.s32 	%r9, %r196, %r212;
	and.b32  	%r213, %r9, 96;
	setp.eq.s32 	%p3, %r213, 96;
	mov.u32 	%r417, %r449;
	@%p3 bra 	$L__BB3_5;
	shr.u32 	%r215, %r9, 5;
	add.s32 	%r216, %r215, 1;
	and.b32  	%r10, %r216, 3;
	mov.b32 	%r416, 0;
	mov.u32 	%r417, %r449;
$L__BB3_4:
	.pragma "nounroll";
	shl.b32 	%r217, %r417, 1;
	add.s32 	%r218, %r6, %r217;
	cvt.u64.u32 	%rd29, %r417;
	add.s64 	%rd30, %rd29, %rd7;
	shl.b64 	%rd31, %rd30, 1;
	add.s64 	%rd32, %rd8, %rd31;
	ld.global.nc.u16 	%rs20, [%rd32];
	st.shared.u16 	[%r218], %rs20;
	add.s32 	%r417, %r417, 32;
	add.s32 	%r416, %r416, 1;
	setp.ne.s32 	%p4, %r416, %r10;
	@%p4 bra 	$L__BB3_4;
$L__BB3_5:
	setp.lt.u32 	%p5, %r9, 96;
	@%p5 bra 	$L__BB3_7;
$L__BB3_6:
	.pragma "nounroll";
	shl.b32 	%r219, %r417, 1;
	add.s32 	%r220, %r6, %r219;
	cvt.u64.u32 	%rd33, %r417;
	add.s64 	%rd34, %rd33, %rd7;
	shl.b64 	%rd35, %rd34, 1;
	add.s64 	%rd36, %rd8, %rd35;
	ld.global.nc.u16 	%rs21, [%rd36];
	st.shared.u16 	[%r220], %rs21;
	ld.global.nc.u16 	%rs22, [%rd36+64];
	st.shared.u16 	[%r220+64], %rs22;
	ld.global.nc.u16 	%rs23, [%rd36+128];
	st.shared.u16 	[%r220+128], %rs23;
	ld.global.nc.u16 	%rs24, [%rd36+192];
	st.shared.u16 	[%r220+192], %rs24;
	add.s32 	%r417, %r417, 128;
	setp.lt.u32 	%p6, %r417, %r196;
	@%p6 bra 	$L__BB3_6;
$L__BB3_7:
	add.s32 	%r18, %r6, %r7;
	bar.warp.sync 	-1;
	setp.ge.u32 	%p7, %r449, %r193;
	@%p7 bra 	$L__BB3_56;
	add.s32 	%r221, %r449, -1;
	mul.lo.s32 	%r222, %r221, %r449;
	shr.u32 	%r19, %r222, 1;
	mul.lo.s32 	%r20, %r198, %r449;
	setp.eq.s32 	%p8, %r191, 0;
	@%p8 bra 	$L__BB3_44;
	mov.f32 	%f1, 0f00000000;
	// begin inline asm
	{  cvt.rn.f16.f32 %rs60, %f1;}

	// end inline asm
	and.b32  	%r21, %r191, 3;
	setp.lt.u32 	%p9, %r191, 4;
	mov.b32 	%r419, 0;
	@%p9 bra 	$L__BB3_28;
	and.b32  	%r419, %r191, -4;
	mov.b32 	%r421, 0;
$L__BB3_11:
	.pragma "nounroll";
	setp.ge.u32 	%p10, %r449, %r191;
	setp.ge.u32 	%p11, %r421, %r449;
	add.s32 	%r225, %r421, %r19;
	shl.b32 	%r226, %r225, 1;
	add.s32 	%r33, %r6, %r226;
	add.s32 	%r227, %r421, %r20;
	shl.b32 	%r228, %r227, 1;
	add.s32 	%r34, %r18, %r228;
	or.pred  	%p12, %p10, %p11;
	mov.u16 	%rs61, %rs60;
	@%p12 bra 	$L__BB3_13;
	ld.shared.u16 	%rs61, [%r33];
	st.shared.u16 	[%r34], %rs61;
$L__BB3_13:
	setp.gt.u32 	%p13, %r421, %r449;
	@%p13 bra 	$L__BB3_15;
	mad.lo.s32 	%r229, %r421, %r198, %r449;
	shl.b32 	%r230, %r229, 1;
	add.s32 	%r231, %r18, %r230;
	st.shared.u16 	[%r231], %rs61;
$L__BB3_15:
	setp.ge.u32 	%p14, %r449, %r191;
	add.s32 	%r35, %r421, 1;
	setp.ge.u32 	%p15, %r35, %r449;
	or.pred  	%p16, %p14, %p15;
	mov.u16 	%rs62, %rs60;
	@%p16 bra 	$L__BB3_17;
	ld.shared.u16 	%rs62, [%r33+2];
	st.shared.u16 	[%r34+2], %rs62;
$L__BB3_17:
	setp.ge.u32 	%p17, %r421, %r449;
	@%p17 bra 	$L__BB3_19;
	mad.lo.s32 	%r232, %r35, %r198, %r449;
	shl.b32 	%r233, %r232, 1;
	add.s32 	%r234, %r18, %r233;
	st.shared.u16 	[%r234], %rs62;
$L__BB3_19:
	setp.ge.u32 	%p18, %r449, %r191;
	add.s32 	%r36, %r421, 2;
	setp.ge.u32 	%p19, %r36, %r449;
	or.pred  	%p20, %p18, %p19;
	mov.u16 	%rs63, %rs60;
	@%p20 bra 	$L__BB3_21;
	ld.shared.u16 	%rs63, [%r33+4];
	st.shared.u16 	[%r34+4], %rs63;
$L__BB3_21:
	setp.gt.u32 	%p21, %r36, %r449;
	@%p21 bra 	$L__BB3_23;
	mad.lo.s32 	%r235, %r36, %r198, %r449;
	shl.b32 	%r236, %r235, 1;
	add.s32 	%r237, %r18, %r236;
	st.shared.u16 	[%r237], %rs63;
$L__BB3_23:
	setp.ge.u32 	%p22, %r449, %r191;
	add.s32 	%r37, %r421, 3;
	setp.ge.u32 	%p23, %r37, %r449;
	or.pred  	%p24, %p22, %p23;
	mov.u16 	%rs64, %rs60;
	@%p24 bra 	$L__BB3_25;
	ld.shared.u16 	%rs64, [%r33+6];
	st.shared.u16 	[%r34+6], %rs64;
$L__BB3_25:
	setp.gt.u32 	%p25, %r37, %r449;
	@%p25 bra 	$L__BB3_27;
	mad.lo.s32 	%r238, %r37, %r198, %r449;
	shl.b32 	%r239, %r238, 1;
	add.s32 	%r240, %r18, %r239;
	st.shared.u16 	[%r240], %rs64;
$L__BB3_27:
	add.s32 	%r421, %r421, 4;
	setp.eq.s32 	%p26, %r421, %r419;
	@%p26 bra 	$L__BB3_28;
	bra.uni 	$L__BB3_11;
$L__BB3_28:
	setp.eq.s32 	%p27, %r21, 0;
	@%p27 bra 	$L__BB3_44;
	setp.eq.s32 	%p28, %r21, 1;
	@%p28 bra 	$L__BB3_39;
	setp.ge.u32 	%p29, %r449, %r191;
	setp.ge.u32 	%p30, %r419, %r449;
	add.s32 	%r241, %r419, %r19;
	shl.b32 	%r242, %r241, 1;
	add.s32 	%r24, %r6, %r242;
	add.s32 	%r243, %r419, %r20;
	shl.b32 	%r244, %r243, 1;
	add.s32 	%r25, %r18, %r244;
	or.pred  	%p31, %p29, %p30;
	mov.u16 	%rs58, %rs60;
	@%p31 bra 	$L__BB3_32;
	ld.shared.u16 	%rs58, [%r24];
	st.shared.u16 	[%r25], %rs58;
$L__BB3_32:
	setp.gt.u32 	%p32, %r419, %r449;
	@%p32 bra 	$L__BB3_34;
	mad.lo.s32 	%r245, %r419, %r198, %r449;
	shl.b32 	%r246, %r245, 1;
	add.s32 	%r247, %r18, %r246;
	st.shared.u16 	[%r247], %rs58;
$L__BB3_34:
	setp.ge.u32 	%p33, %r449, %r191;
	add.s32 	%r26, %r419, 1;
	setp.ge.u32 	%p34, %r26, %r449;
	or.pred  	%p35, %p33, %p34;
	mov.u16 	%rs59, %rs60;
	@%p35 bra 	$L__BB3_36;
	ld.shared.u16 	%rs59, [%r24+2];
	st.shared.u16 	[%r25+2], %rs59;
$L__BB3_36:
	setp.ge.u32 	%p36, %r419, %r449;
	@%p36 bra 	$L__BB3_38;
	mad.lo.s32 	%r248, %r26, %r198, %r449;
	shl.b32 	%r249, %r248, 1;
	add.s32 	%r250, %r18, %r249;
	st.shared.u16 	[%r250], %rs59;
$L__BB3_38:
	add.s32 	%r419, %r419, 2;
$L__BB3_39:
	and.b32  	%r251, %r191, 1;
	setp.eq.b32 	%p37, %r251, 1;
	not.pred 	%p38, %p37;
	@%p38 bra 	$L__BB3_44;
	setp.ge.u32 	%p39, %r449, %r191;
	setp.ge.u32 	%p40, %r419, %r449;
	or.pred  	%p41, %p39, %p40;
	@%p41 bra 	$L__BB3_42;
	add.s32 	%r252, %r419, %r19;
	shl.b32 	%r253, %r252, 1;
	add.s32 	%r254, %r6, %r253;
	ld.shared.u16 	%rs60, [%r254];
	add.s32 	%r255, %r419, %r20;
	shl.b32 	%r256, %r255, 1;
	add.s32 	%r257, %r18, %r256;
	st.shared.u16 	[%r257], %rs60;
$L__BB3_42:
	setp.gt.u32 	%p42, %r419, %r449;
	@%p42 bra 	$L__BB3_44;
	mad.lo.s32 	%r258, %r419, %r198, %r449;
	shl.b32 	%r259, %r258, 1;
	add.s32 	%r260, %r18, %r259;
	st.shared.u16 	[%r260], %rs60;
$L__BB3_44:
	setp.le.u32 	%p43, %r193, %r191;
	@%p43 bra 	$L__BB3_56;
	mov.f32 	%f2, 0f00000000;
	// begin inline asm
	{  cvt.rn.f16.f32 %rs26, %f2;}

	// end inline asm
	sub.s32 	%r29, %r193, %r191;
	and.b32  	%r30, %r29, 7;
	sub.s32 	%r261, %r191, %r193;
	setp.gt.u32 	%p44, %r261, -8;
	mov.u32 	%r424, %r191;
	@%p44 bra 	$L__BB3_48;
	and.b32  	%r31, %r29, -8;
	mov.b32 	%r423, 0;
	mov.u32 	%r424, %r191;
$L__BB3_47:
	.pragma "nounroll";
	mad.lo.s32 	%r263, %r424, %r198, %r449;
	shl.b32 	%r264, %r263, 1;
	add.s32 	%r265, %r18, %r264;
	st.shared.u16 	[%r265], %rs26;
	shl.b32 	%r266, %r198, 1;
	add.s32 	%r267, %r265, %r266;
	st.shared.u16 	[%r267], %rs26;
	add.s32 	%r268, %r267, %r266;
	st.shared.u16 	[%r268], %rs26;
	add.s32 	%r269, %r268, %r266;
	st.shared.u16 	[%r269], %rs26;
	add.s32 	%r270, %r269, %r266;
	st.shared.u16 	[%r270], %rs26;
	add.s32 	%r271, %r270, %r266;
	st.shared.u16 	[%r271], %rs26;
	add.s32 	%r272, %r271, %r266;
	st.shared.u16 	[%r272], %rs26;
	add.s32 	%r273, %r272, %r266;
	st.shared.u16 	[%r273], %rs26;
	add.s32 	%r424, %r424, 8;
	add.s32 	%r423, %r423, 8;
	setp.ne.s32 	%p45, %r423, %r31;
	@%p45 bra 	$L__BB3_47;
$L__BB3_48:
	setp.eq.s32 	%p46, %r30, 0;
	@%p46 bra 	$L__BB3_56;
	and.b32  	%r44, %r29, 3;
	setp.lt.u32 	%p47, %r30, 4;
	@%p47 bra 	$L__BB3_51;
	mad.lo.s32 	%r274, %r424, %r198, %r449;
	shl.b32 	%r275, %r274, 1;
	add.s32 	%r276, %r18, %r275;
	st.shared.u16 	[%r276], %rs26;
	shl.b32 	%r277, %r198, 1;
	add.s32 	%r278, %r276, %r277;
	st.shared.u16 	[%r278], %rs26;
	add.s32 	%r279, %r278, %r277;
	st.shared.u16 	[%r279], %rs26;
	add.s32 	%r280, %r279, %r277;
	st.shared.u16 	[%r280], %rs26;
	add.s32 	%r424, %r424, 4;
$L__BB3_51:
	setp.eq.s32 	%p48, %r44, 0;
	@%p48 bra 	$L__BB3_56;
	setp.eq.s32 	%p49, %r44, 1;
	@%p49 bra 	$L__BB3_54;
	mad.lo.s32 	%r281, %r424, %r198, %r449;
	shl.b32 	%r282, %r281, 1;
	add.s32 	%r283, %r18, %r282;
	st.shared.u16 	[%r283], %rs26;
	shl.b32 	%r284, %r198, 1;
	add.s32 	%r285, %r283, %r284;
	st.shared.u16 	[%r285], %rs26;
	add.s32 	%r424, %r424, 2;
$L__BB3_54:
	and.b32  	%r286, %r29, 1;
	setp.eq.b32 	%p50, %r286, 1;
	not.pred 	%p51, %p50;
	@%p51 bra 	$L__BB3_56;
	mad.lo.s32 	%r287, %r424, %r198, %r449;
	shl.b32 	%r288, %r287, 1;
	add.s32 	%r289, %r18, %r288;
	st.shared.u16 	[%r289], %rs26;
$L__BB3_56:
	bar.warp.sync 	-1;
	setp.eq.s32 	%p52, %r191, 0;
	@%p52 bra 	$L__BB3_68;
	add.s32 	%r49, %r192, %r449;
	not.b32 	%r291, %r449;
	add.s32 	%r50, %r192, %r291;
	and.b32  	%r51, %r50, 96;
	cvt.u64.u32 	%rd9, %r449;
	or.b32  	%r52, %r449, 32;
	or.b32  	%r53, %r449, 64;
	or.b32  	%r54, %r449, 96;
	mov.b32 	%r433, 0;
$L__BB3_58:
	setp.ge.u32 	%p53, %r449, %r192;
	mul.lo.s32 	%r292, %r433, %r200;
	shl.b32 	%r293, %r292, 1;
	add.s32 	%r79, %r6, %r293;
	mul.lo.s32 	%r294, %r433, %r192;
	cvt.u64.u32 	%rd37, %r294;
	add.s64 	%rd10, %rd37, %rd5;
	@%p53 bra 	$L__BB3_65;
	setp.eq.s32 	%p54, %r51, 96;
	mov.u32 	%r434, %r449;
	@%p54 bra 	$L__BB3_63;
	setp.eq.s32 	%p55, %r51, 0;
	shl.b32 	%r295, %r449, 1;
	add.s32 	%r80, %r79, %r295;
	add.s64 	%rd38, %rd10, %rd9;
	shl.b64 	%rd39, %rd38, 1;
	add.s64 	%rd11, %rd1, %rd39;
	ld.global.nc.u16 	%rs27, [%rd11];
	st.shared.u16 	[%r80], %rs27;
	mov.u32 	%r434, %r52;
	@%p55 bra 	$L__BB3_63;
	setp.eq.s32 	%p56, %r51, 32;
	ld.global.nc.u16 	%rs28, [%rd11+64];
	st.shared.u16 	[%r80+64], %rs28;
	mov.u32 	%r434, %r53;
	@%p56 bra 	$L__BB3_63;
	ld.global.nc.u16 	%rs29, [%rd11+128];
	st.shared.u16 	[%r80+128], %rs29;
	mov.u32 	%r434, %r54;
$L__BB3_63:
	setp.lt.u32 	%p57, %r50, 96;
	@%p57 bra 	$L__BB3_65;
$L__BB3_64:
	shl.b32 	%r296, %r434, 1;
	add.s32 	%r297, %r79, %r296;
	cvt.u64.u32 	%rd40, %r434;
	add.s64 	%rd41, %rd10, %rd40;
	shl.b64 	%rd42, %rd41, 1;
	add.s64 	%rd43, %rd1, %rd42;
	ld.global.nc.u16 	%rs30, [%rd43];
	st.shared.u16 	[%r297], %rs30;
	ld.global.nc.u16 	%rs31, [%rd43+64];
	st.shared.u16 	[%r297+64], %rs31;
	ld.global.nc.u16 	%rs32, [%rd43+128];
	st.shared.u16 	[%r297+128], %rs32;
	ld.global.nc.u16 	%rs33, [%rd43+192];
	st.shared.u16 	[%r297+192], %rs33;
	add.s32 	%r434, %r434, 128;
	setp.lt.u32 	%p58, %r434, %r192;
	@%p58 bra 	$L__BB3_64;
$L__BB3_65:
	setp.ge.u32 	%p59, %r49, %r194;
	@%p59 bra 	$L__BB3_67;
	mov.f32 	%f3, 0f00000000;
	// begin inline asm
	{  cvt.rn.f16.f32 %rs34, %f3;}

	// end inline asm
	shl.b32 	%r298, %r49, 1;
	add.s32 	%r299, %r79, %r298;
	st.shared.u16 	[%r299], %rs34;
$L__BB3_67:
	add.s32 	%r433, %r433, 1;
	setp.eq.s32 	%p60, %r433, %r191;
	@%p60 bra 	$L__BB3_68;
	bra.uni 	$L__BB3_58;
$L__BB3_68:
	setp.le.u32 	%p61, %r193, %r191;
	@%p61 bra 	$L__BB3_115;
	not.b32 	%r300, %r449;
	add.s32 	%r55, %r194, %r300;
	shr.u32 	%r301, %r55, 5;
	add.s32 	%r56, %r301, 1;
	and.b32  	%r57, %r56, 15;
	add.s32 	%r58, %r57, -1;
	and.b32  	%r59, %r56, 7;
	add.s32 	%r60, %r59, -1;
	sub.s32 	%r302, %r193, %r191;
	add.s32 	%r61, %r191, 1;
	and.b32  	%r303, %r302, 1;
	setp.eq.b32 	%p62, %r303, 1;
	not.pred 	%p63, %p62;
	mov.u32 	%r432, %r191;
	@%p63 bra 	$L__BB3_84;
	setp.ge.u32 	%p64, %r449, %r194;
	mul.lo.s32 	%r62, %r191, %r200;
	mov.u32 	%r432, %r61;
	@%p64 bra 	$L__BB3_84;
	mov.f32 	%f4, 0f00000000;
	// begin inline asm
	{  cvt.rn.f16.f32 %rs35, %f4;}

	// end inline asm
	setp.lt.u32 	%p65, %r55, 480;
	mov.u32 	%r429, %r449;
	@%p65 bra 	$L__BB3_74;
	and.b32  	%r63, %r56, 268435440;
	mov.b32 	%r428, 0;
	mov.u32 	%r429, %r449;
$L__BB3_73:
	.pragma "nounroll";
	add.s32 	%r305, %r429, %r62;
	shl.b32 	%r306, %r305, 1;
	add.s32 	%r307, %r6, %r306;
	st.shared.u16 	[%r307], %rs35;
	st.shared.u16 	[%r307+64], %rs35;
	st.shared.u16 	[%r307+128], %rs35;
	st.shared.u16 	[%r307+192], %rs35;
	st.shared.u16 	[%r307+256], %rs35;
	st.shared.u16 	[%r307+320], %rs35;
	st.shared.u16 	[%r307+384], %rs35;
	st.shared.u16 	[%r307+448], %rs35;
	st.shared.u16 	[%r307+512], %rs35;
	st.shared.u16 	[%r307+576], %rs35;
	st.shared.u16 	[%r307+640], %rs35;
	st.shared.u16 	[%r307+704], %rs35;
	st.shared.u16 	[%r307+768], %rs35;
	st.shared.u16 	[%r307+832], %rs35;
	st.shared.u16 	[%r307+896], %rs35;
	st.shared.u16 	[%r307+960], %rs35;
	add.s32 	%r429, %r429, 512;
	add.s32 	%r428, %r428, 16;
	setp.ne.s32 	%p66, %r428, %r63;
	@%p66 bra 	$L__BB3_73;
$L__BB3_74:
	setp.eq.s32 	%p67, %r57, 0;
	mov.u32 	%r432, %r61;
	@%p67 bra 	$L__BB3_84;
	setp.lt.u32 	%p68, %r57, 8;
	@%p68 bra 	$L__BB3_77;
	add.s32 	%r308, %r429, %r62;
	shl.b32 	%r309, %r308, 1;
	add.s32 	%r310, %r6, %r309;
	st.shared.u16 	[%r310], %rs35;
	st.shared.u16 	[%r310+64], %rs35;
	st.shared.u16 	[%r310+128], %rs35;
	st.shared.u16 	[%r310+192], %rs35;
	st.shared.u16 	[%r310+256], %rs35;
	st.shared.u16 	[%r310+320], %rs35;
	st.shared.u16 	[%r310+384], %rs35;
	st.shared.u16 	[%r310+448], %rs35;
	add.s32 	%r429, %r429, 256;
$L__BB3_77:
	setp.eq.s32 	%p69, %r59, 0;
	mov.u32 	%r432, %r61;
	@%p69 bra 	$L__BB3_84;
	and.b32  	%r71, %r56, 3;
	setp.lt.u32 	%p70, %r59, 4;
	@%p70 bra 	$L__BB3_80;
	add.s32 	%r311, %r429, %r62;
	shl.b32 	%r312, %r311, 1;
	add.s32 	%r313, %r6, %r312;
	st.shared.u16 	[%r313], %rs35;
	st.shared.u16 	[%r313+64], %rs35;
	st.shared.u16 	[%r313+128], %rs35;
	st.shared.u16 	[%r313+192], %rs35;
	add.s32 	%r429, %r429, 128;
$L__BB3_80:
	setp.eq.s32 	%p71, %r71, 0;
	mov.u32 	%r432, %r61;
	@%p71 bra 	$L__BB3_84;
	add.s32 	%r314, %r429, %r62;
	shl.b32 	%r315, %r314, 1;
	add.s32 	%r74, %r6, %r315;
	st.shared.u16 	[%r74], %rs35;
	setp.eq.s32 	%p72, %r71, 1;
	mov.u32 	%r432, %r61;
	@%p72 bra 	$L__BB3_84;
	st.shared.u16 	[%r74+64], %rs35;
	setp.eq.s32 	%p73, %r71, 2;
	mov.u32 	%r432, %r61;
	@%p73 bra 	$L__BB3_84;
	st.shared.u16 	[%r74+128], %rs35;
	mov.u32 	%r432, %r61;
$L__BB3_84:
	setp.eq.s32 	%p74, %r193, %r61;
	@%p74 bra 	$L__BB3_115;
	and.b32  	%r76, %r56, 268435440;
	and.b32  	%r77, %r56, 3;
$L__BB3_86:
	.pragma "nounroll";
	setp.ge.u32 	%p75, %r449, %r194;
	mul.lo.s32 	%r86, %r432, %r200;
	@%p75 bra 	$L__BB3_100;
	setp.lt.u32 	%p76, %r55, 480;
	mov.f32 	%f5, 0f00000000;
	// begin inline asm
	{  cvt.rn.f16.f32 %rs36, %f5;}

	// end inline asm
	mov.u32 	%r439, %r449;
	@%p76 bra 	$L__BB3_90;
	mov.b32 	%r438, 0;
	mov.u32 	%r439, %r449;
$L__BB3_89:
	.pragma "nounroll";
	add.s32 	%r317, %r439, %r86;
	shl.b32 	%r318, %r317, 1;
	add.s32 	%r319, %r6, %r318;
	st.shared.u16 	[%r319], %rs36;
	st.shared.u16 	[%r319+64], %rs36;
	st.shared.u16 	[%r319+128], %rs36;
	st.shared.u16 	[%r319+192], %rs36;
	st.shared.u16 	[%r319+256], %rs36;
	st.shared.u16 	[%r319+320], %rs36;
	st.shared.u16 	[%r319+384], %rs36;
	st.shared.u16 	[%r319+448], %rs36;
	st.shared.u16 	[%r319+512], %rs36;
	st.shared.u16 	[%r319+576], %rs36;
	st.shared.u16 	[%r319+640], %rs36;
	st.shared.u16 	[%r319+704], %rs36;
	st.shared.u16 	[%r319+768], %rs36;
	st.shared.u16 	[%r319+832], %rs36;
	st.shared.u16 	[%r319+896], %rs36;
	st.shared.u16 	[%r319+960], %rs36;
	add.s32 	%r439, %r439, 512;
	add.s32 	%r438, %r438, 16;
	setp.ne.s32 	%p77, %r438, %r76;
	@%p77 bra 	$L__BB3_89;
$L__BB3_90:
	setp.eq.s32 	%p78, %r57, 0;
	@%p78 bra 	$L__BB3_100;
	setp.lt.u32 	%p79, %r58, 7;
	@%p79 bra 	$L__BB3_93;
	add.s32 	%r320, %r439, %r86;
	shl.b32 	%r321, %r320, 1;
	add.s32 	%r322, %r6, %r321;
	st.shared.u16 	[%r322], %rs36;
	st.shared.u16 	[%r322+64], %rs36;
	st.shared.u16 	[%r322+128], %rs36;
	st.shared.u16 	[%r322+192], %rs36;
	st.shared.u16 	[%r322+256], %rs36;
	st.shared.u16 	[%r322+320], %rs36;
	st.shared.u16 	[%r322+384], %rs36;
	st.shared.u16 	[%r322+448], %rs36;
	add.s32 	%r439, %r439, 256;
$L__BB3_93:
	setp.eq.s32 	%p80, %r59, 0;
	@%p80 bra 	$L__BB3_100;
	setp.lt.u32 	%p81, %r60, 3;
	@%p81 bra 	$L__BB3_96;
	add.s32 	%r323, %r439, %r86;
	shl.b32 	%r324, %r323, 1;
	add.s32 	%r325, %r6, %r324;
	st.shared.u16 	[%r325], %rs36;
	st.shared.u16 	[%r325+64], %rs36;
	st.shared.u16 	[%r325+128], %rs36;
	st.shared.u16 	[%r325+192], %rs36;
	add.s32 	%r439, %r439, 128;
$L__BB3_96:
	setp.eq.s32 	%p82, %r77, 0;
	@%p82 bra 	$L__BB3_100;
	setp.eq.s32 	%p83, %r77, 1;
	add.s32 	%r326, %r439, %r86;
	shl.b32 	%r327, %r326, 1;
	add.s32 	%r96, %r6, %r327;
	st.shared.u16 	[%r96], %rs36;
	@%p83 bra 	$L__BB3_100;
	setp.eq.s32 	%p84, %r77, 2;
	st.shared.u16 	[%r96+64], %rs36;
	@%p84 bra 	$L__BB3_100;
	st.shared.u16 	[%r96+128], %rs36;
$L__BB3_100:
	setp.ge.u32 	%p85, %r449, %r194;
	add.s32 	%r97, %r86, %r200;
	@%p85 bra 	$L__BB3_114;
	setp.lt.u32 	%p86, %r55, 480;
	mov.f32 	%f6, 0f00000000;
	// begin inline asm
	{  cvt.rn.f16.f32 %rs37, %f6;}

	// end inline asm
	mov.u32 	%r444, %r449;
	@%p86 bra 	$L__BB3_104;
	mov.b32 	%r443, 0;
	mov.u32 	%r444, %r449;
$L__BB3_103:
	.pragma "nounroll";
	add.s32 	%r329, %r444, %r97;
	shl.b32 	%r330, %r329, 1;
	add.s32 	%r331, %r6, %r330;
	st.shared.u16 	[%r331], %rs37;
	st.shared.u16 	[%r331+64], %rs37;
	st.shared.u16 	[%r331+128], %rs37;
	st.shared.u16 	[%r331+192], %rs37;
	st.shared.u16 	[%r331+256], %rs37;
	st.shared.u16 	[%r331+320], %rs37;
	st.shared.u16 	[%r331+384], %rs37;
	st.shared.u16 	[%r331+448], %rs37;
	st.shared.u16 	[%r331+512], %rs37;
	st.shared.u16 	[%r331+576], %rs37;
	st.shared.u16 	[%r331+640], %rs37;
	st.shared.u16 	[%r331+704], %rs37;
	st.shared.u16 	[%r331+768], %rs37;
	st.shared.u16 	[%r331+832], %rs37;
	st.shared.u16 	[%r331+896], %rs37;
	st.shared.u16 	[%r331+960], %rs37;
	add.s32 	%r444, %r444, 512;
	add.s32 	%r443, %r443, 16;
	setp.ne.s32 	%p87, %r443, %r76;
	@%p87 bra 	$L__BB3_103;
$L__BB3_104:
	setp.eq.s32 	%p88, %r57, 0;
	@%p88 bra 	$L__BB3_114;
	setp.lt.u32 	%p89, %r58, 7;
	@%p89 bra 	$L__BB3_107;
	add.s32 	%r332, %r444, %r97;
	shl.b32 	%r333, %r332, 1;
	add.s32 	%r334, %r6, %r333;
	st.shared.u16 	[%r334], %rs37;
	st.shared.u16 	[%r334+64], %rs37;
	st.shared.u16 	[%r334+128], %rs37;
	st.shared.u16 	[%r334+192], %rs37;
	st.shared.u16 	[%r334+256], %rs37;
	st.shared.u16 	[%r334+320], %rs37;
	st.shared.u16 	[%r334+384], %rs37;
	st.shared.u16 	[%r334+448], %rs37;
	add.s32 	%r444, %r444, 256;
$L__BB3_107:
	setp.eq.s32 	%p90, %r59, 0;
	@%p90 bra 	$L__BB3_114;
	setp.lt.u32 	%p91, %r60, 3;
	@%p91 bra 	$L__BB3_110;
	add.s32 	%r335, %r444, %r97;
	shl.b32 	%r336, %r335, 1;
	add.s32 	%r337, %r6, %r336;
	st.shared.u16 	[%r337], %rs37;
	st.shared.u16 	[%r337+64], %rs37;
	st.shared.u16 	[%r337+128], %rs37;
	st.shared.u16 	[%r337+192], %rs37;
	add.s32 	%r444, %r444, 128;
$L__BB3_110:
	setp.eq.s32 	%p92, %r77, 0;
	@%p92 bra 	$L__BB3_114;
	setp.eq.s32 	%p93, %r77, 1;
	add.s32 	%r338, %r444, %r97;
	shl.b32 	%r339, %r338, 1;
	add.s32 	%r107, %r6, %r339;
	st.shared.u16 	[%r107], %rs37;
	@%p93 bra 	$L__BB3_114;
	setp.eq.s32 	%p94, %r77, 2;
	st.shared.u16 	[%r107+64], %rs37;
	@%p94 bra 	$L__BB3_114;
	st.shared.u16 	[%r107+128], %rs37;
$L__BB3_114:
	add.s32 	%r432, %r432, 2;
	setp.ne.s32 	%p95, %r432, %r193;
	@%p95 bra 	$L__BB3_86;
$L__BB3_115:
	bar.warp.sync 	-1;
	wmma.load.a.sync.aligned.row.m16n16k16.shared.f16 	{%r109, %r110, %r111, %r112, %r113, %r114, %r115, %r116}, [%r18], %r198;
	add.s32 	%r340, %r18, 32;
	wmma.load.a.sync.aligned.row.m16n16k16.shared.f16 	{%r117, %r118, %r119, %r120, %r121, %r122, %r123, %r124}, [%r340], %r198;
	shl.b32 	%r341, %r198, 5;
	add.s32 	%r342, %r18, %r341;
	wmma.load.a.sync.aligned.row.m16n16k16.shared.f16 	{%r125, %r126, %r127, %r128, %r129, %r130, %r131, %r132}, [%r342], %r198;
	add.s32 	%r343, %r342, 32;
	wmma.load.a.sync.aligned.row.m16n16k16.shared.f16 	{%r133, %r134, %r135, %r136, %r137, %r138, %r139, %r140}, [%r343], %r198;
	setp.eq.s32 	%p96, %r201, 0;
	@%p96 bra 	$L__BB3_130;
	and.b32  	%r141, %r191, 7;
	shl.b32 	%r142, %r192, 3;
	mad.lo.s32 	%r143, %r192, 3, %r449;
	shl.b32 	%r346, %r449, 2;
	add.s32 	%r347, %r207, %r346;
	add.s32 	%r348, %r347, %r7;
	add.s32 	%r350, %r348, %r208;
	add.s32 	%r144, %r350, 256;
	mov.b32 	%r447, 0;
$L__BB3_117:
	setp.eq.s32 	%p97, %r191, 0;
	shl.b32 	%r351, %r447, 5;
	add.s32 	%r352, %r6, %r351;
	wmma.load.b.sync.aligned.row.m16n16k16.shared.f16 	{%r353, %r354, %r355, %r356, %r357, %r358, %r359, %r360}, [%r352], %r200;
	add.s32 	%r361, %r200, %r447;
	shl.b32 	%r362, %r361, 5;
	add.s32 	%r363, %r6, %r362;
	wmma.load.b.sync.aligned.row.m16n16k16.shared.f16 	{%r364, %r365, %r366, %r367, %r368, %r369, %r370, %r371}, [%r363], %r200;
	mov.f32 	%f7, 0f00000000;
	wmma.mma.sync.aligned.row.row.m16n16k16.f32.f32 {%f8, %f9, %f10, %f11, %f12, %f13, %f14, %f15}, {%r109, %r110, %r111, %r112, %r113, %r114, %r115, %r116}, {%r353, %r354, %r355, %r356, %r357, %r358, %r359, %r360}, {%f7, %f7, %f7, %f7, %f7, %f7, %f7, %f7};
	wmma.mma.sync.aligned.row.row.m16n16k16.f32.f32 {%f16, %f17, %f18, %f19, %f20, %f21, %f22, %f23}, {%r117, %r118, %r119, %r120, %r121, %r122, %r123, %r124}, {%r364, %r365, %r366, %r367, %r368, %r369, %r370, %r371}, {%f8, %f9, %f10, %f11, %f12, %f13, %f14, %f15};
	wmma.mma.sync.aligned.row.row.m16n16k16.f32.f32 {%f24, %f25, %f26, %f27, %f28, %f29, %f30, %f31}, {%r125, %r126, %r127, %r128, %r129, %r130, %r131, %r132}, {%r353, %r354, %r355, %r356, %r357, %r358, %r359, %r360}, {%f7, %f7, %f7, %f7, %f7, %f7, %f7, %f7};
	wmma.mma.sync.aligned.row.row.m16n16k16.f32.f32 {%f32, %f33, %f34, %f35, %f36, %f37, %f38, %f39}, {%r133, %r134, %r135, %r136, %r137, %r138, %r139, %r140}, {%r364, %r365, %r366, %r367, %r368, %r369, %r370, %r371}, {%f24, %f25, %f26, %f27, %f28, %f29, %f30, %f31};
	mov.b32 	%r372, 16;
	wmma.store.d.sync.aligned.row.m16n16k16.shared.f32 	[%r18], {%f16, %f17, %f18, %f19, %f20, %f21, %f22, %f23}, %r372;
	add.s32 	%r373, %r18, 1024;
	wmma.store.d.sync.aligned.row.m16n16k16.shared.f32 	[%r373], {%f32, %f33, %f34, %f35, %f36, %f37, %f38, %f39}, %r372;
	bar.warp.sync 	-1;
	shl.b32 	%r146, %r447, 4;
	add.s32 	%r147, %r146, %r449;
	setp.ge.u32 	%p98, %r147, %r192;
	or.pred  	%p99, %p98, %p97;
	@%p99 bra 	$L__BB3_129;
	add.s32 	%r375, %r191, -1;
	setp.lt.u32 	%p100, %r375, 7;
	mov.b32 	%r461, 0;
	@%p100 bra 	$L__BB3_121;
	and.b32  	%r461, %r191, -8;
	neg.s32 	%r459, %r461;
	add.s32 	%r377, %r192, %r449;
	add.s32 	%r458, %r377, %r146;
	shl.b32 	%r378, %r192, 1;
	add.s32 	%r379, %r378, %r449;
	add.s32 	%r457, %r379, %r146;
	add.s32 	%r456, %r143, %r146;
	shl.b32 	%r380, %r192, 2;
	add.s32 	%r381, %r380, %r449;
	add.s32 	%r455, %r381, %r146;
	mad.lo.s32 	%r382, %r192, 5, %r449;
	add.s32 	%r454, %r382, %r146;
	mad.lo.s32 	%r383, %r192, 6, %r449;
	add.s32 	%r453, %r383, %r146;
	mad.lo.s32 	%r384, %r192, 7, %r449;
	add.s32 	%r452, %r384, %r146;
	mov.u32 	%r450, %r144;
	mov.u32 	%r451, %r147;
$L__BB3_120:
	.pragma "nounroll";
	ld.shared.f32 	%f40, [%r450+-256];
	// begin inline asm
	{  cvt.rn.f16.f32 %rs38, %f40;}

	// end inline asm
	cvt.u64.u32 	%rd44, %r451;
	add.s64 	%rd45, %rd44, %rd5;
	shl.b64 	%rd46, %rd45, 1;
	add.s64 	%rd47, %rd2, %rd46;
	st.global.u16 	[%rd47], %rs38;
	ld.shared.f32 	%f41, [%r450+-192];
	// begin inline asm
	{  cvt.rn.f16.f32 %rs39, %f41;}

	// end inline asm
	cvt.u64.u32 	%rd48, %r458;
	add.s64 	%rd49, %rd48, %rd5;
	shl.b64 	%rd50, %rd49, 1;
	add.s64 	%rd51, %rd2, %rd50;
	st.global.u16 	[%rd51], %rs39;
	ld.shared.f32 	%f42, [%r450+-128];
	// begin inline asm
	{  cvt.rn.f16.f32 %rs40, %f42;}

	// end inline asm
	cvt.u64.u32 	%rd52, %r457;
	add.s64 	%rd53, %rd52, %rd5;
	shl.b64 	%rd54, %rd53, 1;
	add.s64 	%rd55, %rd2, %rd54;
	st.global.u16 	[%rd55], %rs40;
	ld.shared.f32 	%f43, [%r450+-64];
	// begin inline asm
	{  cvt.rn.f16.f32 %rs41, %f43;}

	// end inline asm
	cvt.u64.u32 	%rd56, %r456;
	add.s64 	%rd57, %rd56, %rd5;
	shl.b64 	%rd58, %rd57, 1;
	add.s64 	%rd59, %rd2, %rd58;
	st.global.u16 	[%rd59], %rs41;
	ld.shared.f32 	%f44, [%r450];
	// begin inline asm
	{  cvt.rn.f16.f32 %rs42, %f44;}

	// end inline asm
	cvt.u64.u32 	%rd60, %r455;
	add.s64 	%rd61, %rd60, %rd5;
	shl.b64 	%rd62, %rd61, 1;
	add.s64 	%rd63, %rd2, %rd62;
	st.global.u16 	[%rd63], %rs42;
	ld.shared.f32 	%f45, [%r450+64];
	// begin inline asm
	{  cvt.rn.f16.f32 %rs43, %f45;}

	// end inline asm
	cvt.u64.u32 	%rd64, %r454;
	add.s64 	%rd65, %rd64, %rd5;
	shl.b64 	%rd66, %rd65, 1;
	add.s64 	%rd67, %rd2, %rd66;
	st.global.u16 	[%rd67], %rs43;
	ld.shared.f32 	%f46, [%r450+128];
	// begin inline asm
	{  cvt.rn.f16.f32 %rs44, %f46;}

	// end inline asm
	cvt.u64.u32 	%rd68, %r453;
	add.s64 	%rd69, %rd68, %rd5;
	shl.b64 	%rd70, %rd69, 1;
	add.s64 	%rd71, %rd2, %rd70;
	st.global.u16 	[%rd71], %rs44;
	ld.shared.f32 	%f47, [%r450+192];
	// begin inline asm
	{  cvt.rn.f16.f32 %rs45, %f47;}

	// end inline asm
	cvt.u64.u32 	%rd72, %r452;
	add.s64 	%rd73, %rd72, %rd5;
	shl.b64 	%rd74, %rd73, 1;
	add.s64 	%rd75, %rd2, %rd74;
	st.global.u16 	[%rd75], %rs45;
	add.s32 	%r459, %r459, 8;
	add.s32 	%r458, %r458, %r142;
	add.s32 	%r457, %r457, %r142;
	add.s32 	%r456, %r456, %r142;
	add.s32 	%r455, %r455, %r142;
	add.s32 	%r454, %r454, %r142;
	add.s32 	%r453, %r453, %r142;
	add.s32 	%r452, %r452, %r142;
	add.s32 	%r451, %r451, %r142;
	add.s32 	%r450, %r450, 512;
	setp.ne.s32 	%p101, %r459, 0;
	@%p101 bra 	$L__BB3_120;
$L__BB3_121:
	setp.eq.s32 	%p102, %r141, 0;
	@%p102 bra 	$L__BB3_129;
	add.s32 	%r385, %r141, -1;
	setp.lt.u32 	%p103, %r385, 3;
	@%p103 bra 	$L__BB3_124;
	shl.b32 	%r386, %r461, 4;
	add.s32 	%r387, %r386, %r449;
	shl.b32 	%r388, %r387, 2;
	add.s32 	%r389, %r18, %r388;
	ld.shared.f32 	%f48, [%r389];
	// begin inline asm
	{  cvt.rn.f16.f32 %rs46, %f48;}

	// end inline asm
	mad.lo.s32 	%r390, %r461, %r192, %r147;
	cvt.u64.u32 	%rd76, %r390;
	add.s64 	%rd77, %rd76, %rd5;
	shl.b64 	%rd78, %rd77, 1;
	add.s64 	%rd79, %rd2, %rd78;
	st.global.u16 	[%rd79], %rs46;
	ld.shared.f32 	%f49, [%r389+64];
	// begin inline asm
	{  cvt.rn.f16.f32 %rs47, %f49;}

	// end inline asm
	add.s32 	%r391, %r390, %r192;
	cvt.u64.u32 	%rd80, %r391;
	add.s64 	%rd81, %rd80, %rd5;
	shl.b64 	%rd82, %rd81, 1;
	add.s64 	%rd83, %rd2, %rd82;
	st.global.u16 	[%rd83], %rs47;
	ld.shared.f32 	%f50, [%r389+128];
	// begin inline asm
	{  cvt.rn.f16.f32 %rs48, %f50;}

	// end inline asm
	add.s32 	%r392, %r391, %r192;
	cvt.u64.u32 	%rd84, %r392;
	add.s64 	%rd85, %rd84, %rd5;
	shl.b64 	%rd86, %rd85, 1;
	add.s64 	%rd87, %rd2, %rd86;
	st.global.u16 	[%rd87], %rs48;
	ld.shared.f32 	%f51, [%r389+192];
	// begin inline asm
	{  cvt.rn.f16.f32 %rs49, %f51;}

	// end inline asm
	add.s32 	%r393, %r392, %r192;
	cvt.u64.u32 	%rd88, %r393;
	add.s64 	%rd89, %rd88, %rd5;
	shl.b64 	%rd90, %rd89, 1;
	add.s64 	%rd91, %rd2, %rd90;
	st.global.u16 	[%rd91], %rs49;
	add.s32 	%r461, %r461, 4;
$L__BB3_124:
	and.b32  	%r394, %r191, 3;
	setp.eq.s32 	%p104, %r394, 0;
	@%p104 bra 	$L__BB3_129;
	setp.eq.s32 	%p105, %r394, 1;
	@%p105 bra 	$L__BB3_127;
	shl.b32 	%r395, %r461, 4;
	add.s32 	%r396, %r395, %r449;
	shl.b32 	%r397, %r396, 2;
	add.s32 	%r398, %r18, %r397;
	ld.shared.f32 	%f52, [%r398];
	// begin inline asm
	{  cvt.rn.f16.f32 %rs50, %f52;}

	// end inline asm
	mad.lo.s32 	%r399, %r461, %r192, %r147;
	cvt.u64.u32 	%rd92, %r399;
	add.s64 	%rd93, %rd92, %rd5;
	shl.b64 	%rd94, %rd93, 1;
	add.s64 	%rd95, %rd2, %rd94;
	st.global.u16 	[%rd95], %rs50;
	ld.shared.f32 	%f53, [%r398+64];
	// begin inline asm
	{  cvt.rn.f16.f32 %rs51, %f53;}

	// end inline asm
	add.s32 	%r400, %r399, %r192;
	cvt.u64.u32 	%rd96, %r400;
	add.s64 	%rd97, %rd96, %rd5;
	shl.b64 	%rd98, %rd97, 1;
	add.s64 	%rd99, %rd2, %rd98;
	st.global.u16 	[%rd99], %rs51;
	add.s32 	%r461, %r461, 2;
$L__BB3_127:
	and.b32  	%r401, %r191, 1;
	setp.eq.b32 	%p106, %r401, 1;
	not.pred 	%p107, %p106;
	@%p107 bra 	$L__BB3_129;
	shl.b32 	%r402, %r461, 4;
	add.s32 	%r403, %r402, %r449;
	shl.b32 	%r404, %r403, 2;
	add.s32 	%r405, %r18, %r404;
	ld.shared.f32 	%f54, [%r405];
	// begin inline asm
	{  cvt.rn.f16.f32 %rs52, %f54;}

	// end inline asm
	mad.lo.s32 	%r406, %r461, %r192, %r147;
	cvt.u64.u32 	%rd100, %r406;
	add.s64 	%rd101, %rd100, %rd5;
	shl.b64 	%rd102, %rd101, 1;
	add.s64 	%rd103, %rd2, %rd102;
	st.global.u16 	[%rd103], %rs52;
$L__BB3_129:
	add.s32 	%r447, %r447, 1;
	setp.eq.s32 	%p108, %r447, %r201;
	@%p108 bra 	$L__BB3_130;
	bra.uni 	$L__BB3_117;
$L__BB3_130:
	setp.ge.u32 	%p109, %r449, %r192;
	@%p109 bra 	$L__BB3_137;
	not.b32 	%r407, %r449;
	add.s32 	%r148, %r192, %r407;
	and.b32  	%r408, %r148, 96;
	setp.eq.s32 	%p110, %r408, 96;
	@%p110 bra 	$L__BB3_134;
	shr.u32 	%r409, %r148, 5;
	add.s32 	%r410, %r409, 1;
	and.b32  	%r411, %r410, 3;
	mul.wide.u32 	%rd104, %r8, 2;
	cvt.u64.u32 	%rd105, %r1;
	and.b64  	%rd106, %rd105, 31;
	and.b32  	%r412, %r1, 31;
	mul.wide.u32 	%rd107, %r412, 2;
	add.s64 	%rd108, %rd104, %rd107;
	add.s64 	%rd120, %rd4, %rd108;
	add.s64 	%rd109, %rd6, %rd106;
	shl.b64 	%rd110, %rd109, 1;
	add.s64 	%rd119, %rd3, %rd110;
	neg.s32 	%r448, %r411;
	shl.b32 	%r413, %r410, 5;
	and.b32  	%r414, %r413, 96;
	or.b32  	%r449, %r414, %r449;
$L__BB3_133:
	.pragma "nounroll";
	ld.global.nc.u16 	%rs53, [%rd120];
	st.global.u16 	[%rd119], %rs53;
	add.s64 	%rd120, %rd120, 64;
	add.s64 	%rd119, %rd119, 64;
	add.s32 	%r448, %r448, 1;
	setp.ne.s32 	%p111, %r448, 0;
	@%p111 bra 	$L__BB3_133;
$L__BB3_134:
	setp.lt.u32 	%p112, %r148, 96;
	@%p112 bra 	$L__BB3_137;
	cvt.u64.u32 	%rd111, %r449;
	add.s64 	%rd112, %rd111, %rd6;
	shl.b64 	%rd113, %rd112, 1;
	add.s64 	%rd114, %rd113, %rd3;
	add.s64 	%rd122, %rd114, 128;
	mul.wide.u32 	%rd115, %r449, 2;
	mul.wide.u32 	%rd116, %r8, 2;
	add.s64 	%rd117, %rd115, %rd116;
	add.s64 	%rd118, %rd117, %rd4;
	add.s64 	%rd121, %rd118, 128;
$L__BB3_136:
	ld.global.nc.u16 	%rs54, [%rd121+-128];
	st.global.u16 	[%rd122+-128], %rs54;
	ld.global.nc.u16 	%rs55, [%rd121+-64];
	st.global.u16 	[%rd122+-64], %rs55;
	ld.global.nc.u16 	%rs56, [%rd121];
	st.global.u16 	[%rd122], %rs56;
	ld.global.nc.u16 	%rs57, [%rd121+64];
	st.global.u16 	[%rd122+64], %rs57;
	add.s32 	%r449, %r449, 128;
	add.s64 	%rd122, %rd122, 256;
	add.s64 	%rd121, %rd121, 256;
	setp.lt.u32 	%p113, %r449, %r192;
	@%p113 bra 	$L__BB3_136;
$L__BB3_137:
	ret;

}
	// .globl	_Z28dotBasedInteractF32FwdKernelILj128EEvPKfPfjjjjjj
.visible .entry _Z28dotBasedInteractF32FwdKernelILj128EEvPKfPfjjjjjj(
	.param .u64 .ptr .align 1 _Z28dotBasedInteractF32FwdKernelILj128EEvPKfPfjjjjjj_param_0,
	.param .u64 .ptr .align 1 _Z28dotBasedInteractF32FwdKernelILj128EEvPKfPfjjjjjj_param_1,
	.param .u32 _Z28dotBasedInteractF32FwdKernelILj128EEvPKfPfjjjjjj_param_2,
	.param .u32 _Z28dotBasedInteractF32FwdKernelILj128EEvPKfPfjjjjjj_param_3,
	.param .u32 _Z28dotBasedInteractF32FwdKernelILj128EEvPKfPfjjjjjj_param_4,
	.param .u32 _Z28dotBasedInteractF32FwdKernelILj128EEvPKfPfjjjjjj_param_5,
	.param .u32 _Z28dotBasedInteractF32FwdKernelILj128EEvPKfPfjjjjjj_param_6,
	.param .u32 _Z28dotBasedInteractF32FwdKernelILj128EEvPKfPfjjjjjj_param_7
)
.maxntid 128
{
	.reg .pred 	%p<28>;
	.reg .b32 	%r<164>;
	.reg .b32 	%f<485>;
	.reg .b64 	%rd<37>;

	ld.param.u64 	%rd5, [_Z28dotBasedInteractF32FwdKernelILj128EEvPKfPfjjjjjj_param_0];
	ld.param.u64 	%rd6, [_Z28dotBasedInteractF32FwdKernelILj128EEvPKfPfjjjjjj_param_1];
	ld.param.u32 	%r61, [_Z28dotBasedInteractF32FwdKernelILj128EEvPKfPfjjjjjj_param_4];
	ld.param.u32 	%r63, [_Z28dotBasedInteractF32FwdKernelILj128EEvPKfPfjjjjjj_param_5];
	ld.param.u32 	%r64, [_Z28dotBasedInteractF32FwdKernelILj128EEvPKfPfjjjjjj_param_6];
	ld.param.u32 	%r62, [_Z28dotBasedInteractF32FwdKernelILj128EEvPKfPfjjjjjj_param_7];
	cvta.to.global.u64 	%rd7, %rd5;
	cvta.to.global.u64 	%rd1, %rd6;
	mov.u32 	%r65, %ctaid.x;
	mul.lo.s32 	%r66, %r63, %r65;
	mul.wide.u32 	%rd8, %r66, 4;
	add.s64 	%rd2, %rd7, %rd8;
	mul.lo.s32 	%r1, %r64, %r65;
	shr.u32 	%r2, %r63, 2;
	mov.u32 	%r151, %tid.x;
	setp.ge.u32 	%p1, %r151, %r2;
	@%p1 bra 	$L__BB4_7;
	mov.u32 	%r4, %ntid.x;
	add.s32 	%r67, %r151, %r4;
	max.u32 	%r68, %r2, %r67;
	setp.lt.u32 	%p2, %r67, %r2;
	selp.u32 	%r69, 1, 0, %p2;
	add.s32 	%r70, %r67, %r69;
	sub.s32 	%r71, %r68, %r70;
	div.u32 	%r72, %r71, %r4;
	add.s32 	%r5, %r72, %r69;
	and.b32  	%r73, %r5, 3;
	setp.eq.s32 	%p3, %r73, 3;
	mov.u32 	%r146, %r151;
	@%p3 bra 	$L__BB4_4;
	add.s32 	%r75, %r5, 1;
	and.b32  	%r6, %r75, 3;
	mov.b32 	%r145, 0;
	mov.u32 	%r146, %r151;
$L__BB4_3:
	.pragma "nounroll";
	shl.b32 	%r76, %r146, 4;
	mov.u32 	%r77, smem_f32_fwd;
	add.s32 	%r78, %r77, %r76;
	mul.wide.u32 	%rd9, %r146, 16;
	add.s64 	%rd10, %rd2, %rd9;
	ld.global.nc.v4.f32 	{%f57, %f58, %f59, %f60}, [%rd10];
	st.shared.v4.f32 	[%r78], {%f57, %f58, %f59, %f60};
	add.s32 	%r146, %r146, %r4;
	add.s32 	%r145, %r145, 1;
	setp.ne.s32 	%p4, %r145, %r6;
	@%p4 bra 	$L__BB4_3;
$L__BB4_4:
	setp.lt.u32 	%p5, %r5, 3;
	@%p5 bra 	$L__BB4_7;
	mov.u32 	%r80, smem_f32_fwd;
	shl.b32 	%r83, %r4, 4;
$L__BB4_6:
	shl.b32 	%r79, %r146, 4;
	add.s32 	%r81, %r80, %r79;
	mul.wide.u32 	%rd11, %r146, 16;
	add.s64 	%rd12, %rd2, %rd11;
	ld.global.nc.v4.f32 	{%f61, %f62, %f63, %f64}, [%rd12];
	st.shared.v4.f32 	[%r81], {%f61, %f62, %f63, %f64};
	add.s32 	%r82, %r146, %r4;
	add.s32 	%r84, %r81, %r83;
	mul.wide.u32 	%rd13, %r82, 16;
	add.s64 	%rd14, %rd2, %rd13;
	ld.global.nc.v4.f32 	{%f65, %f66, %f67, %f68}, [%rd14];
	st.shared.v4.f32 	[%r84], {%f65, %f66, %f67, %f68};
	add.s32 	%r85, %r82, %r4;
	add.s32 	%r86, %r84, %r83;
	mul.wide.u32 	%rd15, %r85, 16;
	add.s64 	%rd16, %rd2, %rd15;
	ld.global.nc.v4.f32 	{%f69, %f70, %f71, %f72}, [%rd16];
	st.shared.v4.f32 	[%r86], {%f69, %f70, %f71, %f72};
	add.s32 	%r87, %r85, %r4;
	add.s32 	%r88, %r86, %r83;
	mul.wide.u32 	%rd17, %r87, 16;
	add.s64 	%rd18, %rd2, %rd17;
	ld.global.nc.v4.f32 	{%f73, %f74, %f75, %f76}, [%rd18];
	st.shared.v4.f32 	[%r88], {%f73, %f74, %f75, %f76};
	add.s32 	%r146, %r87, %r4;
	setp.lt.u32 	%p6, %r146, %r2;
	@%p6 bra 	$L__BB4_6;
$L__BB4_7:
	bar.sync 	0;
	shr.u32 	%r14, %r61, 2;
	setp.ge.u32 	%p7, %r151, %r14;
	@%p7 bra 	$L__BB4_12;
	mul.wide.u32 	%rd19, %r1, 4;
	add.s64 	%rd3, %rd1, %rd19;
	mov.u32 	%r15, %ntid.x;
	add.s32 	%r89, %r151, %r15;
	max.u32 	%r90, %r14, %r89;
	setp.lt.u32 	%p8, %r89, %r14;
	selp.u32 	%r91, 1, 0, %p8;
	add.s32 	%r92, %r89, %r91;
	sub.s32 	%r93, %r90, %r92;
	div.u32 	%r94, %r93, %r15;
	add.s32 	%r16, %r94, %r91;
	and.b32  	%r95, %r16, 3;
	setp.eq.s32 	%p9, %r95, 3;
	mov.u32 	%r150, %r151;
	@%p9 bra 	$L__BB4_11;
	add.s32 	%r97, %r16, 1;
	and.b32  	%r17, %r97, 3;
	mov.b32 	%r149, 0;
	mov.u32 	%r150, %r151;
$L__BB4_10:
	.pragma "nounroll";
	mul.wide.u32 	%rd20, %r150, 16;
	add.s64 	%rd21, %rd3, %rd20;
	shl.b32 	%r98, %r150, 4;
	mov.u32 	%r99, smem_f32_fwd;
	add.s32 	%r100, %r99, %r98;
	ld.shared.v4.f32 	{%f77, %f78, %f79, %f80}, [%r100];
	st.global.v4.f32 	[%rd21], {%f77, %f78, %f79, %f80};
	add.s32 	%r150, %r150, %r15;
	add.s32 	%r149, %r149, 1;
	setp.ne.s32 	%p10, %r149, %r17;
	@%p10 bra 	$L__BB4_10;
$L__BB4_11:
	setp.lt.u32 	%p11, %r16, 3;
	@%p11 bra 	$L__BB4_12;
	bra.uni 	$L__BB4_15;
$L__BB4_12:
	add.s32 	%r111, %r1, %r61;
	mul.wide.u32 	%rd30, %r111, 4;
	add.s64 	%rd4, %rd1, %rd30;
	setp.ge.u32 	%p13, %r151, %r62;
	@%p13 bra 	$L__BB4_34;
	setp.gt.u32 	%p14, %r61, 3;
	mov.u32 	%r23, %ntid.x;
	@%p14 bra 	$L__BB4_16;
$L__BB4_14:
	mul.wide.u32 	%rd33, %r151, 4;
	add.s64 	%rd34, %rd4, %rd33;
	mov.b32 	%r142, 0;
	st.global.u32 	[%rd34], %r142;
	add.s32 	%r151, %r151, %r23;
	setp.lt.u32 	%p27, %r151, %r62;
	@%p27 bra 	$L__BB4_14;
	bra.uni 	$L__BB4_34;
$L__BB4_15:
	mul.wide.u32 	%rd22, %r150, 16;
	add.s64 	%rd23, %rd3, %rd22;
	shl.b32 	%r101, %r150, 4;
	mov.u32 	%r102, smem_f32_fwd;
	add.s32 	%r103, %r102, %r101;
	ld.shared.v4.f32 	{%f81, %f82, %f83, %f84}, [%r103];
	st.global.v4.f32 	[%rd23], {%f81, %f82, %f83, %f84};
	add.s32 	%r104, %r150, %r15;
	mul.wide.u32 	%rd24, %r104, 16;
	add.s64 	%rd25, %rd3, %rd24;
	shl.b32 	%r105, %r15, 4;
	add.s32 	%r106, %r103, %r105;
	ld.shared.v4.f32 	{%f85, %f86, %f87, %f88}, [%r106];
	st.global.v4.f32 	[%rd25], {%f85, %f86, %f87, %f88};
	add.s32 	%r107, %r104, %r15;
	mul.wide.u32 	%rd26, %r107, 16;
	add.s64 	%rd27, %rd3, %rd26;
	add.s32 	%r108, %r106, %r105;
	ld.shared.v4.f32 	{%f89, %f90, %f91, %f92}, [%r108];
	st.global.v4.f32 	[%rd27], {%f89, %f90, %f91, %f92};
	add.s32 	%r109, %r107, %r15;
	mul.wide.u32 	%rd28, %r109, 16;
	add.s64 	%rd29, %rd3, %rd28;
	add.s32 	%r110, %r108, %r105;
	ld.shared.v4.f32 	{%f93, %f94, %f95, %f96}, [%r110];
	st.global.v4.f32 	[%rd29], {%f93, %f94, %f95, %f96};
	add.s32 	%r150, %r109, %r15;
	setp.lt.u32 	%p12, %r150, %r14;
	@%p12 bra 	$L__BB4_15;
	bra.uni 	$L__BB4_12;
$L__BB4_16:
	and.b32  	%r112, %r14, 15;
	add.s32 	%r26, %r112, -1;
	and.b32  	%r113, %r14, 7;
	add.s32 	%r27, %r113, -1;
	and.b32  	%r28, %r14, 1073741808;
	and.b32  	%r29, %r61, 60;
	and.b32  	%r30, %r61, 28;
	and.b32  	%r31, %r14, 3;
	and.b32  	%r115, %r14, 1073741808;
	neg.s32 	%r32, %r115;
	shl.b32 	%r33, %r14, 4;
$L__BB4_17:
	setp.eq.s32 	%p15, %r151, 0;
	mov.b32 	%r156, 0;
	mov.b32 	%r157, 1;
	@%p15 bra 	$L__BB4_20;
	mov.b32 	%r157, 1;
	mov.u32 	%r156, %r151;
$L__BB4_19:
	sub.s32 	%r156, %r156, %r157;
	add.s32 	%r157, %r157, 1;
	setp.lt.u32 	%p16, %r156, %r157;
	@%p16 bra 	$L__BB4_20;
	bra.uni 	$L__BB4_19;
$L__BB4_20:
	add.s32 	%r120, %r14, -1;
	setp.lt.u32 	%p17, %r120, 15;
	mul.lo.s32 	%r39, %r157, %r14;
	mul.lo.s32 	%r40, %r156, %r14;
	mov.f32 	%f484, 0f00000000;
	mov.b32 	%r162, 0;
	mov.f32 	%f483, %f484;
	mov.f32 	%f482, %f484;
	mov.f32 	%f481, %f484;
	@%p17 bra 	$L__BB4_23;
	mov.u32 	%r121, smem_f32_fwd;
	add.s32 	%r122, %r121, 128;
	mad.lo.s32 	%r159, %r33, %r157, %r122;
	mad.lo.s32 	%r158, %r33, %r156, %r122;
	mov.f32 	%f484, 0f00000000;
	mov.u32 	%r160, %r32;
$L__BB4_22:
	.pragma "nounroll";
	ld.shared.v4.f32 	{%f100, %f101, %f102, %f103}, [%r159+-128];
	ld.shared.v4.f32 	{%f104, %f105, %f106, %f107}, [%r158+-128];
	fma.rn.f32 	%f108, %f100, %f104, %f481;
	fma.rn.f32 	%f109, %f101, %f105, %f482;
	fma.rn.f32 	%f110, %f102, %f106, %f483;
	fma.rn.f32 	%f111, %f103, %f107, %f484;
	ld.shared.v4.f32 	{%f112, %f113, %f114, %f115}, [%r159+-112];
	ld.shared.v4.f32 	{%f116, %f117, %f118, %f119}, [%r158+-112];
	fma.rn.f32 	%f120, %f112, %f116, %f108;
	fma.rn.f32 	%f121, %f113, %f117, %f109;
	fma.rn.f32 	%f122, %f114, %f118, %f110;
	fma.rn.f32 	%f123, %f115, %f119, %f111;
	ld.shared.v4.f32 	{%f124, %f125, %f126, %f127}, [%r159+-96];
	ld.shared.v4.f32 	{%f128, %f129, %f130, %f131}, [%r158+-96];
	fma.rn.f32 	%f132, %f124, %f128, %f120;
	fma.rn.f32 	%f133, %f125, %f129, %f121;
	fma.rn.f32 	%f134, %f126, %f130, %f122;
	fma.rn.f32 	%f135, %f127, %f131, %f123;
	ld.shared.v4.f32 	{%f136, %f137, %f138, %f139}, [%r159+-80];
	ld.shared.v4.f32 	{%f140, %f141, %f142, %f143}, [%r158+-80];
	fma.rn.f32 	%f144, %f136, %f140, %f132;
	fma.rn.f32 	%f145, %f137, %f141, %f133;
	fma.rn.f32 	%f146, %f138, %f142, %f134;
	fma.rn.f32 	%f147, %f139, %f143, %f135;
	ld.shared.v4.f32 	{%f148, %f149, %f150, %f151}, [%r159+-64];
	ld.shared.v4.f32 	{%f152, %f153, %f154, %f155}, [%r158+-64];
	fma.rn.f32 	%f156, %f148, %f152, %f144;
	fma.rn.f32 	%f157, %f149, %f153, %f145;
	fma.rn.f32 	%f158, %f150, %f154, %f146;
	fma.rn.f32 	%f159, %f151, %f155, %f147;
	ld.shared.v4.f32 	{%f160, %f161, %f162, %f163}, [%r159+-48];
	ld.shared.v4.f32 	{%f164, %f165, %f166, %f167}, [%r158+-48];
	fma.rn.f32 	%f168, %f160, %f164, %f156;
	fma.rn.f32 	%f169, %f161, %f165, %f157;
	fma.rn.f32 	%f170, %f162, %f166, %f158;
	fma.rn.f32 	%f171, %f163, %f167, %f159;
	ld.shared.v4.f32 	{%f172, %f173, %f174, %f175}, [%r159+-32];
	ld.shared.v4.f32 	{%f176, %f177, %f178, %f179}, [%r158+-32];
	fma.rn.f32 	%f180, %f172, %f176, %f168;
	fma.rn.f32 	%f181, %f173, %f177, %f169;
	fma.rn.f32 	%f182, %f174, %f178, %f170;
	fma.rn.f32 	%f183, %f175, %f179, %f171;
	ld.shared.v4.f32 	{%f184, %f185, %f186, %f187}, [%r159+-16];
	ld.shared.v4.f32 	{%f188, %f189, %f190, %f191}, [%r158+-16];
	fma.rn.f32 	%f192, %f184, %f188, %f180;
	fma.rn.f32 	%f193, %f185, %f189, %f181;
	fma.rn.f32 	%f194, %f186, %f190, %f182;
	fma.rn.f32 	%f195, %f187, %f191, %f183;
	ld.shared.v4.f32 	{%f196, %f197, %f198, %f199}, [%r159];
	ld.shared.v4.f32 	{%f200, %f201, %f202, %f203}, [%r158];
	fma.rn.f32 	%f204, %f196, %f200, %f192;
	fma.rn.f32 	%f205, %f197, %f201, %f193;
	fma.rn.f32 	%f206, %f198, %f202, %f194;
	fma.rn.f32 	%f207, %f199, %f203, %f195;
	ld.shared.v4.f32 	{%f208, %f209, %f210, %f211}, [%r159+16];
	ld.shared.v4.f32 	{%f212, %f213, %f214, %f215}, [%r158+16];
	fma.rn.f32 	%f216, %f208, %f212, %f204;
	fma.rn.f32 	%f217, %f209, %f213, %f205;
	fma.rn.f32 	%f218, %f210, %f214, %f206;
	fma.rn.f32 	%f219, %f211, %f215, %f207;
	ld.shared.v4.f32 	{%f220, %f221, %f222, %f223}, [%r159+32];
	ld.shared.v4.f32 	{%f224, %f225, %f226, %f227}, [%r158+32];
	fma.rn.f32 	%f228, %f220, %f224, %f216;
	fma.rn.f32 	%f229, %f221, %f225, %f217;
	fma.rn.f32 	%f230, %f222, %f226, %f218;
	fma.rn.f32 	%f231, %f223, %f227, %f219;
	ld.shared.v4.f32 	{%f232, %f233, %f234, %f235}, [%r159+48];
	ld.shared.v4.f32 	{%f236, %f237, %f238, %f239}, [%r158+48];
	fma.rn.f32 	%f240, %f232, %f236, %f228;
	fma.rn.f32 	%f241, %f233, %f237, %f229;
	fma.rn.f32 	%f242, %f234, %f238, %f230;
	fma.rn.f32 	%f243, %f235, %f239, %f231;
	ld.shared.v4.f32 	{%f244, %f245, %f246, %f247}, [%r159+64];
	ld.shared.v4.f32 	{%f248, %f249, %f250, %f251}, [%r158+64];
	fma.rn.f32 	%f252, %f244, %f248, %f240;
	fma.rn.f32 	%f253, %f245, %f249, %f241;
	fma.rn.f32 	%f254, %f246, %f250, %f242;
	fma.rn.f32 	%f255, %f247, %f251, %f243;
	ld.shared.v4.f32 	{%f256, %f257, %f258, %f259}, [%r159+80];
	ld.shared.v4.f32 	{%f260, %f261, %f262, %f263}, [%r158+80];
	fma.rn.f32 	%f264, %f256, %f260, %f252;
	fma.rn.f32 	%f265, %f257, %f261, %f253;
	fma.rn.f32 	%f266, %f258, %f262, %f254;
	fma.rn.f32 	%f267, %f259, %f263, %f255;
	ld.shared.v4.f32 	{%f268, %f269, %f270, %f271}, [%r159+96];
	ld.shared.v4.f32 	{%f272, %f273, %f274, %f275}, [%r158+96];
	fma.rn.f32 	%f276, %f268, %f272, %f264;
	fma.rn.f32 	%f277, %f269, %f273, %f265;
	fma.rn.f32 	%f278, %f270, %f274, %f266;
	fma.rn.f32 	%f279, %f271, %f275, %f267;
	ld.shared.v4.f32 	{%f280, %f281, %f282, %f283}, [%r159+112];
	ld.shared.v4.f32 	{%f284, %f285, %f286, %f287}, [%r158+112];
	fma.rn.f32 	%f481, %f280, %f284, %f276;
	fma.rn.f32 	%f482, %f281, %f285, %f277;
	fma.rn.f32 	%f483, %f282, %f286, %f278;
	fma.rn.f32 	%f484, %f283, %f287, %f279;
	add.s32 	%r160, %r160, 16;
	add.s32 	%r159, %r159, 256;
	add.s32 	%r158, %r158, 256;
	setp.ne.s32 	%p18, %r160, 0;
	mov.u32 	%r162, %r28;
	@%p18 bra 	$L__BB4_22;
$L__BB4_23:
	setp.eq.s32 	%p19, %r29, 0;
	@%p19 bra 	$L__BB4_33;
	setp.lt.u32 	%p20, %r26, 7;
	@%p20 bra 	$L__BB4_26;
	add.s32 	%r123, %r162, %r39;
	shl.b32 	%r124, %r123, 4;
	mov.u32 	%r125, smem_f32_fwd;
	add.s32 	%r126, %r125, %r124;
	ld.shared.v4.f32 	{%f289, %f290, %f291, %f292}, [%r126];
	add.s32 	%r127, %r162, %r40;
	shl.b32 	%r128, %r127, 4;
	add.s32 	%r129, %r125, %r128;
	ld.shared.v4.f32 	{%f293, %f294, %f295, %f296}, [%r129];
	fma.rn.f32 	%f297, %f289, %f293, %f481;
	fma.rn.f32 	%f298, %f290, %f294, %f482;
	fma.rn.f32 	%f299, %f291, %f295, %f483;
	fma.rn.f32 	%f300, %f292, %f296, %f484;
	ld.shared.v4.f32 	{%f301, %f302, %f303, %f304}, [%r126+16];
	ld.shared.v4.f32 	{%f305, %f306, %f307, %f308}, [%r129+16];
	fma.rn.f32 	%f309, %f301, %f305, %f297;
	fma.rn.f32 	%f310, %f302, %f306, %f298;
	fma.rn.f32 	%f311, %f303, %f307, %f299;
	fma.rn.f32 	%f312, %f304, %f308, %f300;
	ld.shared.v4.f32 	{%f313, %f314, %f315, %f316}, [%r126+32];
	ld.shared.v4.f32 	{%f317, %f318, %f319, %f320}, [%r129+32];
	fma.rn.f32 	%f321, %f313, %f317, %f309;
	fma.rn.f32 	%f322, %f314, %f318, %f310;
	fma.rn.f32 	%f323, %f315, %f319, %f311;
	fma.rn.f32 	%f324, %f316, %f320, %f312;
	ld.shared.v4.f32 	{%f325, %f326, %f327, %f328}, [%r126+48];
	ld.shared.v4.f32 	{%f329, %f330, %f331, %f332}, [%r129+48];
	fma.rn.f32 	%f333, %f325, %f329, %f321;
	fma.rn.f32 	%f334, %f326, %f330, %f322;
	fma.rn.f32 	%f335, %f327, %f331, %f323;
	fma.rn.f32 	%f336, %f328, %f332, %f324;
	ld.shared.v4.f32 	{%f337, %f338, %f339, %f340}, [%r126+64];
	ld.shared.v4.f32 	{%f341, %f342, %f343, %f344}, [%r129+64];
	fma.rn.f32 	%f345, %f337, %f341, %f333;
	fma.rn.f32 	%f346, %f338, %f342, %f334;
	fma.rn.f32 	%f347, %f339, %f343, %f335;
	fma.rn.f32 	%f348, %f340, %f344, %f336;
	ld.shared.v4.f32 	{%f349, %f350, %f351, %f352}, [%r126+80];
	ld.shared.v4.f32 	{%f353, %f354, %f355, %f356}, [%r129+80];
	fma.rn.f32 	%f357, %f349, %f353, %f345;
	fma.rn.f32 	%f358, %f350, %f354, %f346;
	fma.rn.f32 	%f359, %f351, %f355, %f347;
	fma.rn.f32 	%f360, %f352, %f356, %f348;
	ld.shared.v4.f32 	{%f361, %f362, %f363, %f364}, [%r126+96];
	ld.shared.v4.f32 	{%f365, %f366, %f367, %f368}, [%r129+96];
	fma.rn.f32 	%f369, %f361, %f365, %f357;
	fma.rn.f32 	%f370, %f362, %f366, %f358;
	fma.rn.f32 	%f371, %f363, %f367, %f359;
	fma.rn.f32 	%f372, %f364, %f368, %f360;
	ld.shared.v4.f32 	{%f373, %f374, %f375, %f376}, [%r126+112];
	ld.shared.v4.f32 	{%f377, %f378, %f379, %f380}, [%r129+112];
	fma.rn.f32 	%f481, %f373, %f377, %f369;
	fma.rn.f32 	%f482, %f374, %f378, %f370;
	fma.rn.f32 	%f483, %f375, %f379, %f371;
	fma.rn.f32 	%f484, %f376, %f380, %f372;
	add.s32 	%r162, %r162, 8;
$L__BB4_26:
	setp.eq.s32 	%p21, %r30, 0;
	@%p21 bra 	$L__BB4_33;
	setp.lt.u32 	%p22, %r27, 3;
	@%p22 bra 	$L__BB4_29;
	add.s32 	%r130, %r162, %r39;
	shl.b32 	%r131, %r130, 4;
	mov.u32 	%r132, smem_f32_fwd;
	add.s32 	%r133, %r132, %r131;
	ld.shared.v4.f32 	{%f382, %f383, %f384, %f385}, [%r133];
	add.s32 	%r134, %r162, %r40;
	shl.b32 	%r135, %r134, 4;
	add.s32 	%r136, %r132, %r135;
	ld.shared.v4.f32 	{%f386, %f387, %f388, %f389}, [%r136];
	fma.rn.f32 	%f390, %f382, %f386, %f481;
	fma.rn.f32 	%f391, %f383, %f387, %f482;
	fma.rn.f32 	%f392, %f384, %f388, %f483;
	fma.rn.f32 	%f393, %f385, %f389, %f484;
	ld.shared.v4.f32 	{%f394, %f395, %f396, %f397}, [%r133+16];
	ld.shared.v4.f32 	{%f398, %f399, %f400, %f401}, [%r136+16];
	fma.rn.f32 	%f402, %f394, %f398, %f390;
	fma.rn.f32 	%f403, %f395, %f399, %f391;
	fma.rn.f32 	%f404, %f396, %f400, %f392;
	fma.rn.f32 	%f405, %f397, %f401, %f393;
	ld.shared.v4.f32 	{%f406, %f407, %f408, %f409}, [%r133+32];
	ld.shared.v4.f32 	{%f410, %f411, %f412, %f413}, [%r136+32];
	fma.rn.f32 	%f414, %f406, %f410, %f402;
	fma.rn.f32 	%f415, %f407, %f411, %f403;
	fma.rn.f32 	%f416, %f408, %f412, %f404;
	fma.rn.f32 	%f417, %f409, %f413, %f405;
	ld.shared.v4.f32 	{%f418, %f419, %f420, %f421}, [%r133+48];
	ld.shared.v4.f32 	{%f422, %f423, %f424, %f425}, [%r136+48];
	fma.rn.f32 	%f481, %f418, %f422, %f414;
	fma.rn.f32 	%f482, %f419, %f423, %f415;
	fma.rn.f32 	%f483, %f420, %f424, %f416;
	fma.rn.f32 	%f484, %f421, %f425, %f417;
	add.s32 	%r162, %r162, 4;
$L__BB4_29:
	setp.eq.s32 	%p23, %r31, 0;
	@%p23 bra 	$L__BB4_33;
	setp.eq.s32 	%p24, %r31, 1;
	add.s32 	%r137, %r162, %r39;
	shl.b32 	%r138, %r137, 4;
	mov.u32 	%r139, smem_f32_fwd;
	add.s32 	%r58, %r139, %r138;
	ld.shared.v4.f32 	{%f426, %f427, %f428, %f429}, [%r58];
	add.s32 	%r140, %r162, %r40;
	shl.b32 	%r141, %r140, 4;
	add.s32 	%r59, %r139, %r141;
	ld.shared.v4.f32 	{%f430, %f431, %f432, %f433}, [%r59];
	fma.rn.f32 	%f481, %f426, %f430, %f481;
	fma.rn.f32 	%f482, %f427, %f431, %f482;
	fma.rn.f32 	%f483, %f428, %f432, %f483;
	fma.rn.f32 	%f484, %f429, %f433, %f484;
	@%p24 bra 	$L__BB4_33;
	setp.eq.s32 	%p25, %r31, 2;
	ld.shared.v4.f32 	{%f434, %f435, %f436, %f437}, [%r58+16];
	ld.shared.v4.f32 	{%f438, %f439, %f440, %f441}, [%r59+16];
	fma.rn.f32 	%f481, %f434, %f438, %f481;
	fma.rn.f32 	%f482, %f435, %f439, %f482;
	fma.rn.f32 	%f483, %f436, %f440, %f483;
	fma.rn.f32 	%f484, %f437, %f441, %f484;
	@%p25 bra 	$L__BB4_33;
	ld.shared.v4.f32 	{%f442, %f443, %f444, %f445}, [%r58+32];
	ld.shared.v4.f32 	{%f446, %f447, %f448, %f449}, [%r59+32];
	fma.rn.f32 	%f481, %f442, %f446, %f481;
	fma.rn.f32 	%f482, %f443, %f447, %f482;
	fma.rn.f32 	%f483, %f444, %f448, %f483;
	fma.rn.f32 	%f484, %f445, %f449, %f484;
$L__BB4_33:
	add.f32 	%f450, %f481, %f482;
	add.f32 	%f451, %f450, %f483;
	add.f32 	%f452, %f451, %f484;
	mul.wide.u32 	%rd31, %r151, 4;
	add.s64 	%rd32, %rd4, %rd31;
	st.global.f32 	[%rd32], %f452;
	add.s32 	%r151, %r151, %r23;
	setp.lt.u32 	%p26, %r151, %r62;
	@%p26 bra 	$L__BB4_17;
$L__BB4_34:
	mul.wide.u32 	%rd35, %r62, 4;
	add.s64 	%rd36, %rd4, %rd35;
	mov.b32 	%r143, 0;
	st.global.u32 	[%rd36], %r143;
	ret;

}
	// .globl	_Z38dotBasedInteractF32FwdKernelNonAlignedILj128EEvPKfPfjjjjjj
.visible .entry _Z38dotBasedInteractF32FwdKernelNonAlignedILj128EEvPKfPfjjjjjj(
	.param .u64 .ptr .align 1 _Z38dotBasedInteractF32FwdKernelNonAlignedILj128EEvPKfPfjjjjjj_param_0,
	.param .u64 .ptr .align 1 _Z38dotBasedInteractF32FwdKernelNonAlignedILj128EEvPKfPfjjjjjj_param_1,
	.param .u32 _Z38dotBasedInteractF32FwdKernelNonAlignedILj128EEvPKfPfjjjjjj_param_2,
	.param .u32 _Z38dotBasedInteractF32FwdKernelNonAlignedILj128EEvPKfPfjjjjjj_param_3,
	.param .u32 _Z38dotBasedInteractF32FwdKernelNonAlignedILj128EEvPKfPfjjjjjj_param_4,
	.param .u32 _Z38dotBasedInteractF32FwdKernelNonAlignedILj128EEvPKfPfjjjjjj_param_5,
	.param .u32 _Z38dotBasedInteractF32FwdKernelNonAlignedILj128EEvPKfPfjjjjjj_param_6,
	.param .u32 _Z38dotBasedInteractF32FwdKernelNonAlignedILj128EEvPKfPfjjjjjj_param_7
)
.maxntid 128
{
	.reg .pred 	%p<18>;
	.reg .b32 	%r<98>;
	.reg .b32 	%f<69>;
	.reg .b64 	%rd<23>;

	ld.param.u64 	%rd6, [_Z38dotBasedInteractF32FwdKernelNonAlignedILj128EEvPKfPfjjjjjj_param_0];
	ld.param.u64 	%rd7, [_Z38dotBasedInteractF32FwdKernelNonAlignedILj128EEvPKfPfjjjjjj_param_1];
	ld.param.u32 	%r43, [_Z38dotBasedInteractF32FwdKernelNonAlignedILj128EEvPKfPfjjjjjj_param_4];
	ld.param.u32 	%r44, [_Z38dotBasedInteractF32FwdKernelNonAlignedILj128EEvPKfPfjjjjjj_param_5];
	ld.param.u32 	%r46, [_Z38dotBasedInteractF32FwdKernelNonAlignedILj128EEvPKfPfjjjjjj_param_6];
	ld.param.u32 	%r45, [_Z38dotBasedInteractF32FwdKernelNonAlignedILj128EEvPKfPfjjjjjj_param_7];
	cvta.to.global.u64 	%rd1, %rd7;
	mov.u32 	%r47, %ctaid.x;
	mul.lo.s32 	%r1, %r44, %r47;
	mul.lo.s32 	%r2, %r46, %r47;
	mov.u32 	%r85, %tid.x;
	setp.ge.u32 	%p1, %r85, %r44;
	@%p1 bra 	$L__BB5_3;
	mov.u32 	%r4, %ntid.x;
	cvt.u64.u32 	%rd2, %r1;
	cvta.to.global.u64 	%rd3, %rd6;
	mov.u32 	%r84, %r85;
$L__BB5_2:
	cvt.u64.u32 	%rd8, %r84;
	add.s64 	%rd9, %rd8, %rd2;
	shl.b64 	%rd10, %rd9, 2;
	add.s64 	%rd11, %rd3, %rd10;
	ld.global.nc.f32 	%f13, [%rd11];
	shl.b32 	%r48, %r84, 2;
	mov.u32 	%r49, smem_f32_fwd;
	add.s32 	%r50, %r49, %r48;
	st.shared.f32 	[%r50], %f13;
	add.s32 	%r84, %r84, %r4;
	setp.lt.u32 	%p2, %r84, %r44;
	@%p2 bra 	$L__BB5_2;
$L__BB5_3:
	bar.sync 	0;
	setp.ge.u32 	%p3, %r85, %r43;
	@%p3 bra 	$L__BB5_6;
	mov.u32 	%r7, %ntid.x;
	cvt.u64.u32 	%rd4, %r2;
	mov.u32 	%r52, smem_f32_fwd;
	mov.u32 	%r86, %r85;
$L__BB5_5:
	shl.b32 	%r51, %r86, 2;
	add.s32 	%r53, %r52, %r51;
	ld.shared.f32 	%f14, [%r53];
	cvt.u64.u32 	%rd12, %r86;
	add.s64 	%rd13, %rd12, %rd4;
	shl.b64 	%rd14, %rd13, 2;
	add.s64 	%rd15, %rd1, %rd14;
	st.global.f32 	[%rd15], %f14;
	add.s32 	%r86, %r86, %r7;
	setp.lt.u32 	%p4, %r86, %r43;
	@%p4 bra 	$L__BB5_5;
$L__BB5_6:
	add.s32 	%r54, %r2, %r43;
	mul.wide.u32 	%rd16, %r54, 4;
	add.s64 	%rd5, %rd1, %rd16;
	setp.ge.u32 	%p5, %r85, %r45;
	@%p5 bra 	$L__BB5_25;
	setp.ne.s32 	%p6, %r43, 0;
	mov.u32 	%r8, %ntid.x;
	@%p6 bra 	$L__BB5_9;
$L__BB5_8:
	mul.wide.u32 	%rd19, %r85, 4;
	add.s64 	%rd20, %rd5, %rd19;
	mov.b32 	%r82, 0;
	st.global.u32 	[%rd20], %r82;
	add.s32 	%r85, %r85, %r8;
	setp.lt.u32 	%p17, %r85, %r45;
	@%p17 bra 	$L__BB5_8;
	bra.uni 	$L__BB5_25;
$L__BB5_9:
	and.b32  	%r11, %r43, 7;
	add.s32 	%r12, %r11, -1;
	and.b32  	%r13, %r43, 3;
	and.b32  	%r14, %r43, -8;
	and.b32  	%r15, %r43, 1;
	neg.s32 	%r16, %r14;
	shl.b32 	%r17, %r43, 2;
$L__BB5_10:
	setp.eq.s32 	%p7, %r85, 0;
	mov.b32 	%r90, 0;
	mov.b32 	%r91, 1;
	@%p7 bra 	$L__BB5_13;
	mov.b32 	%r91, 1;
	mov.u32 	%r90, %r85;
$L__BB5_12:
	sub.s32 	%r90, %r90, %r91;
	add.s32 	%r91, %r91, 1;
	setp.lt.u32 	%p8, %r90, %r91;
	@%p8 bra 	$L__BB5_13;
	bra.uni 	$L__BB5_12;
$L__BB5_13:
	setp.lt.u32 	%p9, %r43, 8;
	mul.lo.s32 	%r23, %r91, %r43;
	mul.lo.s32 	%r24, %r90, %r43;
	mov.f32 	%f68, 0f00000000;
	mov.b32 	%r96, 0;
	@%p9 bra 	$L__BB5_16;
	mov.u32 	%r59, smem_f32_fwd;
	add.s32 	%r60, %r59, 16;
	mad.lo.s32 	%r93, %r17, %r91, %r60;
	mad.lo.s32 	%r92, %r17, %r90, %r60;
	mov.f32 	%f68, 0f00000000;
	mov.u32 	%r94, %r16;
$L__BB5_15:
	.pragma "nounroll";
	ld.shared.f32 	%f18, [%r93+-16];
	ld.shared.f32 	%f19, [%r92+-16];
	fma.rn.f32 	%f20, %f18, %f19, %f68;
	ld.shared.f32 	%f21, [%r93+-12];
	ld.shared.f32 	%f22, [%r92+-12];
	fma.rn.f32 	%f23, %f21, %f22, %f20;
	ld.shared.f32 	%f24, [%r93+-8];
	ld.shared.f32 	%f25, [%r92+-8];
	fma.rn.f32 	%f26, %f24, %f25, %f23;
	ld.shared.f32 	%f27, [%r93+-4];
	ld.shared.f32 	%f28, [%r92+-4];
	fma.rn.f32 	%f29, %f27, %f28, %f26;
	ld.shared.f32 	%f30, [%r93];
	ld.shared.f32 	%f31, [%r92];
	fma.rn.f32 	%f32, %f30, %f31, %f29;
	ld.shared.f32 	%f33, [%r93+4];
	ld.shared.f32 	%f34, [%r92+4];
	fma.rn.f32 	%f35, %f33, %f34, %f32;
	ld.shared.f32 	%f36, [%r93+8];
	ld.shared.f32 	%f37, [%r92+8];
	fma.rn.f32 	%f38, %f36, %f37, %f35;
	ld.shared.f32 	%f39, [%r93+12];
	ld.shared.f32 	%f40, [%r92+12];
	fma.rn.f32 	%f68, %f39, %f40, %f38;
	add.s32 	%r94, %r94, 8;
	add.s32 	%r93, %r93, 32;
	add.s32 	%r92, %r92, 32;
	setp.ne.s32 	%p10, %r94, 0;
	mov.u32 	%r96, %r14;
	@%p10 bra 	$L__BB5_15;
$L__BB5_16:
	setp.eq.s32 	%p11, %r11, 0;
	@%p11 bra 	$L__BB5_24;
	setp.lt.u32 	%p12, %r12, 3;
	@%p12 bra 	$L__BB5_19;
	add.s32 	%r61, %r96, %r23;
	shl.b32 	%r62, %r61, 2;
	mov.u32 	%r63, smem_f32_fwd;
	add.s32 	%r64, %r63, %r62;
	ld.shared.f32 	%f42, [%r64];
	add.s32 	%r65, %r96, %r24;
	shl.b32 	%r66, %r65, 2;
	add.s32 	%r67, %r63, %r66;
	ld.shared.f32 	%f43, [%r67];
	fma.rn.f32 	%f44, %f42, %f43, %f68;
	ld.shared.f32 	%f45, [%r64+4];
	ld.shared.f32 	%f46, [%r67+4];
	fma.rn.f32 	%f47, %f45, %f46, %f44;
	ld.shared.f32 	%f48, [%r64+8];
	ld.shared.f32 	%f49, [%r67+8];
	fma.rn.f32 	%f50, %f48, %f49, %f47;
	ld.shared.f32 	%f51, [%r64+12];
	ld.shared.f32 	%f52, [%r67+12];
	fma.rn.f32 	%f68, %f51, %f52, %f50;
	add.s32 	%r96, %r96, 4;
$L__BB5_19:
	setp.eq.s32 	%p13, %r13, 0;
	@%p13 bra 	$L__BB5_24;
	setp.eq.s32 	%p14, %r13, 1;
	@%p14 bra 	$L__BB5_22;
	add.s32 	%r68, %r96, %r23;
	shl.b32 	%r69, %r68, 2;
	mov.u32 	%r70, smem_f32_fwd;
	add.s32 	%r71, %r70, %r69;
	ld.shared.f32 	%f54, [%r71];
	add.s32 	%r72, %r96, %r24;
	shl.b32 	%r73, %r72, 2;
	add.s32 	%r74, %r70, %r73;
	ld.shared.f32 	%f55, [%r74];
	fma.rn.f32 	%f56, %f54, %f55, %f68;
	ld.shared.f32 	%f57, [%r71+4];
	ld.shared.f32 	%f58, [%r74+4];
	fma.rn.f32 	%f68, %f57, %f58, %f56;
	add.s32 	%r96, %r96, 2;
$L__BB5_22:
	setp.eq.s32 	%p15, %r15, 0;
	@%p15 bra 	$L__BB5_24;
	add.s32 	%r75, %r96, %r23;
	shl.b32 	%r76, %r75, 2;
	mov.u32 	%r77, smem_f32_fwd;
	add.s32 	%r78, %r77, %r76;
	ld.shared.f32 	%f59, [%r78];
	add.s32 	%r79, %r96, %r24;
	shl.b32 	%r80, %r79, 2;
	add.s32 	%r81, %r77, %r80;
	ld.shared.f32 	%f60, [%r81];
	fma.rn.f32 	%f68, %f59, %f60, %f68;
$L__BB5_24:
	mul.wide.u32 	%rd17, %r85, 4;
	add.s64 	%rd18, %rd5, %rd17;
	st.global.f32 	[%rd18], %f68;
	add.s32 	%r85, %r85, %r8;
	setp.lt.u32 	%p16, %r85, %r45;
	@%p16 bra 	$L__BB5_10;
$L__BB5_25:
	mul.wide.u32 	%rd21, %r45, 4;
	add.s64 	%rd22, %rd5, %rd21;
	mov.b32 	%r83, 0;
	st.global.u32 	[%rd22], %r83;
	ret;

}
	// .globl	_Z28dotBasedInteractF32BwdKernelILj128EEvPKfS1_PfS2_jjjjjj
.visible .entry _Z28dotBasedInteractF32BwdKernelILj128EEvPKfS1_PfS2_jjjjjj(
	.param .u64 .ptr .align 1 _Z28dotBasedInteractF32BwdKernelILj128EEvPKfS1_PfS2_jjjjjj_param_0,
	.param .u64 .ptr .align 1 _Z28dotBasedInteractF32BwdKernelILj128EEvPKfS1_PfS2_jjjjjj_param_1,
	.param .u64 .ptr .align 1 _Z28dotBasedInteractF32BwdKernelILj128EEvPKfS1_PfS2_jjjjjj_param_2,
	.param .u64 .ptr .align 1 _Z28dotBasedInteractF32BwdKernelILj128EEvPKfS1_PfS2_jjjjjj_param_3,
	.param .u32 _Z28dotBasedInteractF32BwdKernelILj128EEvPKfS1_PfS2_jjjjjj_param_4,
	.param .u32 _Z28dotBasedInteractF32BwdKernelILj128EEvPKfS1_PfS2_jjjjjj_param_5,
	.param .u32 _Z28dotBasedInteractF32BwdKernelILj128EEvPKfS1_PfS2_jjjjjj_param_6,
	.param .u32 _Z28dotBasedInteractF32BwdKernelILj128EEvPKfS1_PfS2_jjjjjj_param_7,
	.param .u32 _Z28dotBasedInteractF32BwdKernelILj128EEvPKfS1_PfS2_jjjjjj_param_8,
	.param .u32 _Z28dotBasedInteractF32BwdKernelILj128EEvPKfS1_PfS2_jjjjjj_param_9
)
.maxntid 128
{
	.reg .pred 	%p<43>;
	.reg .b16 	%rs<19>;
	.reg .b32 	%r<366>;
	.reg .b32 	%f<193>;
	.reg .b64 	%rd<63>;

	ld.param.u64 	%rd15, [_Z28dotBasedInteractF32BwdKernelILj128EEvPKfS1_PfS2_jjjjjj_param_0];
	ld.param.u64 	%rd16, [_Z28dotBasedInteractF32BwdKernelILj128EEvPKfS1_PfS2_jjjjjj_param_1];
	ld.param.u64 	%rd14, [_Z28dotBasedInteractF32BwdKernelILj128EEvPKfS1_PfS2_jjjjjj_param_2];
	ld.param.u64 	%rd17, [_Z28dotBasedInteractF32BwdKernelILj128EEvPKfS1_PfS2_jjjjjj_param_3];
	ld.param.u32 	%r84, [_Z28dotBasedInteractF32BwdKernelILj128EEvPKfS1_PfS2_jjjjjj_param_5];
	ld.param.u32 	%r85, [_Z28dotBasedInteractF32BwdKernelILj128EEvPKfS1_PfS2_jjjjjj_param_6];
	ld.param.u32 	%r86, [_Z28dotBasedInteractF32BwdKernelILj128EEvPKfS1_PfS2_jjjjjj_param_7];
	ld.param.u32 	%r88, [_Z28dotBasedInteractF32BwdKernelILj128EEvPKfS1_PfS2_jjjjjj_param_8];
	ld.param.u32 	%r87, [_Z28dotBasedInteractF32BwdKernelILj128EEvPKfS1_PfS2_jjjjjj_param_9];
	cvta.to.global.u64 	%rd1, %rd15;
	cvta.to.global.u64 	%rd2, %rd17;
	cvta.to.global.u64 	%rd3, %rd16;
	mov.u32 	%r1, %ctaid.x;
	mul.lo.s32 	%r89, %r86, %r1;
	cvt.u64.u32 	%rd4, %r89;
	mul.lo.s32 	%r2, %r88, %r1;
	shr.u32 	%r3, %r86, 2;
	mov.u32 	%r350, %tid.x;
	setp.ge.u32 	%p1, %r350, %r3;
	@%p1 bra 	$L__BB6_7;
	shl.b64 	%rd18, %rd4, 2;
	add.s64 	%rd5, %rd1, %rd18;
	mov.u32 	%r5, %ntid.x;
	add.s32 	%r90, %r350, %r5;
	max.u32 	%r91, %r3, %r90;
	setp.lt.u32 	%p2, %r90, %r3;
	selp.u32 	%r92, 1, 0, %p2;
	add.s32 	%r93, %r90, %r92;
	sub.s32 	%r94, %r91, %r93;
	div.u32 	%r95, %r94, %r5;
	add.s32 	%r6, %r95, %r92;
	and.b32  	%r96, %r6, 3;
	setp.eq.s32 	%p3, %r96, 3;
	mov.u32 	%r339, %r350;
	@%p3 bra 	$L__BB6_4;
	add.s32 	%r98, %r6, 1;
	and.b32  	%r7, %r98, 3;
	mov.b32 	%r338, 0;
	mov.u32 	%r339, %r350;
$L__BB6_3:
	.pragma "nounroll";
	shl.b32 	%r99, %r339, 4;
	mov.u32 	%r100, smem_f32_bwd;
	add.s32 	%r101, %r100, %r99;
	mul.wide.u32 	%rd19, %r339, 16;
	add.s64 	%rd20, %rd5, %rd19;
	ld.global.nc.v4.f32 	{%f25, %f26, %f27, %f28}, [%rd20];
	st.shared.v4.f32 	[%r101], {%f25, %f26, %f27, %f28};
	add.s32 	%r339, %r339, %r5;
	add.s32 	%r338, %r338, 1;
	setp.ne.s32 	%p4, %r338, %r7;
	@%p4 bra 	$L__BB6_3;
$L__BB6_4:
	setp.lt.u32 	%p5, %r6, 3;
	@%p5 bra 	$L__BB6_7;
	mov.u32 	%r103, smem_f32_bwd;
	shl.b32 	%r106, %r5, 4;
$L__BB6_6:
	shl.b32 	%r102, %r339, 4;
	add.s32 	%r104, %r103, %r102;
	mul.wide.u32 	%rd21, %r339, 16;
	add.s64 	%rd22, %rd5, %rd21;
	ld.global.nc.v4.f32 	{%f29, %f30, %f31, %f32}, [%rd22];
	st.shared.v4.f32 	[%r104], {%f29, %f30, %f31, %f32};
	add.s32 	%r105, %r339, %r5;
	add.s32 	%r107, %r104, %r106;
	mul.wide.u32 	%rd23, %r105, 16;
	add.s64 	%rd24, %rd5, %rd23;
	ld.global.nc.v4.f32 	{%f33, %f34, %f35, %f36}, [%rd24];
	st.shared.v4.f32 	[%r107], {%f33, %f34, %f35, %f36};
	add.s32 	%r108, %r105, %r5;
	add.s32 	%r109, %r107, %r106;
	mul.wide.u32 	%rd25, %r108, 16;
	add.s64 	%rd26, %rd5, %rd25;
	ld.global.nc.v4.f32 	{%f37, %f38, %f39, %f40}, [%rd26];
	st.shared.v4.f32 	[%r109], {%f37, %f38, %f39, %f40};
	add.s32 	%r110, %r108, %r5;
	add.s32 	%r111, %r109, %r106;
	mul.wide.u32 	%rd27, %r110, 16;
	add.s64 	%rd28, %rd5, %rd27;
	ld.global.nc.v4.f32 	{%f41, %f42, %f43, %f44}, [%rd28];
	st.shared.v4.f32 	[%r111], {%f41, %f42, %f43, %f44};
	add.s32 	%r339, %r110, %r5;
	setp.lt.u32 	%p6, %r339, %r3;
	@%p6 bra 	$L__BB6_6;
$L__BB6_7:
	ld.param.u32 	%r335, [_Z28dotBasedInteractF32BwdKernelILj128EEvPKfS1_PfS2_jjjjjj_param_7];
	shl.b32 	%r112, %r335, 2;
	mov.u32 	%r113, smem_f32_bwd;
	add.s32 	%r15, %r113, %r112;
	add.s32 	%r114, %r2, %r85;
	mul.wide.u32 	%rd29, %r114, 4;
	add.s64 	%rd6, %rd3, %rd29;
	shr.u32 	%r16, %r87, 2;
	setp.ge.u32 	%p7, %r350, %r16;
	@%p7 bra 	$L__BB6_14;
	mov.u32 	%r17, %ntid.x;
	add.s32 	%r115, %r350, %r17;
	max.u32 	%r116, %r16, %r115;
	setp.lt.u32 	%p8, %r115, %r16;
	selp.u32 	%r117, 1, 0, %p8;
	add.s32 	%r118, %r115, %r117;
	sub.s32 	%r119, %r116, %r118;
	div.u32 	%r120, %r119, %r17;
	add.s32 	%r18, %r120, %r117;
	and.b32  	%r121, %r18, 3;
	setp.eq.s32 	%p9, %r121, 3;
	mov.u32 	%r343, %r350;
	@%p9 bra 	$L__BB6_11;
	add.s32 	%r123, %r18, 1;
	and.b32  	%r19, %r123, 3;
	mov.b32 	%r342, 0;
	mov.u32 	%r343, %r350;
$L__BB6_10:
	.pragma "nounroll";
	shl.b32 	%r124, %r343, 4;
	add.s32 	%r125, %r15, %r124;
	mul.wide.u32 	%rd30, %r343, 16;
	add.s64 	%rd31, %rd6, %rd30;
	ld.global.nc.v4.f32 	{%f45, %f46, %f47, %f48}, [%rd31];
	st.shared.v4.f32 	[%r125], {%f45, %f46, %f47, %f48};
	add.s32 	%r343, %r343, %r17;
	add.s32 	%r342, %r342, 1;
	setp.ne.s32 	%p10, %r342, %r19;
	@%p10 bra 	$L__BB6_10;
$L__BB6_11:
	setp.lt.u32 	%p11, %r18, 3;
	@%p11 bra 	$L__BB6_14;
	shl.b32 	%r129, %r17, 4;
$L__BB6_13:
	shl.b32 	%r126, %r343, 4;
	add.s32 	%r127, %r15, %r126;
	mul.wide.u32 	%rd32, %r343, 16;
	add.s64 	%rd33, %rd6, %rd32;
	ld.global.nc.v4.f32 	{%f49, %f50, %f51, %f52}, [%rd33];
	st.shared.v4.f32 	[%r127], {%f49, %f50, %f51, %f52};
	add.s32 	%r128, %r343, %r17;
	add.s32 	%r130, %r127, %r129;
	mul.wide.u32 	%rd34, %r128, 16;
	add.s64 	%rd35, %rd6, %rd34;
	ld.global.nc.v4.f32 	{%f53, %f54, %f55, %f56}, [%rd35];
	st.shared.v4.f32 	[%r130], {%f53, %f54, %f55, %f56};
	add.s32 	%r131, %r128, %r17;
	add.s32 	%r132, %r130, %r129;
	mul.wide.u32 	%rd36, %r131, 16;
	add.s64 	%rd37, %rd6, %rd36;
	ld.global.nc.v4.f32 	{%f57, %f58, %f59, %f60}, [%rd37];
	st.shared.v4.f32 	[%r132], {%f57, %f58, %f59, %f60};
	add.s32 	%r133, %r131, %r17;
	add.s32 	%r134, %r132, %r129;
	mul.wide.u32 	%rd38, %r133, 16;
	add.s64 	%rd39, %rd6, %rd38;
	ld.global.nc.v4.f32 	{%f61, %f62, %f63, %f64}, [%rd39];
	st.shared.v4.f32 	[%r134], {%f61, %f62, %f63, %f64};
	add.s32 	%r343, %r133, %r17;
	setp.lt.u32 	%p12, %r343, %r16;
	@%p12 bra 	$L__BB6_13;
$L__BB6_14:
	and.b32  	%r135, %r87, -4;
	add.s32 	%r345, %r135, %r350;
	setp.ge.u32 	%p13, %r345, %r87;
	@%p13 bra 	$L__BB6_17;
	mov.u32 	%r28, %ntid.x;
$L__BB6_16:
	mul.wide.u32 	%rd40, %r345, 4;
	add.s64 	%rd41, %rd6, %rd40;
	ld.global.nc.f32 	%f65, [%rd41];
	shl.b32 	%r136, %r345, 2;
	add.s32 	%r137, %r15, %r136;
	st.shared.f32 	[%r137], %f65;
	add.s32 	%r345, %r345, %r28;
	setp.lt.u32 	%p14, %r345, %r87;
	@%p14 bra 	$L__BB6_16;
$L__BB6_17:
	bar.sync 	0;
	shr.u32 	%r31, %r85, 2;
	setp.ge.u32 	%p15, %r350, %r31;
	@%p15 bra 	$L__BB6_22;
	mul.lo.s32 	%r138, %r85, %r1;
	mul.wide.u32 	%rd42, %r138, 4;
	add.s64 	%rd7, %rd2, %rd42;
	mul.wide.u32 	%rd43, %r2, 4;
	add.s64 	%rd8, %rd3, %rd43;
	mov.u32 	%r32, %ntid.x;
	add.s32 	%r139, %r350, %r32;
	max.u32 	%r140, %r31, %r139;
	setp.lt.u32 	%p16, %r139, %r31;
	selp.u32 	%r141, 1, 0, %p16;
	add.s32 	%r142, %r139, %r141;
	sub.s32 	%r143, %r140, %r142;
	div.u32 	%r144, %r143, %r32;
	add.s32 	%r33, %r144, %r141;
	and.b32  	%r145, %r33, 3;
	setp.eq.s32 	%p17, %r145, 3;
	mov.u32 	%r348, %r350;
	@%p17 bra 	$L__BB6_21;
	add.s32 	%r147, %r33, 1;
	and.b32  	%r34, %r147, 3;
	mov.b32 	%r347, 0;
	mov.u32 	%r348, %r350;
$L__BB6_20:
	.pragma "nounroll";
	mul.wide.u32 	%rd44, %r348, 16;
	add.s64 	%rd45, %rd7, %rd44;
	add.s64 	%rd46, %rd8, %rd44;
	ld.global.nc.v4.f32 	{%f66, %f67, %f68, %f69}, [%rd46];
	st.global.v4.f32 	[%rd45], {%f66, %f67, %f68, %f69};
	add.s32 	%r348, %r348, %r32;
	add.s32 	%r347, %r347, 1;
	setp.ne.s32 	%p18, %r347, %r34;
	@%p18 bra 	$L__BB6_20;
$L__BB6_21:
	setp.lt.u32 	%p19, %r33, 3;
	@%p19 bra 	$L__BB6_22;
	bra.uni 	$L__BB6_53;
$L__BB6_22:
	setp.ge.u32 	%p21, %r350, %r85;
	@%p21 bra 	$L__BB6_52;
	setp.eq.s32 	%p22, %r84, 0;
	@%p22 bra 	$L__BB6_52;
	shl.b32 	%r40, %r85, 5;
	shl.b32 	%r41, %r85, 2;
	cvta.to.global.u64 	%rd9, %rd14;
	cvt.u64.u32 	%rd10, %r85;
	cvt.u16.u32 	%rs11, %r84;
$L__BB6_25:
	cvt.u64.u32 	%rd11, %r350;
	shl.b32 	%r152, %r350, 2;
	add.s32 	%r45, %r113, %r152;
	mov.b32 	%r351, 0;
	mov.b16 	%rs17, 0;
	mov.u16 	%rs18, %rs17;
	mov.u64 	%rd62, %rd11;
$L__BB6_26:
	mov.u32 	%r46, %r351;
	not.b32 	%r47, %r46;
	add.s32 	%r48, %r84, %r47;
	add.s32 	%r49, %r46, -1;
	mul.lo.s32 	%r154, %r49, %r46;
	shr.u32 	%r50, %r154, 1;
	setp.eq.s32 	%p23, %r46, 0;
	mov.f32 	%f192, 0f00000000;
	@%p23 bra 	$L__BB6_38;
	setp.lt.u32 	%p24, %r49, 7;
	mov.f32 	%f192, 0f00000000;
	mov.b32 	%r352, 0;
	@%p24 bra 	$L__BB6_30;
	ld.param.u32 	%r336, [_Z28dotBasedInteractF32BwdKernelILj128EEvPKfS1_PfS2_jjjjjj_param_7];
	and.b32  	%r352, %r46, -8;
	neg.s32 	%r357, %r352;
	shl.b32 	%r156, %r50, 2;
	shl.b32 	%r157, %r336, 2;
	mov.u32 	%r158, smem_f32_bwd;
	add.s32 	%r159, %r157, %r158;
	add.s32 	%r160, %r159, %r156;
	add.s32 	%r355, %r160, 16;
	mov.f32 	%f192, 0f00000000;
	mov.u32 	%r356, %r45;
$L__BB6_29:
	.pragma "nounroll";
	ld.shared.f32 	%f90, [%r356];
	ld.shared.f32 	%f91, [%r355+-16];
	fma.rn.f32 	%f92, %f90, %f91, %f192;
	add.s32 	%r161, %r356, %r41;
	ld.shared.f32 	%f93, [%r161];
	ld.shared.f32 	%f94, [%r355+-12];
	fma.rn.f32 	%f95, %f93, %f94, %f92;
	add.s32 	%r162, %r161, %r41;
	ld.shared.f32 	%f96, [%r162];
	ld.shared.f32 	%f97, [%r355+-8];
	fma.rn.f32 	%f98, %f96, %f97, %f95;
	add.s32 	%r163, %r162, %r41;
	ld.shared.f32 	%f99, [%r163];
	ld.shared.f32 	%f100, [%r355+-4];
	fma.rn.f32 	%f101, %f99, %f100, %f98;
	add.s32 	%r164, %r163, %r41;
	ld.shared.f32 	%f102, [%r164];
	ld.shared.f32 	%f103, [%r355];
	fma.rn.f32 	%f104, %f102, %f103, %f101;
	add.s32 	%r165, %r164, %r41;
	ld.shared.f32 	%f105, [%r165];
	ld.shared.f32 	%f106, [%r355+4];
	fma.rn.f32 	%f107, %f105, %f106, %f104;
	add.s32 	%r166, %r165, %r41;
	ld.shared.f32 	%f108, [%r166];
	ld.shared.f32 	%f109, [%r355+8];
	fma.rn.f32 	%f110, %f108, %f109, %f107;
	add.s32 	%r167, %r166, %r41;
	ld.shared.f32 	%f111, [%r167];
	ld.shared.f32 	%f112, [%r355+12];
	fma.rn.f32 	%f192, %f111, %f112, %f110;
	add.s32 	%r357, %r357, 8;
	add.s32 	%r356, %r356, %r40;
	add.s32 	%r355, %r355, 32;
	setp.eq.s32 	%p25, %r357, 0;
	@%p25 bra 	$L__BB6_30;
	bra.uni 	$L__BB6_29;
$L__BB6_30:
	and.b32  	%r168, %r46, 7;
	setp.eq.s32 	%p26, %r168, 0;
	@%p26 bra 	$L__BB6_38;
	cvt.u32.u16 	%r169, %rs18;
	and.b32  	%r55, %r169, 7;
	add.s32 	%r170, %r55, -1;
	setp.lt.u32 	%p27, %r170, 3;
	@%p27 bra 	$L__BB6_33;
	cvt.u32.u64 	%r171, %rd11;
	mad.lo.s32 	%r172, %r352, %r85, %r171;
	shl.b32 	%r173, %r172, 2;
	mov.u32 	%r174, smem_f32_bwd;
	add.s32 	%r175, %r174, %r173;
	ld.shared.f32 	%f114, [%r175];
	add.s32 	%r176, %r352, %r50;
	shl.b32 	%r177, %r176, 2;
	add.s32 	%r178, %r15, %r177;
	ld.shared.f32 	%f115, [%r178];
	fma.rn.f32 	%f116, %f114, %f115, %f192;
	add.s32 	%r179, %r175, %r41;
	ld.shared.f32 	%f117, [%r179];
	ld.shared.f32 	%f118, [%r178+4];
	fma.rn.f32 	%f119, %f117, %f118, %f116;
	add.s32 	%r180, %r179, %r41;
	ld.shared.f32 	%f120, [%r180];
	ld.shared.f32 	%f121, [%r178+8];
	fma.rn.f32 	%f122, %f120, %f121, %f119;
	add.s32 	%r181, %r180, %r41;
	ld.shared.f32 	%f123, [%r181];
	ld.shared.f32 	%f124, [%r178+12];
	fma.rn.f32 	%f192, %f123, %f124, %f122;
	add.s32 	%r352, %r352, 4;
$L__BB6_33:
	and.b32  	%r182, %r55, 3;
	setp.eq.s32 	%p28, %r182, 0;
	@%p28 bra 	$L__BB6_38;
	and.b16  	%rs8, %rs17, 3;
	setp.eq.s16 	%p29, %rs8, 1;
	@%p29 bra 	$L__BB6_36;
	cvt.u32.u64 	%r183, %rd11;
	mad.lo.s32 	%r184, %r352, %r85, %r183;
	shl.b32 	%r185, %r184, 2;
	mov.u32 	%r186, smem_f32_bwd;
	add.s32 	%r187, %r186, %r185;
	ld.shared.f32 	%f126, [%r187];
	add.s32 	%r188, %r352, %r50;
	shl.b32 	%r189, %r188, 2;
	add.s32 	%r190, %r15, %r189;
	ld.shared.f32 	%f127, [%r190];
	fma.rn.f32 	%f128, %f126, %f127, %f192;
	add.s32 	%r191, %r187, %r41;
	ld.shared.f32 	%f129, [%r191];
	ld.shared.f32 	%f130, [%r190+4];
	fma.rn.f32 	%f192, %f129, %f130, %f128;
	add.s32 	%r352, %r352, 2;
$L__BB6_36:
	and.b16  	%rs9, %rs17, 1;
	setp.eq.b16 	%p30, %rs9, 1;
	not.pred 	%p31, %p30;
	@%p31 bra 	$L__BB6_38;
	cvt.u32.u64 	%r192, %rd11;
	mad.lo.s32 	%r193, %r352, %r85, %r192;
	shl.b32 	%r194, %r193, 2;
	mov.u32 	%r195, smem_f32_bwd;
	add.s32 	%r196, %r195, %r194;
	ld.shared.f32 	%f131, [%r196];
	add.s32 	%r197, %r352, %r50;
	shl.b32 	%r198, %r197, 2;
	add.s32 	%r199, %r15, %r198;
	ld.shared.f32 	%f132, [%r199];
	fma.rn.f32 	%f192, %f131, %f132, %f192;
$L__BB6_38:
	add.s32 	%r351, %r46, 1;
	setp.ge.u32 	%p32, %r351, %r84;
	@%p32 bra 	$L__BB6_50;
	sub.s32 	%r200, %r84, %r46;
	add.s32 	%r201, %r200, -2;
	setp.lt.u32 	%p33, %r201, 7;
	mov.u32 	%r360, %r351;
	mov.u32 	%r361, %r46;
	@%p33 bra 	$L__BB6_42;
	and.b32  	%r61, %r48, -8;
	mov.u32 	%r360, %r351;
	mov.u32 	%r361, %r46;
$L__BB6_41:
	.pragma "nounroll";
	cvt.u32.u64 	%r202, %rd11;
	mul.lo.s32 	%r203, %r360, %r361;
	shr.u32 	%r204, %r203, 1;
	mad.lo.s32 	%r205, %r360, %r85, %r202;
	shl.b32 	%r206, %r205, 2;
	mov.u32 	%r207, smem_f32_bwd;
	add.s32 	%r208, %r207, %r206;
	ld.shared.f32 	%f134, [%r208];
	add.s32 	%r209, %r204, %r46;
	shl.b32 	%r210, %r209, 2;
	add.s32 	%r211, %r15, %r210;
	ld.shared.f32 	%f135, [%r211];
	fma.rn.f32 	%f136, %f134, %f135, %f192;
	shl.b32 	%r212, %r360, 1;
	mad.lo.s32 	%r213, %r360, %r360, %r360;
	shr.u32 	%r214, %r213, 1;
	add.s32 	%r215, %r208, %r41;
	ld.shared.f32 	%f137, [%r215];
	add.s32 	%r216, %r214, %r46;
	shl.b32 	%r217, %r216, 2;
	add.s32 	%r218, %r15, %r217;
	ld.shared.f32 	%f138, [%r218];
	fma.rn.f32 	%f139, %f137, %f138, %f136;
	add.s32 	%r219, %r212, %r213;
	add.s32 	%r220, %r219, 2;
	shr.u32 	%r221, %r220, 1;
	add.s32 	%r222, %r215, %r41;
	ld.shared.f32 	%f140, [%r222];
	add.s32 	%r223, %r221, %r46;
	shl.b32 	%r224, %r223, 2;
	add.s32 	%r225, %r15, %r224;
	ld.shared.f32 	%f141, [%r225];
	fma.rn.f32 	%f142, %f140, %f141, %f139;
	add.s32 	%r226, %r360, 3;
	add.s32 	%r227, %r226, %r360;
	shl.b32 	%r228, %r227, 1;
	add.s32 	%r229, %r228, %r213;
	shr.u32 	%r230, %r229, 1;
	add.s32 	%r231, %r222, %r41;
	ld.shared.f32 	%f143, [%r231];
	add.s32 	%r232, %r230, %r46;
	shl.b32 	%r233, %r232, 2;
	add.s32 	%r234, %r15, %r233;
	ld.shared.f32 	%f144, [%r234];
	fma.rn.f32 	%f145, %f143, %f144, %f142;
	add.s32 	%r235, %r227, %r226;
	add.s32 	%r236, %r360, %r235;
	shl.b32 	%r237, %r235, 1;
	add.s32 	%r238, %r237, %r213;
	shr.u32 	%r239, %r238, 1;
	add.s32 	%r240, %r231, %r41;
	ld.shared.f32 	%f146, [%r240];
	add.s32 	%r241, %r239, %r46;
	shl.b32 	%r242, %r241, 2;
	add.s32 	%r243, %r15, %r242;
	ld.shared.f32 	%f147, [%r243];
	fma.rn.f32 	%f148, %f146, %f147, %f145;
	add.s32 	%r244, %r236, 4;
	add.s32 	%r245, %r360, %r244;
	shl.b32 	%r246, %r244, 1;
	add.s32 	%r247, %r246, %r213;
	shr.u32 	%r248, %r247, 1;
	add.s32 	%r249, %r240, %r41;
	ld.shared.f32 	%f149, [%r249];
	add.s32 	%r250, %r248, %r46;
	shl.b32 	%r251, %r250, 2;
	add.s32 	%r252, %r15, %r251;
	ld.shared.f32 	%f150, [%r252];
	fma.rn.f32 	%f151, %f149, %f150, %f148;
	add.s32 	%r253, %r245, 5;
	add.s32 	%r254, %r360, %r253;
	shl.b32 	%r255, %r253, 1;
	add.s32 	%r256, %r255, %r213;
	shr.u32 	%r257, %r256, 1;
	add.s32 	%r258, %r249, %r41;
	ld.shared.f32 	%f152, [%r258];
	add.s32 	%r259, %r257, %r46;
	shl.b32 	%r260, %r259, 2;
	add.s32 	%r261, %r15, %r260;
	ld.shared.f32 	%f153, [%r261];
	fma.rn.f32 	%f154, %f152, %f153, %f151;
	add.s32 	%r361, %r360, 7;
	shl.b32 	%r262, %r254, 1;
	add.s32 	%r263, %r262, %r213;
	add.s32 	%r264, %r263, 12;
	shr.u32 	%r265, %r264, 1;
	add.s32 	%r266, %r258, %r41;
	ld.shared.f32 	%f155, [%r266];
	add.s32 	%r267, %r265, %r46;
	shl.b32 	%r268, %r267, 2;
	add.s32 	%r269, %r15, %r268;
	ld.shared.f32 	%f156, [%r269];
	fma.rn.f32 	%f192, %f155, %f156, %f154;
	add.s32 	%r360, %r360, 8;
	add.s32 	%r270, %r360, %r47;
	setp.ne.s32 	%p34, %r270, %r61;
	@%p34 bra 	$L__BB6_41;
$L__BB6_42:
	and.b32  	%r271, %r48, 7;
	setp.eq.s32 	%p35, %r271, 0;
	@%p35 bra 	$L__BB6_50;
	not.b16 	%rs10, %rs18;
	add.s16 	%rs12, %rs10, %rs11;
	cvt.u32.u16 	%r272, %rs12;
	and.b32  	%r74, %r272, 7;
	add.s32 	%r273, %r74, -1;
	setp.lt.u32 	%p36, %r273, 3;
	@%p36 bra 	$L__BB6_45;
	cvt.u32.u64 	%r274, %rd11;
	mul.lo.s32 	%r275, %r360, %r361;
	shr.u32 	%r276, %r275, 1;
	mad.lo.s32 	%r277, %r360, %r85, %r274;
	shl.b32 	%r278, %r277, 2;
	mov.u32 	%r279, smem_f32_bwd;
	add.s32 	%r280, %r279, %r278;
	ld.shared.f32 	%f158, [%r280];
	add.s32 	%r281, %r276, %r46;
	shl.b32 	%r282, %r281, 2;
	add.s32 	%r283, %r15, %r282;
	ld.shared.f32 	%f159, [%r283];
	fma.rn.f32 	%f160, %f158, %f159, %f192;
	shl.b32 	%r284, %r360, 1;
	mad.lo.s32 	%r285, %r360, %r360, %r360;
	shr.u32 	%r286, %r285, 1;
	add.s32 	%r287, %r280, %r41;
	ld.shared.f32 	%f161, [%r287];
	add.s32 	%r288, %r286, %r46;
	shl.b32 	%r289, %r288, 2;
	add.s32 	%r290, %r15, %r289;
	ld.shared.f32 	%f162, [%r290];
	fma.rn.f32 	%f163, %f161, %f162, %f160;
	add.s32 	%r291, %r284, %r285;
	add.s32 	%r292, %r291, 2;
	shr.u32 	%r293, %r292, 1;
	add.s32 	%r294, %r287, %r41;
	ld.shared.f32 	%f164, [%r294];
	add.s32 	%r295, %r293, %r46;
	shl.b32 	%r296, %r295, 2;
	add.s32 	%r297, %r15, %r296;
	ld.shared.f32 	%f165, [%r297];
	fma.rn.f32 	%f166, %f164, %f165, %f163;
	add.s32 	%r361, %r360, 3;
	add.s32 	%r298, %r361, %r360;
	shl.b32 	%r299, %r298, 1;
	add.s32 	%r300, %r299, %r285;
	shr.u32 	%r301, %r300, 1;
	add.s32 	%r302, %r294, %r41;
	ld.shared.f32 	%f167, [%r302];
	add.s32 	%r303, %r301, %r46;
	shl.b32 	%r304, %r303, 2;
	add.s32 	%r305, %r15, %r304;
	ld.shared.f32 	%f168, [%r305];
	fma.rn.f32 	%f192, %f167, %f168, %f166;
	add.s32 	%r360, %r360, 4;
$L__BB6_45:
	and.b32  	%r306, %r74, 3;
	setp.eq.s32 	%p37, %r306, 0;
	@%p37 bra 	$L__BB6_50;
	xor.b16  	%rs13, %rs17, 3;
	cvt.u16.u32 	%rs14, %r84;
	add.s16 	%rs3, %rs13, %rs14;
	and.b16  	%rs15, %rs3, 3;
	setp.eq.s16 	%p38, %rs15, 1;
	@%p38 bra 	$L__BB6_48;
	cvt.u32.u64 	%r307, %rd11;
	mul.lo.s32 	%r308, %r360, %r361;
	shr.u32 	%r309, %r308, 1;
	mad.lo.s32 	%r310, %r360, %r85, %r307;
	shl.b32 	%r311, %r310, 2;
	mov.u32 	%r312, smem_f32_bwd;
	add.s32 	%r313, %r312, %r311;
	ld.shared.f32 	%f170, [%r313];
	add.s32 	%r314, %r309, %r46;
	shl.b32 	%r315, %r314, 2;
	add.s32 	%r316, %r15, %r315;
	ld.shared.f32 	%f171, [%r316];
	fma.rn.f32 	%f172, %f170, %f171, %f192;
	add.s32 	%r361, %r360, 1;
	mad.lo.s32 	%r317, %r360, %r360, %r360;
	shr.u32 	%r318, %r317, 1;
	add.s32 	%r319, %r313, %r41;
	ld.shared.f32 	%f173, [%r319];
	add.s32 	%r320, %r318, %r46;
	shl.b32 	%r321, %r320, 2;
	add.s32 	%r322, %r15, %r321;
	ld.shared.f32 	%f174, [%r322];
	fma.rn.f32 	%f192, %f173, %f174, %f172;
	add.s32 	%r360, %r360, 2;
$L__BB6_48:
	and.b16  	%rs16, %rs3, 1;
	setp.eq.b16 	%p39, %rs16, 1;
	not.pred 	%p40, %p39;
	@%p40 bra 	$L__BB6_50;
	cvt.u32.u64 	%r323, %rd11;
	mul.lo.s32 	%r324, %r360, %r361;
	shr.u32 	%r325, %r324, 1;
	mad.lo.s32 	%r326, %r360, %r85, %r323;
	shl.b32 	%r327, %r326, 2;
	mov.u32 	%r328, smem_f32_bwd;
	add.s32 	%r329, %r328, %r327;
	ld.shared.f32 	%f175, [%r329];
	add.s32 	%r330, %r325, %r46;
	shl.b32 	%r331, %r330, 2;
	add.s32 	%r332, %r15, %r331;
	ld.shared.f32 	%f176, [%r332];
	fma.rn.f32 	%f192, %f175, %f176, %f192;
$L__BB6_50:
	add.s64 	%rd59, %rd62, %rd4;
	shl.b64 	%rd60, %rd59, 2;
	add.s64 	%rd61, %rd9, %rd60;
	st.global.f32 	[%rd61], %f192;
	add.s64 	%rd62, %rd62, %rd10;
	setp.ne.s32 	%p41, %r351, %r84;
	add.s16 	%rs18, %rs18, 1;
	add.s16 	%rs17, %rs17, 1;
	@%p41 bra 	$L__BB6_26;
	cvt.u32.u64 	%r333, %rd11;
	mov.u32 	%r334, %ntid.x;
	add.s32 	%r350, %r333, %r334;
	setp.lt.u32 	%p42, %r350, %r85;
	@%p42 bra 	$L__BB6_25;
$L__BB6_52:
	ret;
$L__BB6_53:
	mul.wide.u32 	%rd47, %r348, 16;
	add.s64 	%rd48, %rd7, %rd47;
	add.s64 	%rd49, %rd8, %rd47;
	ld.global.nc.v4.f32 	{%f70, %f71, %f72, %f73}, [%rd49];
	st.global.v4.f32 	[%rd48], {%f70, %f71, %f72, %f73};
	add.s32 	%r148, %r348, %r32;
	mul.wide.u32 	%rd50, %r148, 16;
	add.s64 	%rd51, %rd7, %rd50;
	add.s64 	%rd52, %rd8, %rd50;
	ld.global.nc.v4.f32 	{%f74, %f75, %f76, %f77}, [%rd52];
	st.global.v4.f32 	[%rd51], {%f74, %f75, %f76, %f77};
	add.s32 	%r149, %r148, %r32;
	mul.wide.u32 	%rd53, %r149, 16;
	add.s64 	%rd54, %rd7, %rd53;
	add.s64 	%rd55, %rd8, %rd53;
	ld.global.nc.v4.f32 	{%f78, %f79, %f80, %f81}, [%rd55];
	st.global.v4.f32 	[%rd54], {%f78, %f79, %f80, %f81};
	add.s32 	%r150, %r149, %r32;
	mul.wide.u32 	%rd56, %r150, 16;
	add.s64 	%rd57, %rd7, %rd56;
	add.s64 	%rd58, %rd8, %rd56;
	ld.global.nc.v4.f32 	{%f82, %f83, %f84, %f85}, [%rd58];
	st.global.v4.f32 	[%rd57], {%f82, %f83, %f84, %f85};
	add.s32 	%r348, %r150, %r32;
	setp.lt.u32 	%p20, %r348, %r31;
	@%p20 bra 	$L__BB6_53;
	bra.uni 	$L__BB6_22;

}
	// .globl	_Z38dotBasedInteractF32BwdKernelNonAlignedILj128EEvPKfS1_PfS2_jjjjjj
.visible .entry _Z38dotBasedInteractF32BwdKernelNonAlignedILj128EEvPKfS1_PfS2_jjjjjj(
	.param .u64 .ptr .align 1 _Z38dotBasedInteractF32BwdKernelNonAlignedILj128EEvPKfS1_PfS2_jjjjjj_param_0,
	.param .u64 .ptr .align 1 _Z38dotBasedInteractF32BwdKernelNonAlignedILj128EEvPKfS1_PfS2_jjjjjj_param_1,
	.param .u64 .ptr .align 1 _Z38dotBasedInteractF32BwdKernelNonAlignedILj128EEvPKfS1_PfS2_jjjjjj_param_2,
	.param .u64 .ptr .align 1 _Z38dotBasedInteractF32BwdKernelNonAlignedILj128EEvPKfS1_PfS2_jjjjjj_param_3,
	.param .u32 _Z38dotBasedInteractF32BwdKernelNonAlignedILj128EEvPKfS1_PfS2_jjjjjj_param_4,
	.param .u32 _Z38dotBasedInteractF32BwdKernelNonAlignedILj128EEvPKfS1_PfS2_jjjjjj_param_5,
	.param .u32 _Z38dotBasedInteractF32BwdKernelNonAlignedILj128EEvPKfS1_PfS2_jjjjjj_param_6,
	.param .u32 _Z38dotBasedInteractF32BwdKernelNonAlignedILj128EEvPKfS1_PfS2_jjjjjj_param_7,
	.param .u32 _Z38dotBasedInteractF32BwdKernelNonAlignedILj128EEvPKfS1_PfS2_jjjjjj_param_8,
	.param .u32 _Z38dotBasedInteractF32BwdKernelNonAlignedILj128EEvPKfS1_PfS2_jjjjjj_param_9
)
.maxntid 128
{
	.reg .pred 	%p<28>;
	.reg .b16 	%rs<19>;
	.reg .b32 	%r<277>;
	.reg .b32 	%f<135>;
	.reg .b64 	%rd<36>;

	ld.param.u64 	%rd13, [_Z38dotBasedInteractF32BwdKernelNonAlignedILj128EEvPKfS1_PfS2_jjjjjj_param_0];
	ld.param.u64 	%rd16, [_Z38dotBasedInteractF32BwdKernelNonAlignedILj128EEvPKfS1_PfS2_jjjjjj_param_1];
	ld.param.u64 	%rd14, [_Z38dotBasedInteractF32BwdKernelNonAlignedILj128EEvPKfS1_PfS2_jjjjjj_param_2];
	ld.param.u64 	%rd15, [_Z38dotBasedInteractF32BwdKernelNonAlignedILj128EEvPKfS1_PfS2_jjjjjj_param_3];
	ld.param.u32 	%r56, [_Z38dotBasedInteractF32BwdKernelNonAlignedILj128EEvPKfS1_PfS2_jjjjjj_param_5];
	ld.param.u32 	%r57, [_Z38dotBasedInteractF32BwdKernelNonAlignedILj128EEvPKfS1_PfS2_jjjjjj_param_6];
	ld.param.u32 	%r58, [_Z38dotBasedInteractF32BwdKernelNonAlignedILj128EEvPKfS1_PfS2_jjjjjj_param_7];
	ld.param.u32 	%r60, [_Z38dotBasedInteractF32BwdKernelNonAlignedILj128EEvPKfS1_PfS2_jjjjjj_param_8];
	ld.param.u32 	%r59, [_Z38dotBasedInteractF32BwdKernelNonAlignedILj128EEvPKfS1_PfS2_jjjjjj_param_9];
	cvta.to.global.u64 	%rd1, %rd16;
	mov.u32 	%r61, %ctaid.x;
	mul.lo.s32 	%r62, %r58, %r61;
	cvt.u64.u32 	%rd2, %r62;
	mul.lo.s32 	%r1, %r57, %r61;
	mul.lo.s32 	%r2, %r60, %r61;
	mov.u32 	%r261, %tid.x;
	setp.ge.u32 	%p1, %r261, %r58;
	@%p1 bra 	$L__BB7_3;
	mov.u32 	%r4, %ntid.x;
	cvta.to.global.u64 	%rd3, %rd13;
	mov.u32 	%r258, %r261;
$L__BB7_2:
	ld.param.u32 	%r255, [_Z38dotBasedInteractF32BwdKernelNonAlignedILj128EEvPKfS1_PfS2_jjjjjj_param_7];
	cvt.u64.u32 	%rd17, %r258;
	add.s64 	%rd18, %rd17, %rd2;
	shl.b64 	%rd19, %rd18, 2;
	add.s64 	%rd20, %rd3, %rd19;
	ld.global.nc.f32 	%f25, [%rd20];
	shl.b32 	%r63, %r258, 2;
	mov.u32 	%r64, smem_f32_bwd;
	add.s32 	%r65, %r64, %r63;
	st.shared.f32 	[%r65], %f25;
	add.s32 	%r258, %r258, %r4;
	setp.lt.u32 	%p2, %r258, %r255;
	@%p2 bra 	$L__BB7_2;
$L__BB7_3:
	ld.param.u32 	%r256, [_Z38dotBasedInteractF32BwdKernelNonAlignedILj128EEvPKfS1_PfS2_jjjjjj_param_7];
	shl.b32 	%r66, %r256, 2;
	mov.u32 	%r67, smem_f32_bwd;
	add.s32 	%r5, %r67, %r66;
	setp.ge.u32 	%p3, %r261, %r59;
	@%p3 bra 	$L__BB7_6;
	mov.u32 	%r6, %ntid.x;
	add.s32 	%r68, %r2, %r57;
	cvt.u64.u32 	%rd4, %r68;
	mov.u32 	%r259, %r261;
$L__BB7_5:
	cvt.u64.u32 	%rd21, %r259;
	add.s64 	%rd22, %rd21, %rd4;
	shl.b64 	%rd23, %rd22, 2;
	add.s64 	%rd24, %rd1, %rd23;
	ld.global.nc.f32 	%f26, [%rd24];
	shl.b32 	%r69, %r259, 2;
	add.s32 	%r70, %r5, %r69;
	st.shared.f32 	[%r70], %f26;
	add.s32 	%r259, %r259, %r6;
	setp.lt.u32 	%p4, %r259, %r59;
	@%p4 bra 	$L__BB7_5;
$L__BB7_6:
	bar.sync 	0;
	setp.ge.u32 	%p5, %r261, %r57;
	@%p5 bra 	$L__BB7_38;
	mov.u32 	%r11, %ntid.x;
	cvt.u64.u32 	%rd5, %r2;
	cvt.u64.u32 	%rd6, %r1;
	cvta.to.global.u64 	%rd7, %rd15;
	mov.u32 	%r260, %r261;
$L__BB7_8:
	cvt.u64.u32 	%rd25, %r260;
	add.s64 	%rd26, %rd25, %rd5;
	shl.b64 	%rd27, %rd26, 2;
	add.s64 	%rd28, %rd1, %rd27;
	ld.global.nc.f32 	%f27, [%rd28];
	add.s64 	%rd29, %rd25, %rd6;
	shl.b64 	%rd30, %rd29, 2;
	add.s64 	%rd31, %rd7, %rd30;
	st.global.f32 	[%rd31], %f27;
	add.s32 	%r260, %r260, %r11;
	setp.lt.u32 	%p6, %r260, %r57;
	@%p6 bra 	$L__BB7_8;
	setp.eq.s32 	%p7, %r56, 0;
	@%p7 bra 	$L__BB7_38;
	shl.b32 	%r12, %r57, 5;
	shl.b32 	%r13, %r57, 2;
	cvta.to.global.u64 	%rd8, %rd14;
	cvt.u64.u32 	%rd9, %r57;
	cvt.u16.u32 	%rs11, %r56;
$L__BB7_11:
	cvt.u64.u32 	%rd10, %r261;
	shl.b32 	%r72, %r261, 2;
	add.s32 	%r17, %r67, %r72;
	mov.b32 	%r262, 0;
	mov.b16 	%rs17, 0;
	mov.u16 	%rs18, %rs17;
	mov.u64 	%rd35, %rd10;
$L__BB7_12:
	mov.u32 	%r18, %r262;
	not.b32 	%r19, %r18;
	add.s32 	%r20, %r56, %r19;
	add.s32 	%r21, %r18, -1;
	mul.lo.s32 	%r74, %r21, %r18;
	shr.u32 	%r22, %r74, 1;
	setp.eq.s32 	%p8, %r18, 0;
	mov.f32 	%f134, 0f00000000;
	@%p8 bra 	$L__BB7_24;
	setp.lt.u32 	%p9, %r21, 7;
	mov.f32 	%f134, 0f00000000;
	mov.b32 	%r263, 0;
	@%p9 bra 	$L__BB7_16;
	ld.param.u32 	%r257, [_Z38dotBasedInteractF32BwdKernelNonAlignedILj128EEvPKfS1_PfS2_jjjjjj_param_7];
	and.b32  	%r263, %r18, -8;
	neg.s32 	%r268, %r263;
	shl.b32 	%r76, %r22, 2;
	shl.b32 	%r77, %r257, 2;
	mov.u32 	%r78, smem_f32_bwd;
	add.s32 	%r79, %r77, %r78;
	add.s32 	%r80, %r79, %r76;
	add.s32 	%r266, %r80, 16;
	mov.f32 	%f134, 0f00000000;
	mov.u32 	%r267, %r17;
$L__BB7_15:
	.pragma "nounroll";
	ld.shared.f32 	%f32, [%r267];
	ld.shared.f32 	%f33, [%r266+-16];
	fma.rn.f32 	%f34, %f32, %f33, %f134;
	add.s32 	%r81, %r267, %r13;
	ld.shared.f32 	%f35, [%r81];
	ld.shared.f32 	%f36, [%r266+-12];
	fma.rn.f32 	%f37, %f35, %f36, %f34;
	add.s32 	%r82, %r81, %r13;
	ld.shared.f32 	%f38, [%r82];
	ld.shared.f32 	%f39, [%r266+-8];
	fma.rn.f32 	%f40, %f38, %f39, %f37;
	add.s32 	%r83, %r82, %r13;
	ld.shared.f32 	%f41, [%r83];
	ld.shared.f32 	%f42, [%r266+-4];
	fma.rn.f32 	%f43, %f41, %f42, %f40;
	add.s32 	%r84, %r83, %r13;
	ld.shared.f32 	%f44, [%r84];
	ld.shared.f32 	%f45, [%r266];
	fma.rn.f32 	%f46, %f44, %f45, %f43;
	add.s32 	%r85, %r84, %r13;
	ld.shared.f32 	%f47, [%r85];
	ld.shared.f32 	%f48, [%r266+4];
	fma.rn.f32 	%f49, %f47, %f48, %f46;
	add.s32 	%r86, %r85, %r13;
	ld.shared.f32 	%f50, [%r86];
	ld.shared.f32 	%f51, [%r266+8];
	fma.rn.f32 	%f52, %f50, %f51, %f49;
	add.s32 	%r87, %r86, %r13;
	ld.shared.f32 	%f53, [%r87];
	ld.shared.f32 	%f54, [%r266+12];
	fma.rn.f32 	%f134, %f53, %f54, %f52;
	add.s32 	%r268, %r268, 8;
	add.s32 	%r267, %r267, %r12;
	add.s32 	%r266, %r266, 32;
	setp.eq.s32 	%p10, %r268, 0;
	@%p10 bra 	$L__BB7_16;
	bra.uni 	$L__BB7_15;
$L__BB7_16:
	and.b32  	%r88, %r18, 7;
	setp.eq.s32 	%p11, %r88, 0;
	@%p11 bra 	$L__BB7_24;
	cvt.u32.u16 	%r89, %rs18;
	and.b32  	%r27, %r89, 7;
	add.s32 	%r90, %r27, -1;
	setp.lt.u32 	%p12, %r90, 3;
	@%p12 bra 	$L__BB7_19;
	cvt.u32.u64 	%r91, %rd10;
	mad.lo.s32 	%r92, %r263, %r57, %r91;
	shl.b32 	%r93, %r92, 2;
	mov.u32 	%r94, smem_f32_bwd;
	add.s32 	%r95, %r94, %r93;
	ld.shared.f32 	%f56, [%r95];
	add.s32 	%r96, %r263, %r22;
	shl.b32 	%r97, %r96, 2;
	add.s32 	%r98, %r5, %r97;
	ld.shared.f32 	%f57, [%r98];
	fma.rn.f32 	%f58, %f56, %f57, %f134;
	add.s32 	%r99, %r95, %r13;
	ld.shared.f32 	%f59, [%r99];
	ld.shared.f32 	%f60, [%r98+4];
	fma.rn.f32 	%f61, %f59, %f60, %f58;
	add.s32 	%r100, %r99, %r13;
	ld.shared.f32 	%f62, [%r100];
	ld.shared.f32 	%f63, [%r98+8];
	fma.rn.f32 	%f64, %f62, %f63, %f61;
	add.s32 	%r101, %r100, %r13;
	ld.shared.f32 	%f65, [%r101];
	ld.shared.f32 	%f66, [%r98+12];
	fma.rn.f32 	%f134, %f65, %f66, %f64;
	add.s32 	%r263, %r263, 4;
$L__BB7_19:
	and.b32  	%r102, %r27, 3;
	setp.eq.s32 	%p13, %r102, 0;
	@%p13 bra 	$L__BB7_24;
	and.b16  	%rs8, %rs17, 3;
	setp.eq.s16 	%p14, %rs8, 1;
	@%p14 bra 	$L__BB7_22;
	cvt.u32.u64 	%r103, %rd10;
	mad.lo.s32 	%r104, %r263, %r57, %r103;
	shl.b32 	%r105, %r104, 2;
	mov.u32 	%r106, smem_f32_bwd;
	add.s32 	%r107, %r106, %r105;
	ld.shared.f32 	%f68, [%r107];
	add.s32 	%r108, %r263, %r22;
	shl.b32 	%r109, %r108, 2;
	add.s32 	%r110, %r5, %r109;
	ld.shared.f32 	%f69, [%r110];
	fma.rn.f32 	%f70, %f68, %f69, %f134;
	add.s32 	%r111, %r107, %r13;
	ld.shared.f32 	%f71, [%r111];
	ld.shared.f32 	%f72, [%r110+4];
	fma.rn.f32 	%f134, %f71, %f72, %f70;
	add.s32 	%r263, %r263, 2;
$L__BB7_22:
	and.b16  	%rs9, %rs17, 1;
	setp.eq.b16 	%p15, %rs9, 1;
	not.pred 	%p16, %p15;
	@%p16 bra 	$L__BB7_24;
	cvt.u32.u64 	%r112, %rd10;
	mad.lo.s32 	%r113, %r263, %r57, %r112;
	shl.b32 	%r114, %r113, 2;
	mov.u32 	%r115, smem_f32_bwd;
	add.s32 	%r116, %r115, %r114;
	ld.shared.f32 	%f73, [%r116];
	add.s32 	%r117, %r263, %r22;
	shl.b32 	%r118, %r117, 2;
	add.s32 	%r119, %r5, %r118;
	ld.shared.f32 	%f74, [%r119];
	fma.rn.f32 	%f134, %f73, %f74, %f134;
$L__BB7_24:
	add.s32 	%r262, %r18, 1;
	setp.ge.u32 	%p17, %r262, %r56;
	@%p17 bra 	$L__BB7_36;
	sub.s32 	%r120, %r56, %r18;
	add.s32 	%r121, %r120, -2;
	setp.lt.u32 	%p18, %r121, 7;
	mov.u32 	%r271, %r262;
	mov.u32 	%r272, %r18;
	@%p18 bra 	$L__BB7_28;
	and.b32  	%r33, %r20, -8;
	mov.u32 	%r271, %r262;
	mov.u32 	%r272, %r18;
$L__BB7_27:
	.pragma "nounroll";
	cvt.u32.u64 	%r122, %rd10;
	mul.lo.s32 	%r123, %r271, %r272;
	shr.u32 	%r124, %r123, 1;
	mad.lo.s32 	%r125, %r271, %r57, %r122;
	shl.b32 	%r126, %r125, 2;
	mov.u32 	%r127, smem_f32_bwd;
	add.s32 	%r128, %r127, %r126;
	ld.shared.f32 	%f76, [%r128];
	add.s32 	%r129, %r124, %r18;
	shl.b32 	%r130, %r129, 2;
	add.s32 	%r131, %r5, %r130;
	ld.shared.f32 	%f77, [%r131];
	fma.rn.f32 	%f78, %f76, %f77, %f134;
	shl.b32 	%r132, %r271, 1;
	mad.lo.s32 	%r133, %r271, %r271, %r271;
	shr.u32 	%r134, %r133, 1;
	add.s32 	%r135, %r128, %r13;
	ld.shared.f32 	%f79, [%r135];
	add.s32 	%r136, %r134, %r18;
	shl.b32 	%r137, %r136, 2;
	add.s32 	%r138, %r5, %r137;
	ld.shared.f32 	%f80, [%r138];
	fma.rn.f32 	%f81, %f79, %f80, %f78;
	add.s32 	%r139, %r132, %r133;
	add.s32 	%r140, %r139, 2;
	shr.u32 	%r141, %r140, 1;
	add.s32 	%r142, %r135, %r13;
	ld.shared.f32 	%f82, [%r142];
	add.s32 	%r143, %r141, %r18;
	shl.b32 	%r144, %r143, 2;
	add.s32 	%r145, %r5, %r144;
	ld.shared.f32 	%f83, [%r145];
	fma.rn.f32 	%f84, %f82, %f83, %f81;
	add.s32 	%r146, %r271, 3;
	add.s32 	%r147, %r146, %r271;
	shl.b32 	%r148, %r147, 1;
	add.s32 	%r149, %r148, %r133;
	shr.u32 	%r150, %r149, 1;
	add.s32 	%r151, %r142, %r13;
	ld.shared.f32 	%f85, [%r151];
	add.s32 	%r152, %r150, %r18;
	shl.b32 	%r153, %r152, 2;
	add.s32 	%r154, %r5, %r153;
	ld.shared.f32 	%f86, [%r154];
	fma.rn.f32 	%f87, %f85, %f86, %f84;
	add.s32 	%r155, %r147, %r146;
	add.s32 	%r156, %r271, %r155;
	shl.b32 	%r157, %r155, 1;
	add.s32 	%r158, %r157, %r133;
	shr.u32 	%r159, %r158, 1;
	add.s32 	%r160, %r151, %r13;
	ld.shared.f32 	%f88, [%r160];
	add.s32 	%r161, %r159, %r18;
	shl.b32 	%r162, %r161, 2;
	add.s32 	%r163, %r5, %r162;
	ld.shared.f32 	%f89, [%r163];
	fma.rn.f32 	%f90, %f88, %f89, %f87;
	add.s32 	%r164, %r156, 4;
	add.s32 	%r165, %r271, %r164;
	shl.b32 	%r166, %r164, 1;
	add.s32 	%r167, %r166, %r133;
	shr.u32 	%r168, %r167, 1;
	add.s32 	%r169, %r160, %r13;
	ld.shared.f32 	%f91, [%r169];
	add.s32 	%r170, %r168, %r18;
	shl.b32 	%r171, %r170, 2;
	add.s32 	%r172, %r5, %r171;
	ld.shared.f32 	%f92, [%r172];
	fma.rn.f32 	%f93, %f91, %f92, %f90;
	add.s32 	%r173, %r165, 5;
	add.s32 	%r174, %r271, %r173;
	shl.b32 	%r175, %r173, 1;
	add.s32 	%r176, %r175, %r133;
	shr.u32 	%r177, %r176, 1;
	add.s32 	%r178, %r169, %r13;
	ld.shared.f32 	%f94, [%r178];
	add.s32 	%r179, %r177, %r18;
	shl.b32 	%r180, %r179, 2;
	add.s32 	%r181, %r5, %r180;
	ld.shared.f32 	%f95, [%r181];
	fma.rn.f32 	%f96, %f94, %f95, %f93;
	add.s32 	%r272, %r271, 7;
	shl.b32 	%r182, %r174, 1;
	add.s32 	%r183, %r182, %r133;
	add.s32 	%r184, %r183, 12;
	shr.u32 	%r185, %r184, 1;
	add.s32 	%r186, %r178, %r13;
	ld.shared.f32 	%f97, [%r186];
	add.s32 	%r187, %r185, %r18;
	shl.b32 	%r188, %r187, 2;
	add.s32 	%r189, %r5, %r188;
	ld.shared.f32 	%f98, [%r189];
	fma.rn.f32 	%f134, %f97, %f98, %f96;
	add.s32 	%r271, %r271, 8;
	add.s32 	%r190, %r271, %r19;
	setp.ne.s32 	%p19, %r190, %r33;
	@%p19 bra 	$L__BB7_27;
$L__BB7_28:
	and.b32  	%r191, %r20, 7;
	setp.eq.s32 	%p20, %r191, 0;
	@%p20 bra 	$L__BB7_36;
	not.b16 	%rs10, %rs18;
	add.s16 	%rs12, %rs10, %rs11;
	cvt.u32.u16 	%r192, %rs12;
	and.b32  	%r46, %r192, 7;
	add.s32 	%r193, %r46, -1;
	setp.lt.u32 	%p21, %r193, 3;
	@%p21 bra 	$L__BB7_31;
	cvt.u32.u64 	%r194, %rd10;
	mul.lo.s32 	%r195, %r271, %r272;
	shr.u32 	%r196, %r195, 1;
	mad.lo.s32 	%r197, %r271, %r57, %r194;
	shl.b32 	%r198, %r197, 2;
	mov.u32 	%r199, smem_f32_bwd;
	add.s32 	%r200, %r199, %r198;
	ld.shared.f32 	%f100, [%r200];
	add.s32 	%r201, %r196, %r18;
	shl.b32 	%r202, %r201, 2;
	add.s32 	%r203, %r5, %r202;
	ld.shared.f32 	%f101, [%r203];
	fma.rn.f32 	%f102, %f100, %f101, %f134;
	shl.b32 	%r204, %r271, 1;
	mad.lo.s32 	%r205, %r271, %r271, %r271;
	shr.u32 	%r206, %r205, 1;
	add.s32 	%r207, %r200, %r13;
	ld.shared.f32 	%f103, [%r207];
	add.s32 	%r208, %r206, %r18;
	shl.b32 	%r209, %r208, 2;
	add.s32 	%r210, %r5, %r209;
	ld.shared.f32 	%f104, [%r210];
	fma.rn.f32 	%f105, %f103, %f104, %f102;
	add.s32 	%r211, %r204, %r205;
	add.s32 	%r212, %r211, 2;
	shr.u32 	%r213, %r212, 1;
	add.s32 	%r214, %r207, %r13;
	ld.shared.f32 	%f106, [%r214];
	add.s32 	%r215, %r213, %r18;
	shl.b32 	%r216, %r215, 2;
	add.s32 	%r217, %r5, %r216;
	ld.shared.f32 	%f107, [%r217];
	fma.rn.f32 	%f108, %f106, %f107, %f105;
	add.s32 	%r272, %r271, 3;
	add.s32 	%r218, %r272, %r271;
	shl.b32 	%r219, %r218, 1;
	add.s32 	%r220, %r219, %r205;
	shr.u32 	%r221, %r220, 1;
	add.s32 	%r222, %r214, %r13;
	ld.shared.f32 	%f109, [%r222];
	add.s32 	%r223, %r221, %r18;
	shl.b32 	%r224, %r223, 2;
	add.s32 	%r225, %r5, %r224;
	ld.shared.f32 	%f110, [%r225];
	fma.rn.f32 	%f134, %f109, %f110, %f108;
	add.s32 	%r271, %r271, 4;
$L__BB7_31:
	and.b32  	%r226, %r46, 3;
	setp.eq.s32 	%p22, %r226, 0;
	@%p22 bra 	$L__BB7_36;
	xor.b16  	%rs13, %rs17, 3;
	cvt.u16.u32 	%rs14, %r56;
	add.s16 	%rs3, %rs13, %rs14;
	and.b16  	%rs15, %rs3, 3;
	setp.eq.s16 	%p23, %rs15, 1;
	@%p23 bra 	$L__BB7_34;
	cvt.u32.u64 	%r227, %rd10;
	mul.lo.s32 	%r228, %r271, %r272;
	shr.u32 	%r229, %r228, 1;
	mad.lo.s32 	%r230, %r271, %r57, %r227;
	shl.b32 	%r231, %r230, 2;
	mov.u32 	%r232, smem_f32_bwd;
	add.s32 	%r233, %r232, %r231;
	ld.shared.f32 	%f112, [%r233];
	add.s32 	%r234, %r229, %r18;
	shl.b32 	%r235, %r234, 2;
	add.s32 	%r236, %r5, %r235;
	ld.shared.f32 	%f113, [%r236];
	fma.rn.f32 	%f114, %f112, %f113, %f134;
	add.s32 	%r272, %r271, 1;
	mad.lo.s32 	%r237, %r271, %r271, %r271;
	shr.u32 	%r238, %r237, 1;
	add.s32 	%r239, %r233, %r13;
	ld.shared.f32 	%f115, [%r239];
	add.s32 	%r240, %r238, %r18;
	shl.b32 	%r241, %r240, 2;
	add.s32 	%r242, %r5, %r241;
	ld.shared.f32 	%f116, [%r242];
	fma.rn.f32 	%f134, %f115, %f116, %f114;
	add.s32 	%r271, %r271, 2;
$L__BB7_34:
	and.b16  	%rs16, %rs3, 1;
	setp.eq.b16 	%p24, %rs16, 1;
	not.pred 	%p25, %p24;
	@%p25 bra 	$L__BB7_36;
	cvt.u32.u64 	%r243, %rd10;
	mul.lo.s32 	%r244, %r271, %r272;
	shr.u32 	%r245, %r244, 1;
	mad.lo.s32 	%r246, %r271, %r57, %r243;
	shl.b32 	%r247, %r246, 2;
	mov.u32 	%r248, smem_f32_bwd;
	add.s32 	%r249, %r248, %r247;
	ld.shared.f32 	%f117, [%r249];
	add.s32 	%r250, %r245, %r18;
	shl.b32 	%r251, %r250, 2;
	add.s32 	%r252, %r5, %r251;
	ld.shared.f32 	%f118, [%r252];
	fma.rn.f32 	%f134, %f117, %f118, %f134;
$L__BB7_36:
	add.s64 	%rd32, %rd35, %rd2;
	shl.b64 	%rd33, %rd32, 2;
	add.s64 	%rd34, %rd8, %rd33;
	st.global.f32 	[%rd34], %f134;
	add.s64 	%rd35, %rd35, %rd9;
	setp.ne.s32 	%p26, %r262, %r56;
	add.s16 	%rs18, %rs18, 1;
	add.s16 	%rs17, %rs17, 1;
	@%p26 bra 	$L__BB7_12;
	cvt.u32.u64 	%r253, %rd10;
	mov.u32 	%r254, %ntid.x;
	add.s32 	%r261, %r253, %r254;
	setp.lt.u32 	%p27, %r261, %r57;
	@%p27 bra 	$L__BB7_11;
$L__BB7_38:
	ret;

}


// ===== COMPILED SASS (sm_100) =====

	.target	sm_100

	.elftype	@"ET_EXEC"


//--------------------- .note.nv.tkinfo           --------------------------
	.section	.note.nv.tkinfo,"",@"SHT_NOTE"
	.sectionflags	@"SHF_NOTE_NV_TKINFO"
	.tkinfo
        /*0018*/ 	.word	0x00000002
        /*0030*/ 	.string	""
        /*0030*/ 	.string	"ptxas"
        /*0030*/ 	.string	"Cuda compilation tools, release 13.0, V13.0.88"
        /*0030*/ 	.string	"Build cuda_13.0.r13.0/compiler.36424714_0"
        /*0030*/ 	.string	"-arch sm_100 -m 64 "



//--------------------- .note.nv.cuinfo           --------------------------
	.section	.note.nv.cuinfo,"",@"SHT_NOTE"
	.sectionflags	@"SHF_NOTE_NV_CUINFO"
        /*0018*/ 	.short	0x0002
        /*001a*/ 	.short	0x0064
        /*001c*/ 	.short	0x0082
	.zero		2


//--------------------- .nv.info                  --------------------------
	.section	.nv.info,"",@"SHT_CUDA_INFO"
	.align	4


	//----- nvinfo : EIATTR_REGCOUNT
	.align		4
        /*0000*/ 	.byte	0x04, 0x2f
        /*0002*/ 	.short	(.L_1 - .L_0)
	.align		4
.L_0:
        /*0004*/ 	.word	index@(_Z25dotBasedInteractFwdKernelILj4ELj128ELj2ELj8ELj136ELj40ELj32ELj5ELj16ELj4EEvPK6__halfPS0_jjjjjjjjjj)
        /*0008*/ 	.word	0x0000003c


	//----- nvinfo : EIATTR_FRAME_SIZE
	.align		4
.L_1:
        /*000c*/ 	.byte	0x04, 0x11
        /*000e*/ 	.short	(.L_3 - .L_2)
	.align		4
.L_2:
        /*0010*/ 	.word	index@(_Z25dotBasedInteractFwdKernelILj4ELj128ELj2ELj8ELj136ELj40ELj32ELj5ELj16ELj4EEvPK6__halfPS0_jjjjjjjjjj)
        /*0014*/ 	.word	0x00000000


	//----- nvinfo : EIATTR_REGCOUNT
	.align		4
.L_3:
        /*0018*/ 	.byte	0x04, 0x2f
        /*001a*/ 	.short	(.L_5 - .L_4)
	.align		4
.L_4:
        /*001c*/ 	.word	index@(_Z35dotBasedInteractFwdKernelNonAlignedILj4ELj128ELj2ELj8ELj136ELj40ELj32ELj5ELj16ELj4EEvPK6__halfPS0_jjjjjjjjjj)
        /*0020*/ 	.word	0x00000038


	//----- nvinfo : EIATTR_FRAME_SIZE
	.align		4
.L_5:
        /*0024*/ 	.byte	0x04, 0x11
        /*0026*/ 	.short	(.L_7 - .L_6)
	.align		4
.L_6:
        /*0028*/ 	.word	index@(_Z35dotBasedInteractFwdKernelNonAlignedILj4ELj128ELj2ELj8ELj136ELj40ELj32ELj5ELj16ELj4EEvPK6__halfPS0_jjjjjjjjjj)
        /*002c*/ 	.word	0x00000000


	//----- nvinfo : EIATTR_REGCOUNT
	.align		4
.L_7:
        /*0030*/ 	.byte	0x04, 0x2f
        /*0032*/ 	.short	(.L_9 - .L_8)
	.align		4
.L_8:
        /*0034*/ 	.word	index@(_Z25dotBasedInteractBwdKernelILj4ELj128ELj2ELj1ELj32ELj5ELj16ELj4EEvPK6__halfS2_PS0_S3_jjjjjjjjjjjjjjjj)
        /*0038*/ 	.word	0x00000038


	//----- nvinfo : EIATTR_FRAME_SIZE
	.align		4
.L_9:
        /*003c*/ 	.byte	0x04, 0x11
        /*003e*/ 	.short	(.L_11 - .L_10)
	.align		4
.L_10:
        /*0040*/ 	.word	index@(_Z25dotBasedInteractBwdKernelILj4ELj128ELj2ELj1ELj32ELj5ELj16ELj4EEvPK6__halfS2_PS0_S3_jjjjjjjjjjjjjjjj)
        /*0044*/ 	.word	0x00000000


	//----- nvinfo : EIATTR_REGCOUNT
	.align		4
.L_11:
        /*0048*/ 	.byte	0x04, 0x2f
        /*004a*/ 	.short	(.L_13 - .L_12)
	.align		4
.L_12:
        /*004c*/ 	.word	index@(_Z35dotBasedInteractBwdKernelNonAlignedILj4ELj128ELj2ELj1ELj32ELj5ELj16ELj4EEvPK6__halfS2_PS0_S3_jjjjjjjjjjjjjjjj)
        /*0050*/ 	.word	0x00000030


	//----- nvinfo : EIATTR_FRAME_SIZE
	.align		4
.L_13:
        /*0054*/ 	.byte	0x04, 0x11
        /*0056*/ 	.short	(.L_15 - .L_14)
	.align		4
.L_14:
        /*0058*/ 	.word	index@(_Z35dotBasedInteractBwdKernelNonAlignedILj4ELj128ELj2ELj1ELj32ELj5ELj16ELj4EEvPK6__halfS2_PS0_S3_jjjjjjjjjjjjjjjj)
        /*005c*/ 	.word	0x00000000


	//----- nvinfo : EIATTR_REGCOUNT
	.align		4
.L_15:
        /*0060*/ 	.byte	0x04, 0x2f
        /*0062*/ 	.short	(.L_17 - .L_16)
	.align		4
.L_16:
        /*0064*/ 	.word	index@(_Z28dotBasedInteractF32FwdKernelILj128EEvPKfPfjjjjjj)
        /*0068*/ 	.word	0x00000020


	//----- nvinfo : EIATTR_FRAME_SIZE
	.align		4
.L_17:
        /*006c*/ 	.byte	0x04, 0x11
        /*006e*/ 	.short	(.L_19 - .L_18)
	.align		4
.L_18:
        /*0070*/ 	.word	index@(_Z28dotBasedInteractF32FwdKernelILj128EEvPKfPfjjjjjj)
        /*0074*/ 	.word	0x00000000


	//----- nvinfo : EIATTR_REGCOUNT
	.align		4
.L_19:
        /*0078*/ 	.byte	0x04, 0x2f
        /*007a*/ 	.short	(.L_21 - .L_20)
	.align		4
.L_20:
        /*007c*/ 	.word	index@(_Z38dotBasedInteractF32FwdKernelNonAlignedILj128EEvPKfPfjjjjjj)
        /*0080*/ 	.word	0x0000001d


	//----- nvinfo : EIATTR_FRAME_SIZE
	.align		4
.L_21:
        /*0084*/ 	.byte	0x04, 0x11
        /*0086*/ 	.short	(.L_23 - .L_22)
	.align		4
.L_22:
        /*0088*/ 	.word	index@(_Z38dotBasedInteractF32FwdKernelNonAlignedILj128EEvPKfPfjjjjjj)
        /*008c*/ 	.word	0x00000000


	//----- nvinfo : EIATTR_REGCOUNT
	.align		4
.L_23:
        /*0090*/ 	.byte	0x04, 0x2f
        /*0092*/ 	.short	(.L_25 - .L_24)
	.align		4
.L_24:
        /*0094*/ 	.word	index@(_Z28dotBasedInteractF32BwdKernelILj128EEvPKfS1_PfS2_jjjjjj)
        /*0098*/ 	.word	0x00000020


	//----- nvinfo : EIATTR_FRAME_SIZE
	.align		4
.L_25:
        /*009c*/ 	.byte	0x04, 0x11
        /*009e*/ 	.short	(.L_27 - .L_26)
	.align		4
.L_26:
        /*00a0*/ 	.word	index@(_Z28dotBasedInteractF32BwdKernelILj128EEvPKfS1_PfS2_jjjjjj)
        /*00a4*/ 	.word	0x00000000


	//----- nvinfo : EIATTR_REGCOUNT
	.align		4
.L_27:
        /*00a8*/ 	.byte	0x04, 0x2f
        /*00aa*/ 	.short	(.L_29 - .L_28)
	.align		4
.L_28:
        /*00ac*/ 	.word	index@(_Z38dotBasedInteractF32BwdKernelNonAlignedILj128EEvPKfS1_PfS2_jjjjjj)
        /*00b0*/ 	.word	0x00000020


	//----- nvinfo : EIATTR_FRAME_SIZE
	.align		4
.L_29:
        /*00b4*/ 	.byte	0x04, 0x11
        /*00b6*/ 	.short	(.L_31 - .L_30)
	.align		4
.L_30:
        /*00b8*/ 	.word	index@(_Z38dotBasedInteractF32BwdKernelNonAlignedILj128EEvPKfS1_PfS2_jjjjjj)
        /*00bc*/ 	.word	0x00000000


	//----- nvinfo : EIATTR_MIN_STACK_SIZE
	.align		4
.L_31:
        /*00c0*/ 	.byte	0x04, 0x12
        /*00c2*/ 	.short	(.L_33 - .L_32)
	.align		4
.L_32:
        /*00c4*/ 	.word	index@(_Z38dotBasedInteractF32BwdKernelNonAlignedILj128EEvPKfS1_PfS2_jjjjjj)
        /*00c8*/ 	.word	0x00000000


	//----- nvinfo : EIATTR_MIN_STACK_SIZE
	.align		4
.L_33:
        /*00cc*/ 	.byte	0x04, 0x12
        /*00ce*/ 	.short	(.L_35 - .L_34)
	.align		4
.L_34:
        /*00d0*/ 	.word	index@(_Z28dotBasedInteractF32BwdKernelILj128EEvPKfS1_PfS2_jjjjjj)
        /*00d4*/ 	.word	0x00000000


	//----- nvinfo : EIATTR_MIN_STACK_SIZE
	.align		4
.L_35:
        /*00d8*/ 	.byte	0x04, 0x12
        /*00da*/ 	.short	(.L_37 - .L_36)
	.align		4
.L_36:
        /*00dc*/ 	.word	index@(_Z38dotBasedInteractF32FwdKernelNonAlignedILj128EEvPKfPfjjjjjj)
        /*00e0*/ 	.word	0x00000000


	//----- nvinfo : EIATTR_MIN_STACK_SIZE
	.align		4
.L_37:
        /*00e4*/ 	.byte	0x04, 0x12
        /*00e6*/ 	.short	(.L_39 - .L_38)
	.align		4
.L_38:
        /*00e8*/ 	.word	index@(_Z28dotBasedInteractF32FwdKernelILj128EEvPKfPfjjjjjj)
        /*00ec*/ 	.word	0x00000000


	//----- nvinfo : EIATTR_MIN_STACK_SIZE
	.align		4
.L_39:
        /*00f0*/ 	.byte	0x04, 0x12
        /*00f2*/ 	.short	(.L_41 - .L_40)
	.align		4
.L_40:
        /*00f4*/ 	.word	index@(_Z35dotBasedInteractBwdKernelNonAlignedILj4ELj128ELj2ELj1ELj32ELj5ELj16ELj4EEvPK6__halfS2_PS0_S3_jjjjjjjjjjjjjjjj)
        /*00f8*/ 	.word	0x00000000


	//----- nvinfo : EIATTR_MIN_STACK_SIZE
	.align		4
.L_41:
        /*00fc*/ 	.byte	0x04, 0x12
        /*00fe*/ 	.short	(.L_43 - .L_42)
	.align		4
.L_42:
        /*0100*/ 	.word	index@(_Z25dotBasedInteractBwdKernelILj4ELj128ELj2ELj1ELj32ELj5ELj16ELj4EEvPK6__halfS2_PS0_S3_jjjjjjjjjjjjjjjj)
        /*0104*/ 	.word	0x00000000


	//----- nvinfo : EIATTR_MIN_STACK_SIZE
	.align		4
.L_43:
        /*0108*/ 	.byte	0x04, 0x12
        /*010a*/ 	.short	(.L_45 - .L_44)
	.align		4
.L_44:
        /*010c*/ 	.word	index@(_Z35dotBasedInteractFwdKernelNonAlignedILj4ELj128ELj2ELj8ELj136ELj40ELj32ELj5ELj16ELj4EEvPK6__halfPS0_jjjjjjjjjj)
        /*0110*/ 	.word	0x00000000


	//----- nvinfo : EIATTR_MIN_STACK_SIZE
	.align		4
.L_45:
        /*0114*/ 	.byte	0x04, 0x12
        /*0116*/ 	.short	(.L_47 - .L_46)
	.align		4
.L_46:
        /*0118*/ 	.word	index@(_Z25dotBasedInteractFwdKernelILj4ELj128ELj2ELj8ELj136ELj40ELj32ELj5ELj16ELj4EEvPK6__halfPS0_jjjjjjjjjj)
        /*011c*/ 	.word	0x00000000
.L_47:


//--------------------- .nv.compat                --------------------------
	.section	.nv.compat,"",@"SHT_CUDA_COMPAT_INFO"
	.align	4
        /*0000*/ 	.byte	0x02, 0x09, 0x00, 0x00, 0x02, 0x02, 0x01, 0x00, 0x02, 0x05, 0x05, 0x00, 0x03, 0x07, 0x01, 0x01
        /*0010*/ 	.byte	0x02, 0x03, 0x00, 0x00, 0x02, 0x06, 0x01, 0x00, 0x04, 0x0b, 0x08, 0x00, 0x09, 0x00, 0x00, 0x00
        /*0020*/ 	.byte	0x00, 0x00, 0x00, 0x00


//--------------------- .nv.info._Z38dotBasedInteractF32BwdKernelNonAlignedILj128EEvPKfS1_PfS2_jjjjjj --------------------------
	.section	.nv.info._Z38dotBasedInteractF32BwdKernelNonAlignedILj128EEvPKfS1_PfS2_jjjjjj,"",@"SHT_CUDA_INFO"
	.sectionflags	@""
	.align	4


	//----- nvinfo : EIATTR_CUDA_API_VERSION
	.align		4
        /*0000*/ 	.byte	0x04, 0x37
        /*0002*/ 	.short	(.L_49 - .L_48)
.L_48:
        /*0004*/ 	.word	0x00000082


	//----- nvinfo : EIATTR_KPARAM_INFO
	.align		4
.L_49:
        /*0008*/ 	.byte	0x04, 0x17
        /*000a*/ 	.short	(.L_51 - .L_50)
.L_50:
        /*000c*/ 	.word	0x00000000
        /*0010*/ 	.short	0x0009
        /*0012*/ 	.short	0x0034
        /*0014*/ 	.byte	0x00, 0xf0, 0x11, 0x00


	//----- nvinfo : EIATTR_KPARAM_INFO
	.align		4
.L_51:
        /*0018*/ 	.byte	0x04, 0x17
        /*001a*/ 	.short	(.L_53 - .L_52)
.L_52:
        /*001c*/ 	.word	0x00000000
        /*0020*/ 	.short	0x0008
        /*0022*/ 	.short	0x0030
        /*0024*/ 	.byte	0x00, 0xf0, 0x11, 0x00


	//----- nvinfo : EIATTR_KPARAM_INFO
	.align		4
.L_53:
        /*0028*/ 	.byte	0x04, 0x17
        /*002a*/ 	.short	(.L_55 - .L_54)
.L_54:
        /*002c*/ 	.word	0x00000000
        /*0030*/ 	.short	0x0007
        /*0032*/ 	.short	0x002c
        /*0034*/ 	.byte	0x00, 0xf0, 0x11, 0x00


	//----- nvinfo : EIATTR_KPARAM_INFO
	.align		4
.L_55:
        /*0038*/ 	.byte	0x04, 0x17
        /*003a*/ 	.short	(.L_57 - .L_56)
.L_56:
        /*003c*/ 	.word	0x00000000
        /*0040*/ 	.short	0x0006
        /*0042*/ 	.short	0x0028
        /*0044*/ 	.byte	0x00, 0xf0, 0x11, 0x00


	//----- nvinfo : EIATTR_KPARAM_INFO
	.align		4
.L_57:
        /*0048*/ 	.byte	0x04, 0x17
        /*004a*/ 	.short	(.L_59 - .L_58)
.L_58:
        /*004c*/ 	.word	0x00000000
        /*0050*/ 	.short	0x0005
        /*0052*/ 	.short	0x0024
        /*0054*/ 	.byte	0x00, 0xf0, 0x11, 0x00


	//----- nvinfo : EIATTR_KPARAM_INFO
	.align		4
.L_59:
        /*0058*/ 	.byte	0x04, 0x17
        /*005a*/ 	.short	(.L_61 - .L_60)
.L_60:
        /*005c*/ 	.word	0x00000000
        /*0060*/ 	.short	0x0004
        /*0062*/ 	.short	0x0020
        /*0064*/ 	.byte	0x00, 0xf0, 0x11, 0x00


	//----- nvinfo : EIATTR_KPARAM_INFO
	.align		4
.L_61:
        /*0068*/ 	.byte	0x04, 0x17
        /*006a*/ 	.short	(.L_63 - .L_62)
.L_62:
        /*006c*/ 	.word	0x00000000
        /*0070*/ 	.short	0x0003
        /*0072*/ 	.short	0x0018
        /*0074*/ 	.byte	0x00, 0xf5, 0x21, 0x00


	//----- nvinfo : EIATTR_KPARAM_INFO
	.align		4
.L_63:
        /*0078*/ 	.byte	0x04, 0x17
        /*007a*/ 	.short	(.L_65 - .L_64)
.L_64:
        /*007c*/ 	.word	0x00000000
        /*0080*/ 	.short	0x0002
        /*0082*/ 	.short	0x0010
        /*0084*/ 	.byte	0x00, 0xf5, 0x21, 0x00


	//----- nvinfo : EIATTR_KPARAM_INFO
	.align		4
.L_65:
        /*0088*/ 	.byte	0x04, 0x17
        /*008a*/ 	.short	(.L_67 - .L_66)
.L_66:
        /*008c*/ 	.word	0x00000000
        /*0090*/ 	.short	0x0001
        /*0092*/ 	.short	0x0008
        /*0094*/ 	.byte	0x00, 0xf5, 0x21, 0x00


	//----- nvinfo : EIATTR_KPARAM_INFO
	.align		4
.L_67:
        /*0098*/ 	.byte	0x04, 0x17
        /*009a*/ 	.short	(.L_69 - .L_68)
.L_68:
        /*009c*/ 	.word	0x00000000
        /*00a0*/ 	.short	0x0000
        /*00a2*/ 	.short	0x0000
        /*00a4*/ 	.byte	0x00, 0xf5, 0x21, 0x00


	//----- nvinfo : EIATTR_SPARSE_MMA_MASK
	.align		4
.L_69:
        /*00a8*/ 	.byte	0x03, 0x50
        /*00aa*/ 	.short	0x0000


	//----- nvinfo : EIATTR_MAXREG_COUNT
	.align		4
        /*00ac*/ 	.byte	0x03, 0x1b
        /*00ae*/ 	.short	0x00ff


	//----- nvinfo : EIATTR_NUM_BARRIERS
	.align		4
        /*00b0*/ 	.byte	0x02, 0x4c
        /*00b2*/ 	.byte	0x01
	.zero		1


	//----- nvinfo : EIATTR_MERCURY_ISA_VERSION
	.align		4
        /*00b4*/ 	.byte	0x03, 0x5f
        /*00b6*/ 	.short	0x0101


	//----- nvinfo : EIATTR_VRC_CTA_INIT_COUNT
	.align		4
        /*00b8*/ 	.byte	0x02, 0x4a
	.zero		1
	.zero		1


	//----- nvinfo : EIATTR_EXIT_INSTR_OFFSETS
	.align		4
        /*00bc*/ 	.byte	0x04, 0x1c
        /*00be*/ 	.short	(.L_71 - .L_70)


	//   ....[0]....
.L_70:
        /*00c0*/ 	.word	0x00000370


	//   ....[1]....
        /*00c4*/ 	.word	0x000004d0


	//   ....[2]....
        /*00c8*/ 	.word	0x000019a0


	//----- nvinfo : EIATTR_MAX_THREADS
	.align		4
.L_71:
        /*00cc*/ 	.byte	0x04, 0x05
        /*00ce*/ 	.short	(.L_73 - .L_72)
.L_72:
        /*00d0*/ 	.word	0x00000080
        /*00d4*/ 	.word	0x00000001
        /*00d8*/ 	.word	0x00000001


	//----- nvinfo : EIATTR_CRS_STACK_SIZE
	.align		4
.L_73:
        /*00dc*/ 	.byte	0x04, 0x1e
        /*00de*/ 	.short	(.L_75 - .L_74)
.L_74:
        /*00e0*/ 	.word	0x00000000


	//----- nvinfo : EIATTR_CBANK_PARAM_SIZE
	.align		4
.L_75:
        /*00e4*/ 	.byte	0x03, 0x19
        /*00e6*/ 	.short	0x0038


	//----- nvinfo : EIATTR_PARAM_CBANK
	.align		4
        /*00e8*/ 	.byte	0x04, 0x0a
        /*00ea*/ 	.short	(.L_77 - .L_76)
	.align		4
.L_76:
        /*00ec*/ 	.word	index@(.nv.constant0._Z38dotBasedInteractF32BwdKernelNonAlignedILj128EEvPKfS1_PfS2_jjjjjj)
        /*00f0*/ 	.short	0x0380
        /*00f2*/ 	.short	0x0038


	//----- nvinfo : EIATTR_SW_WAR
	.align		4
.L_77:
        /*00f4*/ 	.byte	0x04, 0x36
        /*00f6*/ 	.short	(.L_79 - .L_78)
.L_78:
        /*00f8*/ 	.word	0x00000008
.L_79:


//--------------------- .nv.info._Z28dotBasedInteractF32BwdKernelILj128EEvPKfS1_PfS2_jjjjjj --------------------------
	.section	.nv.info._Z28dotBasedInteractF32BwdKernelILj128EEvPKfS1_PfS2_jjjjjj,"",@"SHT_CUDA_INFO"
	.sectionflags	@""
	.align	4


	//----- nvinfo : EIATTR_CUDA_API_VERSION
	.align		4
        /*0000*/ 	.byte	0x04, 0x37
        /*0002*/ 	.short	(.L_81 - .L_80)
.L_80:
        /*0004*/ 	.word	0x00000082


	//----- nvinfo : EIATTR_KPARAM_INFO
	.align		4
.L_81:
        /*0008*/ 	.byte	0x04, 0x17
        /*000a*/ 	.short	(.L_83 - .L_82)
.L_82:
        /*000c*/ 	.word	0x00000000
        /*0010*/ 	.short	0x0009
        /*0012*/ 	.short	0x0034
        /*0014*/ 	.byte	0x00, 0xf0, 0x11, 0x00


	//----- nvinfo : EIATTR_KPARAM_INFO
	.align		4
.L_83:
        /*0018*/ 	.byte	0x04, 0x17
        /*001a*/ 	.short	(.L_85 - .L_84)
.L_84:
        /*001c*/ 	.word	0x00000000
        /*0020*/ 	.short	0x0008
        /*0022*/ 	.short	0x0030
        /*0024*/ 	.byte	0x00, 0xf0, 0x11, 0x00


	//----- nvinfo : EIATTR_KPARAM_INFO
	.align		4
.L_85:
        /*0028*/ 	.byte	0x04, 0x17
        /*002a*/ 	.short	(.L_87 - .L_86)
.L_86:
        /*002c*/ 	.word	0x00000000
        /*0030*/ 	.short	0x0007
        /*0032*/ 	.short	0x002c
        /*0034*/ 	.byte	0x00, 0xf0, 0x11, 0x00


	//----- nvinfo : EIATTR_KPARAM_INFO
	.align		4
.L_87:
        /*0038*/ 	.byte	0x04, 0x17
        /*003a*/ 	.short	(.L_89 - .L_88)
.L_88:
        /*003c*/ 	.word	0x00000000
        /*0040*/ 	.short	0x0006
        /*0042*/ 	.short	0x0028
        /*0044*/ 	.byte	0x00, 0xf0, 0x11, 0x00


	//----- nvinfo : EIATTR_KPARAM_INFO
	.align		4
.L_89:
        /*0048*/ 	.byte	0x04, 0x17
        /*004a*/ 	.short	(.L_91 - .L_90)
.L_90:
        /*004c*/ 	.word	0x00000000
        /*0050*/ 	.short	0x0005
        /*0052*/ 	.short	0x0024
        /*0054*/ 	.byte	0x00, 0xf0, 0x11, 0x00


	//----- nvinfo : EIATTR_KPARAM_INFO
	.align		4
.L_91:
        /*0058*/ 	.byte	0x04, 0x17
        /*005a*/ 	.short	(.L_93 - .L_92)
.L_92:
        /*005c*/ 	.word	0x00000000
        /*0060*/ 	.short	0x0004
        /*0062*/ 	.short	0x0020
        /*0064*/ 	.byte	0x00, 0xf0, 0x11, 0x00


	//----- nvinfo : EIATTR_KPARAM_INFO
	.align		4
.L_93:
        /*0068*/ 	.byte	0x04, 0x17
        /*006a*/ 	.short	(.L_95 - .L_94)
.L_94:
        /*006c*/ 	.word	0x00000000
        /*0070*/ 	.short	0x0003
        /*0072*/ 	.short	0x0018
        /*0074*/ 	.byte	0x00, 0xf5, 0x21, 0x00


	//----- nvinfo : EIATTR_KPARAM_INFO
	.align		4
.L_95:
        /*0078*/ 	.byte	0x04, 0x17
        /*007a*/ 	.short	(.L_97 - .L_96)
.L_96:
        /*007c*/ 	.word	0x00000000
        /*0080*/ 	.short	0x0002
        /*0082*/ 	.short	0x0010
        /*0084*/ 	.byte	0x00, 0xf5, 0x21, 0x00


	//----- nvinfo : EIATTR_KPARAM_INFO
	.align		4
.L_97:
        /*0088*/ 	.byte	0x04, 0x17
        /*008a*/ 	.short	(.L_99 - .L_98)
.L_98:
        /*008c*/ 	.word	0x00000000
        /*0090*/ 	.short	0x0001
        /*0092*/ 	.short	0x0008
        /*0094*/ 	.byte	0x00, 0xf5, 0x21, 0x00


	//----- nvinfo : EIATTR_KPARAM_INFO
	.align		4
.L_99:
        /*0098*/ 	.byte	0x04, 0x17
        /*009a*/ 	.short	(.L_101 - .L_100)
.L_100:
        /*009c*/ 	.word	0x00000000
        /*00a0*/ 	.short	0x0000
        /*00a2*/ 	.short	0x0000
        /*00a4*/ 	.byte	0x00, 0xf5, 0x21, 0x00


	//----- nvinfo : EIATTR_SPARSE_MMA_MASK
	.align		4
.L_101:
        /*00a8*/ 	.byte	0x03, 0x50
        /*00aa*/ 	.short	0x0000


	//----- nvinfo : EIATTR_MAXREG_COUNT
	.align		4
        /*00ac*/ 	.byte	0x03, 0x1b
        /*00ae*/ 	.short	0x00ff


	//----- nvinfo : EIATTR_NUM_BARRIERS
	.align		4
        /*00b0*/ 	.byte	0x02, 0x4c
        /*00b2*/ 	.byte	0x01
	.zero		1


	//----- nvinfo : EIATTR_MERCURY_ISA_VERSION
	.align		4
        /*00b4*/ 	.byte	0x03, 0x5f
        /*00b6*/ 	.short	0x0101


	//----- nvinfo : EIATTR_VRC_CTA_INIT_COUNT
	.align		4
        /*00b8*/ 	.byte	0x02, 0x4a
	.zero		1
	.zero		1


	//----- nvinfo : EIATTR_EXIT_INSTR_OFFSETS
	.align		4
        /*00bc*/ 	.byte	0x04, 0x1c
        /*00be*/ 	.short	(.L_103 - .L_102)


	//   ....[0]....
.L_102:
        /*00c0*/ 	.word	0x00001080


	//   ....[1]....
        /*00c4*/ 	.word	0x000010b0


	//   ....[2]....
        /*00c8*/ 	.word	0x00002580


	//----- nvinfo : EIATTR_MAX_THREADS
	.align		4
.L_103:
        /*00cc*/ 	.byte	0x04, 0x05
        /*00ce*/ 	.short	(.L_105 - .L_104)
.L_104:
        /*00d0*/ 	.word	0x00000080
        /*00d4*/ 	.word	0x00000001
        /*00d8*/ 	.word	0x00000001


	//----- nvinfo : EIATTR_CRS_STACK_SIZE
	.align		4
.L_105:
        /*00dc*/ 	.byte	0x04, 0x1e
        /*00de*/ 	.short	(.L_107 - .L_106)
.L_106:
        /*00e0*/ 	.word	0x00000000


	//----- nvinfo : EIATTR_CBANK_PARAM_SIZE
	.align		4
.L_107:
        /*00e4*/ 	.byte	0x03, 0x19
        /*00e6*/ 	.short	0x0038


	//----- nvinfo : EIATTR_PARAM_CBANK
	.align		4
        /*00e8*/ 	.byte	0x04, 0x0a
        /*00ea*/ 	.short	(.L_109 - .L_108)
	.align		4
.L_108:
        /*00ec*/ 	.word	index@(.nv.constant0._Z28dotBasedInteractF32BwdKernelILj128EEvPKfS1_PfS2_jjjjjj)
        /*00f0*/ 	.short	0x0380
        /*00f2*/ 	.short	0x0038


	//----- nvinfo : EIATTR_SW_WAR
	.align		4
.L_109:
        /*00f4*/ 	.byte	0x04, 0x36
        /*00f6*/ 	.short	(.L_111 - .L_110)
.L_110:
        /*00f8*/ 	.word	0x00000008
.L_111:


//--------------------- .nv.info._Z38dotBasedInteractF32FwdKernelNonAlignedILj128EEvPKfPfjjjjjj --------------------------
	.section	.nv.info._Z38dotBasedInteractF32FwdKernelNonAlignedILj128EEvPKfPfjjjjjj,"",@"SHT_CUDA_INFO"
	.sectionflags	@""
	.align	4


	//----- nvinfo : EIATTR_CUDA_API_VERSION
	.align		4
        /*0000*/ 	.byte	0x04, 0x37
        /*0002*/ 	.short	(.L_113 - .L_112)
.L_112:
        /*0004*/ 	.word	0x00000082


	//----- nvinfo : EIATTR_KPARAM_INFO
	.align		4
.L_113:
        /*0008*/ 	.byte	0x04, 0x17
        /*000a*/ 	.short	(.L_115 - .L_114)
.L_114:
        /*000c*/ 	.word	0x00000000
        /*0010*/ 	.short	0x0007
        /*0012*/ 	.short	0x0024
        /*0014*/ 	.byte	0x00, 0xf0, 0x11, 0x00


	//----- nvinfo : EIATTR_KPARAM_INFO
	.align		4
.L_115:
        /*0018*/ 	.byte	0x04, 0x17
        /*001a*/ 	.short	(.L_117 - .L_116)
.L_116:
        /*001c*/ 	.word	0x00000000
        /*0020*/ 	.short	0x0006
        /*0022*/ 	.short	0x0020
        /*0024*/ 	.byte	0x00, 0xf0, 0x11, 0x00


	//----- nvinfo : EIATTR_KPARAM_INFO
	.align		4
.L_117:
        /*0028*/ 	.byte	0x04, 0x17
        /*002a*/ 	.short	(.L_119 - .L_118)
.L_118:
        /*002c*/ 	.word	0x00000000
        /*0030*/ 	.short	0x0005
        /*0032*/ 	.short	0x001c
        /*0034*/ 	.byte	0x00, 0xf0, 0x11, 0x00


	//----- nvinfo : EIATTR_KPARAM_INFO
	.align		4
.L_119:
        /*0038*/ 	.byte	0x04, 0x17
        /*003a*/ 	.short	(.L_121 - .L_120)
.L_120:
        /*003c*/ 	.word	0x00000000
        /*0040*/ 	.short	0x0004
        /*0042*/ 	.short	0x0018
        /*0044*/ 	.byte	0x00, 0xf0, 0x11, 0x00


	//----- nvinfo : EIATTR_KPARAM_INFO
	.align		4
.L_121:
        /*0048*/ 	.byte	0x04, 0x17
        /*004a*/ 	.short	(.L_123 - .L_122)
.L_122:
        /*004c*/ 	.word	0x00000000
        /*0050*/ 	.short	0x0003
        /*0052*/ 	.short	0x0014
        /*0054*/ 	.byte	0x00, 0xf0, 0x11, 0x00


	//----- nvinfo : EIATTR_KPARAM_INFO
	.align		4
.L_123:
        /*0058*/ 	.byte	0x04, 0x17
        /*005a*/ 	.short	(.L_125 - .L_124)
.L_124:
        /*005c*/ 	.word	0x00000000
        /*0060*/ 	.short	0x0002
        /*0062*/ 	.short	0x0010
        /*0064*/ 	.byte	0x00, 0xf0, 0x11, 0x00


	//----- nvinfo : EIATTR_KPARAM_INFO
	.align		4
.L_125:
        /*0068*/ 	.byte	0x04, 0x17
        /*006a*/ 	.short	(.L_127 - .L_126)
.L_126:
        /*006c*/ 	.word	0x00000000
        /*0070*/ 	.short	0x0001
        /*0072*/ 	.short	0x0008
        /*0074*/ 	.byte	0x00, 0xf5, 0x21, 0x00


	//----- nvinfo : EIATTR_KPARAM_INFO
	.align		4
.L_127:
        /*0078*/ 	.byte	0x04, 0x17
        /*007a*/ 	.short	(.L_129 - .L_128)
.L_128:
        /*007c*/ 	.word	0x00000000
        /*0080*/ 	.short	0x0000
        /*0082*/ 	.short	0x0000
        /*0084*/ 	.byte	0x00, 0xf5, 0x21, 0x00


	//----- nvinfo : EIATTR_SPARSE_MMA_MASK
	.align		4
.L_129:
        /*0088*/ 	.byte	0x03, 0x50
        /*008a*/ 	.short	0x0000


	//----- nvinfo : EIATTR_MAXREG_COUNT
	.align		4
        /*008c*/ 	.byte	0x03, 0x1b
        /*008e*/ 	.short	0x00ff


	//----- nvinfo : EIATTR_NUM_BARRIERS
	.align		4
        /*0090*/ 	.byte	0x02, 0x4c
        /*0092*/ 	.byte	0x01
	.zero		1


	//----- nvinfo : EIATTR_MERCURY_ISA_VERSION
	.align		4
        /*0094*/ 	.byte	0x03, 0x5f
        /*0096*/ 	.short	0x0101


	//----- nvinfo : EIATTR_VRC_CTA_INIT_COUNT
	.align		4
        /*0098*/ 	.byte	0x02, 0x4a
	.zero		1
	.zero		1


	//----- nvinfo : EIATTR_EXIT_INSTR_OFFSETS
	.align		4
        /*009c*/ 	.byte	0x04, 0x1c
        /*009e*/ 	.short	(.L_131 - .L_130)


	//   ....[0]....
.L_130:
        /*00a0*/ 	.word	0x00000c00


	//----- nvinfo : EIATTR_MAX_THREADS
	.align		4
.L_131:
        /*00a4*/ 	.byte	0x04, 0x05
        /*00a6*/ 	.short	(.L_133 - .L_132)
.L_132:
        /*00a8*/ 	.word	0x00000080
        /*00ac*/ 	.word	0x00000001
        /*00b0*/ 	.word	0x00000001


	//----- nvinfo : EIATTR_CRS_STACK_SIZE
	.align		4
.L_133:
        /*00b4*/ 	.byte	0x04, 0x1e
        /*00b6*/ 	.short	(.L_135 - .L_134)
.L_134:
        /*00b8*/ 	.word	0x00000000


	//----- nvinfo : EIATTR_CBANK_PARAM_SIZE
	.align		4
.L_135:
        /*00bc*/ 	.byte	0x03, 0x19
        /*00be*/ 	.short	0x0028


	//----- nvinfo : EIATTR_PARAM_CBANK
	.align		4
        /*00c0*/ 	.byte	0x04, 0x0a
        /*00c2*/ 	.short	(.L_137 - .L_136)
	.align		4
.L_136:
        /*00c4*/ 	.word	index@(.nv.constant0._Z38dotBasedInteractF32FwdKernelNonAlignedILj128EEvPKfPfjjjjjj)
        /*00c8*/ 	.short	0x0380
        /*00ca*/ 	.short	0x0028


	//----- nvinfo : EIATTR_SW_WAR
	.align		4
.L_137:
        /*00cc*/ 	.byte	0x04, 0x36
        /*00ce*/ 	.short	(.L_139 - .L_138)
.L_138:
        /*00d0*/ 	.word	0x00000008
.L_139:


//--------------------- .nv.info._Z28dotBasedInteractF32FwdKernelILj128EEvPKfPfjjjjjj --------------------------
	.section	.nv.info._Z28dotBasedInteractF32FwdKernelILj128EEvPKfPfjjjjjj,"",@"SHT_CUDA_INFO"
	.sectionflags	@""
	.align	4


	//----- nvinfo : EIATTR_CUDA_API_VERSION
	.align		4
        /*0000*/ 	.byte	0x04, 0x37
        /*0002*/ 	.short	(.L_141 - .L_140)
.L_140:
        /*0004*/ 	.word	0x00000082


	//----- nvinfo : EIATTR_KPARAM_INFO
	.align		4
.L_141:
        /*0008*/ 	.byte	0x04, 0x17
        /*000a*/ 	.short	(.L_143 - .L_142)
.L_142:
        /*000c*/ 	.word	0x00000000
        /*0010*/ 	.short	0x0007
        /*0012*/ 	.short	0x0024
        /*0014*/ 	.byte	0x00, 0xf0, 0x11, 0x00


	//----- nvinfo : EIATTR_KPARAM_INFO
	.align		4
.L_143:
        /*0018*/ 	.byte	0x04, 0x17
        /*001a*/ 	.short	(.L_145 - .L_144)
.L_144:
        /*001c*/ 	.word	0x00000000
        /*0020*/ 	.short	0x0006
        /*0022*/ 	.short	0x0020
        /*0024*/ 	.byte	0x00, 0xf0, 0x11, 0x00


	//----- nvinfo : EIATTR_KPARAM_INFO
	.align		4
.L_145:
        /*0028*/ 	.byte	0x04, 0x17
        /*002a*/ 	.short	(.L_147 - .L_146)
.L_146:
        /*002c*/ 	.word	0x00000000
        /*0030*/ 	.short	0x0005
        /*0032*/ 	.short	0x001c
        /*0034*/ 	.byte	0x00, 0xf0, 0x11, 0x00


	//----- nvinfo : EIATTR_KPARAM_INFO
	.align		4
.L_147:
        /*0038*/ 	.byte	0x04, 0x17
        /*003a*/ 	.short	(.L_149 - .L_148)
.L_148:
        /*003c*/ 	.word	0x00000000
        /*0040*/ 	.short	0x0004
        /*0042*/ 	.short	0x0018
        /*0044*/ 	.byte	0x00, 0xf0, 0x11, 0x00


	//----- nvinfo : EIATTR_KPARAM_INFO
	.align		4
.L_149:
        /*0048*/ 	.byte	0x04, 0x17
        /*004a*/ 	.short	(.L_151 - .L_150)
.L_150:
        /*004c*/ 	.word	0x00000000
        /*0050*/ 	.short	0x0003
        /*0052*/ 	.short	0x0014
        /*0054*/ 	.byte	0x00, 0xf0, 0x11, 0x00


	//----- nvinfo : EIATTR_KPARAM_INFO
	.align		4
.L_151:
        /*0058*/ 	.byte	0x04, 0x17
        /*005a*/ 	.short	(.L_153 - .L_152)
.L_152:
        /*005c*/ 	.word	0x00000000
        /*0060*/ 	.short	0x0002
        /*0062*/ 	.short	0x0010
        /*0064*/ 	.byte	0x00, 0xf0, 0x11, 0x00


	//----- nvinfo : EIATTR_KPARAM_INFO
	.align		4
.L_153:
        /*0068*/ 	.byte	0x04, 0x17
        /*006a*/ 	.short	(.L_155 - .L_154)
.L_154:
        /*006c*/ 	.word	0x00000000
        /*0070*/ 	.short	0x0001
        /*0072*/ 	.short	0x0008
        /*0074*/ 	.byte	0x00, 0xf5, 0x21, 0x00


	//----- nvinfo : EIATTR_KPARAM_INFO
	.align		4
.L_155:
        /*0078*/ 	.byte	0x04, 0x17
        /*007a*/ 	.short	(.L_157 - .L_156)
.L_156:
        /*007c*/ 	.word	0x00000000
        /*0080*/ 	.short	0x0000
        /*0082*/ 	.short	0x0000
        /*0084*/ 	.byte	0x00, 0xf5, 0x21, 0x00


	//----- nvinfo : EIATTR_SPARSE_MMA_MASK
	.align		4
.L_157:
        /*0088*/ 	.byte	0x03, 0x50
        /*008a*/ 	.short	0x0000


	//----- nvinfo : EIATTR_MAXREG_COUNT
	.align		4
        /*008c*/ 	.byte	0x03, 0x1b
        /*008e*/ 	.short	0x00ff


	//----- nvinfo : EIATTR_NUM_BARRIERS
	.align		4
        /*0090*/ 	.byte	0x02, 0x4c
        /*0092*/ 	.byte	0x01
	.zero		1


	//----- nvinfo : EIATTR_MERCURY_ISA_VERSION
	.align		4
        /*0094*/ 	.byte	0x03, 0x5f
        /*0096*/ 	.short	0x0101


	//----- nvinfo : EIATTR_VRC_CTA_INIT_COUNT
	.align		4
        /*0098*/ 	.byte	0x02, 0x4a
	.zero		1
	.zero		1


	//----- nvinfo : EIATTR_EXIT_INSTR_OFFSETS
	.align		4
        /*009c*/ 	.byte	0x04, 0x1c
        /*009e*/ 	.short	(.L_159 - .L_158)


	//   ....[0]....
.L_158:
        /*00a0*/ 	.word	0x00001e00


	//----- nvinfo : EIATTR_MAX_THREADS
	.align		4
.L_159:
        /*00a4*/ 	.byte	0x04, 0x05
        /*00a6*/ 	.short	(.L_161 - .L_160)
.L_160:
        /*00a8*/ 	.word	0x00000080
        /*00ac*/ 	.word	0x00000001
        /*00b0*/ 	.word	0x00000001


	//----- nvinfo : EIATTR_CRS_STACK_SIZE
	.align		4
.L_161:
        /*00b4*/ 	.byte	0x04, 0x1e
        /*00b6*/ 	.short	(.L_163 - .L_162)
.L_162:
        /*00b8*/ 	.word	0x00000000


	//----- nvinfo : EIATTR_CBANK_PARAM_SIZE
	.align		4
.L_163:
        /*00bc*/ 	.byte	0x03, 0x19
        /*00be*/ 	.short	0x0028


	//----- nvinfo : EIATTR_PARAM_CBANK
	.align		4
        /*00c0*/ 	.byte	0x04, 0x0a
        /*00c2*/ 	.short	(.L_165 - .L_164)
	.align		4
.L_164:
        /*00c4*/ 	.word	index@(.nv.constant0._Z28dotBasedInteractF32FwdKernelILj128EEvPKfPfjjjjjj)
        /*00c8*/ 	.short	0x0380
        /*00ca*/ 	.short	0x0028


	//----- nvinfo : EIATTR_SW_WAR
	.align		4
.L_165:
        /*00cc*/ 	.byte	0x04, 0x36
        /*00ce*/ 	.short	(.L_167 - .L_166)
.L_166:
        /*00d0*/ 	.word	0x00000008
.L_167:


//--------------------- .nv.info._Z35dotBasedInteractBwdKernelNonAlignedILj4ELj128ELj2ELj1ELj32ELj5ELj16ELj4EEvPK6__halfS2_PS0_S3_jjjjjjjjjjjjjjjj --------------------------
	.section	.nv.info._Z35dotBasedInteractBwdKernelNonAlignedILj4ELj128ELj2ELj1ELj32ELj5ELj16ELj4EEvPK6__halfS2_PS0_S3_jjjjjjjjjjjjjjjj,"",@"SHT_CUDA_INFO"
	.sectionflags	@""
	.align	4


	//----- nvinfo : EIATTR_CUDA_API_VERSION
	.align		4
        /*0000*/ 	.byte	0x04, 0x37
        /*0002*/ 	.short	(.L_169 - .L_168)
.L_168:
        /*0004*/ 	.word	0x00000082


	//----- nvinfo : EIATTR_KPARAM_INFO
	.align		4
.L_169:
        /*0008*/ 	.byte	0x04, 0x17
        /*000a*/ 	.short	(.L_171 - .L_170)
.L_170:
        /*000c*/ 	.word	0x00000000
        /*0010*/ 	.short	0x0013
        /*0012*/ 	.short	0x005c
        /*0014*/ 	.byte	0x00, 0xf0, 0x11, 0x00


	//----- nvinfo : EIATTR_KPARAM_INFO
	.align		4
.L_171:
        /*0018*/ 	.byte	0x04, 0x17
        /*001a*/ 	.short	(.L_173 - .L_172)
.L_172:
        /*001c*/ 	.word	0x00000000
        /*0020*/ 	.short	0x0012
        /*0022*/ 	.short	0x0058
        /*0024*/ 	.byte	0x00, 0xf0, 0x11, 0x00


	//----- nvinfo : EIATTR_KPARAM_INFO
	.align		4
.L_173:
        /*0028*/ 	.byte	0x04, 0x17
        /*002a*/ 	.short	(.L_175 - .L_174)
.L_174:
        /*002c*/ 	.word	0x00000000
        /*0030*/ 	.short	0x0011
        /*0032*/ 	.short	0x0054
        /*0034*/ 	.byte	0x00, 0xf0, 0x11, 0x00


	//----- nvinfo : EIATTR_KPARAM_INFO
	.align		4
.L_175:
        /*0038*/ 	.byte	0x04, 0x17
        /*003a*/ 	.short	(.L_177 - .L_176)
.L_176:
        /*003c*/ 	.word	0x00000000
        /*0040*/ 	.short	0x0010
        /*0042*/ 	.short	0x0050
        /*0044*/ 	.byte	0x00, 0xf0, 0x11, 0x00


	//----- nvinfo : EIATTR_KPARAM_INFO
	.align		4
.L_177:
        /*0048*/ 	.byte	0x04, 0x17
        /*004a*/ 	.short	(.L_179 - .L_178)
.L_178:
        /*004c*/ 	.word	0x00000000
        /*0050*/ 	.short	0x000f
        /*0052*/ 	.short	0x004c
        /*0054*/ 	.byte	0x00, 0xf0, 0x11, 0x00


	//----- nvinfo : EIATTR_KPARAM_INFO
	.align		4
.L_179:
        /*0058*/ 	.byte	0x04, 0x17
        /*005a*/ 	.short	(.L_181 - .L_180)
.L_180:
        /*005c*/ 	.word	0x00000000
        /*0060*/ 	.short	0x000e
        /*0062*/ 	.short	0x0048
        /*0064*/ 	.byte	0x00, 0xf0, 0x11, 0x00


	//----- nvinfo : EIATTR_KPARAM_INFO
	.align		4
.L_181:
        /*0068*/ 	.byte	0x04, 0x17
        /*006a*/ 	.short	(.L_183 - .L_182)
.L_182:
        /*006c*/ 	.word	0x00000000
        /*0070*/ 	.short	0x000d
        /*0072*/ 	.short	0x0044
        /*0074*/ 	.byte	0x00, 0xf0, 0x11, 0x00


	//----- nvinfo : EIATTR_KPARAM_INFO
	.align		4
.L_183:
        /*0078*/ 	.byte	0x04, 0x17
        /*007a*/ 	.short	(.L_185 - .L_184)
.L_184:
        /*007c*/ 	.word	0x00000000
        /*0080*/ 	.short	0x000c
        /*0082*/ 	.short	0x0040
        /*0084*/ 	.byte	0x00, 0xf0, 0x11, 0x00


	//----- nvinfo : EIATTR_KPARAM_INFO
	.align		4
.L_185:
        /*0088*/ 	.byte	0x04, 0x17
        /*008a*/ 	.short	(.L_187 - .L_186)
.L_186:
        /*008c*/ 	.word	0x00000000
        /*0090*/ 	.short	0x000b
        /*0092*/ 	.short	0x003c
        /*0094*/ 	.byte	0x00, 0xf0, 0x11, 0x00


	//----- nvinfo : EIATTR_KPARAM_INFO
	.align		4
.L_187:
        /*0098*/ 	.byte	0x04, 0x17
        /*009a*/ 	.short	(.L_189 - .L_188)
.L_188:
        /*009c*/ 	.word	0x00000000
        /*00a0*/ 	.short	0x000a
        /*00a2*/ 	.short	0x0038
        /*00a4*/ 	.byte	0x00, 0xf0, 0x11, 0x00


	//----- nvinfo : EIATTR_KPARAM_INFO
	.align		4
.L_189:
        /*00a8*/ 	.byte	0x04, 0x17
        /*00aa*/ 	.short	(.L_191 - .L_190)
.L_190:
        /*00ac*/ 	.word	0x00000000
        /*00b0*/ 	.short	0x0009
        /*00b2*/ 	.short	0x0034
        /*00b4*/ 	.byte	0x00, 0xf0, 0x11, 0x00


	//----- nvinfo : EIATTR_KPARAM_INFO
	.align		4
.L_191:
        /*00b8*/ 	.byte	0x04, 0x17
        /*00ba*/ 	.short	(.L_193 - .L_192)
.L_192:
        /*00bc*/ 	.word	0x00000000
        /*00c0*/ 	.short	0x0008
        /*00c2*/ 	.short	0x0030
        /*00c4*/ 	.byte	0x00, 0xf0, 0x11, 0x00


	//----- nvinfo : EIATTR_KPARAM_INFO
	.align		4
.L_193:
        /*00c8*/ 	.byte	0x04, 0x17
        /*00ca*/ 	.short	(.L_195 - .L_194)
.L_194:
        /*00cc*/ 	.word	0x00000000
        /*00d0*/ 	.short	0x0007
        /*00d2*/ 	.short	0x002c
        /*00d4*/ 	.byte	0x00, 0xf0, 0x11, 0x00


	//----- nvinfo : EIATTR_KPARAM_INFO
	.align		4
.L_195:
        /*00d8*/ 	.byte	0x04, 0x17
        /*00da*/ 	.short	(.L_197 - .L_196)
.L_196:
        /*00dc*/ 	.word	0x00000000
        /*00e0*/ 	.short	0x0006
        /*00e2*/ 	.short	0x0028
        /*00e4*/ 	.byte	0x00, 0xf0, 0x11, 0x00


	//----- nvinfo : EIATTR_KPARAM_INFO
	.align		4
.L_197:
        /*00e8*/ 	.byte	0x04, 0x17
        /*00ea*/ 	.short	(.L_199 - .L_198)
.L_198:
        /*00ec*/ 	.word	0x00000000
        /*00f0*/ 	.short	0x0005
        /*00f2*/ 	.short	0x0024
        /*00f4*/ 	.byte	0x00, 0xf0, 0x11, 0x00


	//----- nvinfo : EIATTR_KPARAM_INFO
	.align		4
.L_199:
        /*00f8*/ 	.byte	0x04, 0x17
        /*00fa*/ 	.short	(.L_201 - .L_200)
.L_200:
        /*00fc*/ 	.word	0x00000000
        /*0100*/ 	.short	0x0004
        /*0102*/ 	.short	0x0020
        /*0104*/ 	.byte	0x00, 0xf0, 0x11, 0x00


	//----- nvinfo : EIATTR_KPARAM_INFO
	.align		4
.L_201:
        /*0108*/ 	.byte	0x04, 0x17
        /*010a*/ 	.short	(.L_203 - .L_202)
.L_202:
        /*010c*/ 	.word	0x00000000
        /*0110*/ 	.short	0x0003
        /*0112*/ 	.short	0x0018
        /*0114*/ 	.byte	0x00, 0xf5, 0x21, 0x00


	//----- nvinfo : EIATTR_KPARAM_INFO
	.align		4
.L_203:
        /*0118*/ 	.byte	0x04, 0x17
        /*011a*/ 	.short	(.L_205 - .L_204)
.L_204:
        /*011c*/ 	.word	0x00000000
        /*0120*/ 	.short	0x0002
        /*0122*/ 	.short	0x0010
        /*0124*/ 	.byte	0x00, 0xf5, 0x21, 0x00


	//----- nvinfo : EIATTR_KPARAM_INFO
	.align		4
.L_205:
        /*0128*/ 	.byte	0x04, 0x17
        /*012a*/ 	.short	(.L_207 - .L_206)
.L_206:
        /*012c*/ 	.word	0x00000000
        /*0130*/ 	.short	0x0001
        /*0132*/ 	.short	0x0008
        /*0134*/ 	.byte	0x00, 0xf5, 0x21, 0x00


	//----- nvinfo : EIATTR_KPARAM_INFO
	.align		4
.L_207:
        /*0138*/ 	.byte	0x04, 0x17
        /*013a*/ 	.short	(.L_209 - .L_208)
.L_208:
        /*013c*/ 	.word	0x00000000
        /*0140*/ 	.short	0x0000
        /*0142*/ 	.short	0x0000
        /*0144*/ 	.byte	0x00, 0xf5, 0x21, 0x00


	//----- nvinfo : EIATTR_SPARSE_MMA_MASK
	.align		4
.L_209:
        /*0148*/ 	.byte	0x03, 0x50
        /*014a*/ 	.short	0x0000


	//----- nvinfo : EIATTR_WMMA_USED
	.align		4
        /*014c*/ 	.byte	0x01, 0x2b
	.zero		2


	//----- nvinfo : EIATTR_MAXREG_COUNT
	.align		4
        /*0150*/ 	.byte	0x03, 0x1b
        /*0152*/ 	.short	0x00ff


	//----- nvinfo : EIATTR_MERCURY_ISA_VERSION
	.align		4
        /*0154*/ 	.byte	0x03, 0x5f
        /*0156*/ 	.short	0x0101


	//----- nvinfo : EIATTR_COOP_GROUP_MASK_REGIDS
	.align		4
        /*0158*/ 	.byte	0x04, 0x29
        /*015a*/ 	.short	(.L_211 - .L_210)


	//   ....[0]....
.L_210:
        /*015c*/ 	.word	0xffffffff


	//   ....[1]....
        /*0160*/ 	.word	0xffffffff


	//   ....[2]....
        /*0164*/ 	.word	0xffffffff


	//   ....[3]....
        /*0168*/ 	.word	0xffffffff


	//----- nvinfo : EIATTR_COOP_GROUP_INSTR_OFFSETS
	.align		4
.L_211:
        /*016c*/ 	.byte	0x04, 0x28
        /*016e*/ 	.short	(.L_213 - .L_212)


	//   ....[0]....
.L_212:
        /*0170*/ 	.word	0x000004e0


	//   ....[1]....
        /*0174*/ 	.word	0x000012c0


	//   ....[2]....
        /*0178*/ 	.word	0x00002f90


	//   ....[3]....
        /*017c*/ 	.word	0x00003450


	//----- nvinfo : EIATTR_VRC_CTA_INIT_COUNT
	.align		4
.L_213:
        /*0180*/ 	.byte	0x02, 0x4a
	.zero		1
	.zero		1


	//----- nvinfo : EIATTR_EXIT_INSTR_OFFSETS
	.align		4
        /*0184*/ 	.byte	0x04, 0x1c
        /*0186*/ 	.short	(.L_215 - .L_214)


	//   ....[0]....
.L_214:
        /*0188*/ 	.word	0x00000080


	//   ....[1]....
        /*018c*/ 	.word	0x00004200


	//   ....[2]....
        /*0190*/ 	.word	0x00004470


	//   ....[3]....
        /*0194*/ 	.word	0x00004b80


	//   ....[4]....
        /*0198*/ 	.word	0x00004c10


	//----- nvinfo : EIATTR_MAX_THREADS
	.align		4
.L_215:
        /*019c*/ 	.byte	0x04, 0x05
        /*019e*/ 	.short	(.L_217 - .L_216)
.L_216:
        /*01a0*/ 	.word	0x00000080
        /*01a4*/ 	.word	0x00000001
        /*01a8*/ 	.word	0x00000001


	//----- nvinfo : EIATTR_CRS_STACK_SIZE
	.align		4
.L_217:
        /*01ac*/ 	.byte	0x04, 0x1e
        /*01ae*/ 	.short	(.L_219 - .L_218)
.L_218:
        /*01b0*/ 	.word	0x00000000


	//----- nvinfo : EIATTR_CBANK_PARAM_SIZE
	.align		4
.L_219:
        /*01b4*/ 	.byte	0x03, 0x19
        /*01b6*/ 	.short	0x0060


	//----- nvinfo : EIATTR_PARAM_CBANK
	.align		4
        /*01b8*/ 	.byte	0x04, 0x0a
        /*01ba*/ 	.short	(.L_221 - .L_220)
	.align		4
.L_220:
        /*01bc*/ 	.word	index@(.nv.constant0._Z35dotBasedInteractBwdKernelNonAlignedILj4ELj128ELj2ELj1ELj32ELj5ELj16ELj4EEvPK6__halfS2_PS0_S3_jjjjjjjjjjjjjjjj)
        /*01c0*/ 	.short	0x0380
        /*01c2*/ 	.short	0x0060


	//----- nvinfo : EIATTR_SW_WAR
	.align		4
.L_221:
        /*01c4*/ 	.byte	0x04, 0x36
        /*01c6*/ 	.short	(.L_223 - .L_222)
.L_222:
        /*01c8*/ 	.word	0x00000008
.L_223:


//--------------------- .nv.info._Z25dotBasedInteractBwdKernelILj4ELj128ELj2ELj1ELj32ELj5ELj16ELj4EEvPK6__halfS2_PS0_S3_jjjjjjjjjjjjjjjj --------------------------
	.section	.nv.info._Z25dotBasedInteractBwdKernelILj4ELj128ELj2ELj1ELj32ELj5ELj16ELj4EEvPK6__halfS2_PS0_S3_jjjjjjjjjjjjjjjj,"",@"SHT_CUDA_INFO"
	.sectionflags	@""
	.align	4


	//----- nvinfo : EIATTR_CUDA_API_VERSION
	.align		4
        /*0000*/ 	.byte	0x04, 0x37
        /*0002*/ 	.short	(.L_225 - .L_224)
.L_224:
        /*0004*/ 	.word	0x00000082


	//----- nvinfo : EIATTR_KPARAM_INFO
	.align		4
.L_225:
        /*0008*/ 	.byte	0x04, 0x17
        /*000a*/ 	.short	(.L_227 - .L_226)
.L_226:
        /*000c*/ 	.word	0x00000000
        /*0010*/ 	.short	0x0013
        /*0012*/ 	.short	0x005c
        /*0014*/ 	.byte	0x00, 0xf0, 0x11, 0x00


	//----- nvinfo : EIATTR_KPARAM_INFO
	.align		4
.L_227:
        /*0018*/ 	.byte	0x04, 0x17
        /*001a*/ 	.short	(.L_229 - .L_228)
.L_228:
        /*001c*/ 	.word	0x00000000
        /*0020*/ 	.short	0x0012
        /*0022*/ 	.short	0x0058
        /*0024*/ 	.byte	0x00, 0xf0, 0x11, 0x00


	//----- nvinfo : EIATTR_KPARAM_INFO
	.align		4
.L_229:
        /*0028*/ 	.byte	0x04, 0x17
        /*002a*/ 	.short	(.L_231 - .L_230)
.L_230:
        /*002c*/ 	.word	0x00000000
        /*0030*/ 	.short	0x0011
        /*0032*/ 	.short	0x0054
        /*0034*/ 	.byte	0x00, 0xf0, 0x11, 0x00


	//----- nvinfo : EIATTR_KPARAM_INFO
	.align		4
.L_231:
        /*0038*/ 	.byte	0x04, 0x17
        /*003a*/ 	.short	(.L_233 - .L_232)
.L_232:
        /*003c*/ 	.word	0x00000000
        /*0040*/ 	.short	0x0010
        /*0042*/ 	.short	0x0050
        /*0044*/ 	.byte	0x00, 0xf0, 0x11, 0x00


	//----- nvinfo : EIATTR_KPARAM_INFO
	.align		4
.L_233:
        /*0048*/ 	.byte	0x04, 0x17
        /*004a*/ 	.short	(.L_235 - .L_234)
.L_234:
        /*004c*/ 	.word	0x00000000
        /*0050*/ 	.short	0x000f
        /*0052*/ 	.short	0x004c
        /*0054*/ 	.byte	0x00, 0xf0, 0x11, 0x00


	//----- nvinfo : EIATTR_KPARAM_INFO
	.align		4
.L_235:
        /*0058*/ 	.byte	0x04, 0x17
        /*005a*/ 	.short	(.L_237 - .L_236)
.L_236:
        /*005c*/ 	.word	0x00000000
        /*0060*/ 	.short	0x000e
        /*0062*/ 	.short	0x0048
        /*0064*/ 	.byte	0x00, 0xf0, 0x11, 0x00


	//----- nvinfo : EIATTR_KPARAM_INFO
	.align		4
.L_237:
        /*0068*/ 	.byte	0x04, 0x17
        /*006a*/ 	.short	(.L_239 - .L_238)
.L_238:
        /*006c*/ 	.word	0x00000000
        /*0070*/ 	.short	0x000d
        /*0072*/ 	.short	0x0044
        /*0074*/ 	.byte	0x00, 0xf0, 0x11, 0x00


	//----- nvinfo : EIATTR_KPARAM_INFO
	.align		4
.L_239:
        /*0078*/ 	.byte	0x04, 0x17
        /*007a*/ 	.short	(.L_241 - .L_240)
.L_240:
        /*007c*/ 	.word	0x00000000
        /*0080*/ 	.short	0x000c
        /*0082*/ 	.short	0x0040
        /*0084*/ 	.byte	0x00, 0xf0, 0x11, 0x00


	//----- nvinfo : EIATTR_KPARAM_INFO
	.align		4
.L_241:
        /*0088*/ 	.byte	0x04, 0x17
        /*008a*/ 	.short	(.L_243 - .L_242)
.L_242:
        /*008c*/ 	.word	0x00000000
        /*0090*/ 	.short	0x000b
        /*0092*/ 	.short	0x003c
        /*0094*/ 	.byte	0x00, 0xf0, 0x11, 0x00


	//----- nvinfo : EIATTR_KPARAM_INFO
	.align		4
.L_243:
        /*0098*/ 	.byte	0x04, 0x17
        /*009a*/ 	.short	(.L_245 - .L_244)
.L_244:
        /*009c*/ 	.word	0x00000000
        /*00a0*/ 	.short	0x000a
        /*00a2*/ 	.short	0x0038
        /*00a4*/ 	.byte	0x00, 0xf0, 0x11, 0x00


	//----- nvinfo : EIATTR_KPARAM_INFO
	.align		4
.L_245:
        /*00a8*/ 	.byte	0x04, 0x17
        /*00aa*/ 	.short	(.L_247 - .L_246)
.L_246:
        /*00ac*/ 	.word	0x00000000
        /*00b0*/ 	.short	0x0009
        /*00b2*/ 	.short	0x0034
        /*00b4*/ 	.byte	0x00, 0xf0, 0x11, 0x00


	//----- nvinfo : EIATTR_KPARAM_INFO
	.align		4
.L_247:
        /*00b8*/ 	.byte	0x04, 0x17
        /*00ba*/ 	.short	(.L_249 - .L_248)
.L_248:
        /*00bc*/ 	.word	0x00000000
        /*00c0*/ 	.short	0x0008
        /*00c2*/ 	.short	0x0030
        /*00c4*/ 	.byte	0x00, 0xf0, 0x11, 0x00


	//----- nvinfo : EIATTR_KPARAM_INFO
	.align		4
.L_249:
        /*00c8*/ 	.byte	0x04, 0x17
        /*00ca*/ 	.short	(.L_251 - .L_250)
.L_250:
        /*00cc*/ 	.word	0x00000000
        /*00d0*/ 	.short	0x0007
        /*00d2*/ 	.short	0x002c
        /*00d4*/ 	.byte	0x00, 0xf0, 0x11, 0x00


	//----- nvinfo : EIATTR_KPARAM_INFO
	.align		4
.L_251:
        /*00d8*/ 	.byte	0x04, 0x17
        /*00da*/ 	.short	(.L_253 - .L_252)
.L_252:
        /*00dc*/ 	.word	0x00000000
        /*00e0*/ 	.short	0x0006
        /*00e2*/ 	.short	0x0028
        /*00e4*/ 	.byte	0x00, 0xf0, 0x11, 0x00


	//----- nvinfo : EIATTR_KPARAM_INFO
	.align		4
.L_253:
        /*00e8*/ 	.byte	0x04, 0x17
        /*00ea*/ 	.short	(.L_255 - .L_254)
.L_254:
        /*00ec*/ 	.word	0x00000000
        /*00f0*/ 	.short	0x0005
        /*00f2*/ 	.short	0x0024
        /*00f4*/ 	.byte	0x00, 0xf0, 0x11, 0x00


	//----- nvinfo : EIATTR_KPARAM_INFO
	.align		4
.L_255:
        /*00f8*/ 	.byte	0x04, 0x17
        /*00fa*/ 	.short	(.L_257 - .L_256)
.L_256:
        /*00fc*/ 	.word	0x00000000
        /*0100*/ 	.short	0x0004
        /*0102*/ 	.short	0x0020
        /*0104*/ 	.byte	0x00, 0xf0, 0x11, 0x00


	//----- nvinfo : EIATTR_KPARAM_INFO
	.align		4
.L_257:
        /*0108*/ 	.byte	0x04, 0x17
        /*010a*/ 	.short	(.L_259 - .L_258)
.L_258:
        /*010c*/ 	.word	0x00000000
        /*0110*/ 	.short	0x0003
        /*0112*/ 	.short	0x0018
        /*0114*/ 	.byte	0x00, 0xf5, 0x21, 0x00


	//----- nvinfo : EIATTR_KPARAM_INFO
	.align		4
.L_259:
        /*0118*/ 	.byte	0x04, 0x17
        /*011a*/ 	.short	(.L_261 - .L_260)
.L_260:
        /*011c*/ 	.word	0x00000000
        /*0120*/ 	.short	0x0002
        /*0122*/ 	.short	0x0010
        /*0124*/ 	.byte	0x00, 0xf5, 0x21, 0x00


	//----- nvinfo : EIATTR_KPARAM_INFO
	.align		4
.L_261:
        /*0128*/ 	.byte	0x04, 0x17
        /*012a*/ 	.short	(.L_263 - .L_262)
.L_262:
        /*012c*/ 	.word	0x00000000
        /*0130*/ 	.short	0x0001
        /*0132*/ 	.short	0x0008
        /*0134*/ 	.byte	0x00, 0xf5, 0x21, 0x00


	//----- nvinfo : EIATTR_KPARAM_INFO
	.align		4
.L_263:
        /*0138*/ 	.byte	0x04, 0x17
        /*013a*/ 	.short	(.L_265 - .L_264)
.L_264:
        /*013c*/ 	.word	0x00000000
        /*0140*/ 	.short	0x0000
        /*0142*/ 	.short	0x0000
        /*0144*/ 	.byte	0x00, 0xf5, 0x21, 0x00


	//----- nvinfo : EIATTR_SPARSE_MMA_MASK
	.align		4
.L_265:
        /*0148*/ 	.byte	0x03, 0x50
        /*014a*/ 	.short	0x0000


	//----- nvinfo : EIATTR_WMMA_USED
	.align		4
        /*014c*/ 	.byte	0x01, 0x2b
	.zero		2


	//----- nvinfo : EIATTR_MAXREG_COUNT
	.align		4
        /*0150*/ 	.byte	0x03, 0x1b
        /*0152*/ 	.short	0x00ff


	//----- nvinfo : EIATTR_MERCURY_ISA_VERSION
	.align		4
        /*0154*/ 	.byte	0x03, 0x5f
        /*0156*/ 	.short	0x0101


	//----- nvinfo : EIATTR_COOP_GROUP_MASK_REGIDS
	.align		4
        /*0158*/ 	.byte	0x04, 0x29
        /*015a*/ 	.short	(.L_267 - .L_266)


	//   ....[0]....
.L_266:
        /*015c*/ 	.word	0xffffffff


	//   ....[1]....
        /*0160*/ 	.word	0xffffffff


	//   ....[2]....
        /*0164*/ 	.word	0xffffffff


	//   ....[3]....
        /*0168*/ 	.word	0xffffffff


	//----- nvinfo : EIATTR_COOP_GROUP_INSTR_OFFSETS
	.align		4
.L_267:
        /*016c*/ 	.byte	0x04, 0x28
        /*016e*/ 	.short	(.L_269 - .L_268)


	//   ....[0]....
.L_268:
        /*0170*/ 	.word	0x00000fd0


	//   ....[1]....
        /*0174*/ 	.word	0x00001e40


	//   ....[2]....
        /*0178*/ 	.word	0x00002f10


	//   ....[3]....
        /*017c*/ 	.word	0x00003360


	//----- nvinfo : EIATTR_VRC_CTA_INIT_COUNT
	.align		4
.L_269:
        /*0180*/ 	.byte	0x02, 0x4a
	.zero		1
	.zero		1


	//----- nvinfo : EIATTR_EXIT_INSTR_OFFSETS
	.align		4
        /*0184*/ 	.byte	0x04, 0x1c
        /*0186*/ 	.short	(.L_271 - .L_270)


	//   ....[0]....
.L_270:
        /*0188*/ 	.word	0x00000080


	//   ....[1]....
        /*018c*/ 	.word	0x00003e90


	//   ....[2]....
        /*0190*/ 	.word	0x00003fa0


	//----- nvinfo : EIATTR_MAX_THREADS
	.align		4
.L_271:
        /*0194*/ 	.byte	0x04, 0x05
        /*0196*/ 	.short	(.L_273 - .L_272)
.L_272:
        /*0198*/ 	.word	0x00000080
        /*019c*/ 	.word	0x00000001
        /*01a0*/ 	.word	0x00000001


	//----- nvinfo : EIATTR_CRS_STACK_SIZE
	.align		4
.L_273:
        /*01a4*/ 	.byte	0x04, 0x1e
        /*01a6*/ 	.short	(.L_275 - .L_274)
.L_274:
        /*01a8*/ 	.word	0x00000000


	//----- nvinfo : EIATTR_CBANK_PARAM_SIZE
	.align		4
.L_275:
        /*01ac*/ 	.byte	0x03, 0x19
        /*01ae*/ 	.short	0x0060


	//----- nvinfo : EIATTR_PARAM_CBANK
	.align		4
        /*01b0*/ 	.byte	0x04, 0x0a
        /*01b2*/ 	.short	(.L_277 - .L_276)
	.align		4
.L_276:
        /*01b4*/ 	.word	index@(.nv.constant0._Z25dotBasedInteractBwdKernelILj4ELj128ELj2ELj1ELj32ELj5ELj16ELj4EEvPK6__halfS2_PS0_S3_jjjjjjjjjjjjjjjj)
        /*01b8*/ 	.short	0x0380
        /*01ba*/ 	.short	0x0060


	//----- nvinfo : EIATTR_SW_WAR
	.align		4
.L_277:
        /*01bc*/ 	.byte	0x04, 0x36
        /*01be*/ 	.short	(.L_279 - .L_278)
.L_278:
        /*01c0*/ 	.word	0x00000008
.L_279:


//--------------------- .nv.info._Z35dotBasedInteractFwdKernelNonAlignedILj4ELj128ELj2ELj8ELj136ELj40ELj32ELj5ELj16ELj4EEvPK6__halfPS0_jjjjjjjjjj --------------------------
	.section	.nv.info._Z35dotBasedInteractFwdKernelNonAlignedILj4ELj128ELj2ELj8ELj136ELj40ELj32ELj5ELj16ELj4EEvPK6__halfPS0_jjjjjjjjjj,"",@"SHT_CUDA_INFO"
	.sectionflags	@""
	.align	4


	//----- nvinfo : EIATTR_CUDA_API_VERSION
	.align		4
        /*0000*/ 	.byte	0x04, 0x37
        /*0002*/ 	.short	(.L_281 - .L_280)
.L_280:
        /*0004*/ 	.word	0x00000082


	//----- nvinfo : EIATTR_KPARAM_INFO
	.align		4
.L_281:
        /*0008*/ 	.byte	0x04, 0x17
        /*000a*/ 	.short	(.L_283 - .L_282)
.L_282:
        /*000c*/ 	.word	0x00000000
        /*0010*/ 	.short	0x000b
        /*0012*/ 	.short	0x0034
        /*0014*/ 	.byte	0x00, 0xf0, 0x11, 0x00


	//----- nvinfo : EIATTR_KPARAM_INFO
	.align		4
.L_283:
        /*0018*/ 	.byte	0x04, 0x17
        /*001a*/ 	.short	(.L_285 - .L_284)
.L_284:
        /*001c*/ 	.word	0x00000000
        /*0020*/ 	.short	0x000a
        /*0022*/ 	.short	0x0030
        /*0024*/ 	.byte	0x00, 0xf0, 0x11, 0x00


	//----- nvinfo : EIATTR_KPARAM_INFO
	.align		4
.L_285:
        /*0028*/ 	.byte	0x04, 0x17
        /*002a*/ 	.short	(.L_287 - .L_286)
.L_286:
        /*002c*/ 	.word	0x00000000
        /*0030*/ 	.short	0x0009
        /*0032*/ 	.short	0x002c
        /*0034*/ 	.byte	0x00, 0xf0, 0x11, 0x00


	//----- nvinfo : EIATTR_KPARAM_INFO
	.align		4
.L_287:
        /*0038*/ 	.byte	0x04, 0x17
        /*003a*/ 	.short	(.L_289 - .L_288)
.L_288:
        /*003c*/ 	.word	0x00000000
        /*0040*/ 	.short	0x0008
        /*0042*/ 	.short	0x0028
        /*0044*/ 	.byte	0x00, 0xf0, 0x11, 0x00


	//----- nvinfo : EIATTR_KPARAM_INFO
	.align		4
.L_289:
        /*0048*/ 	.byte	0x04, 0x17
        /*004a*/ 	.short	(.L_291 - .L_290)
.L_290:
        /*004c*/ 	.word	0x00000000
        /*0050*/ 	.short	0x0007
        /*0052*/ 	.short	0x0024
        /*0054*/ 	.byte	0x00, 0xf0, 0x11, 0x00


	//----- nvinfo : EIATTR_KPARAM_INFO
	.align		4
.L_291:
        /*0058*/ 	.byte	0x04, 0x17
        /*005a*/ 	.short	(.L_293 - .L_292)
.L_292:
        /*005c*/ 	.word	0x00000000
        /*0060*/ 	.short	0x0006
        /*0062*/ 	.short	0x0020
        /*0064*/ 	.byte	0x00, 0xf0, 0x11, 0x00


	//----- nvinfo : EIATTR_KPARAM_INFO
	.align		4
.L_293:
        /*0068*/ 	.byte	0x04, 0x17
        /*006a*/ 	.short	(.L_295 - .L_294)
.L_294:
        /*006c*/ 	.word	0x00000000
        /*0070*/ 	.short	0x0005
        /*0072*/ 	.short	0x001c
        /*0074*/ 	.byte	0x00, 0xf0, 0x11, 0x00


	//----- nvinfo : EIATTR_KPARAM_INFO
	.align		4
.L_295:
        /*0078*/ 	.byte	0x04, 0x17
        /*007a*/ 	.short	(.L_297 - .L_296)
.L_296:
        /*007c*/ 	.word	0x00000000
        /*0080*/ 	.short	0x0004
        /*0082*/ 	.short	0x0018
        /*0084*/ 	.byte	0x00, 0xf0, 0x11, 0x00


	//----- nvinfo : EIATTR_KPARAM_INFO
	.align		4
.L_297:
        /*0088*/ 	.byte	0x04, 0x17
        /*008a*/ 	.short	(.L_299 - .L_298)
.L_298:
        /*008c*/ 	.word	0x00000000
        /*0090*/ 	.short	0x0003
        /*0092*/ 	.short	0x0014
        /*0094*/ 	.byte	0x00, 0xf0, 0x11, 0x00


	//----- nvinfo : EIATTR_KPARAM_INFO
	.align		4
.L_299:
        /*0098*/ 	.byte	0x04, 0x17
        /*009a*/ 	.short	(.L_301 - .L_300)
.L_300:
        /*009c*/ 	.word	0x00000000
        /*00a0*/ 	.short	0x0002
        /*00a2*/ 	.short	0x0010
        /*00a4*/ 	.byte	0x00, 0xf0, 0x11, 0x00


	//----- nvinfo : EIATTR_KPARAM_INFO
	.align		4
.L_301:
        /*00a8*/ 	.byte	0x04, 0x17
        /*00aa*/ 	.short	(.L_303 - .L_302)
.L_302:
        /*00ac*/ 	.word	0x00000000
        /*00b0*/ 	.short	0x0001
        /*00b2*/ 	.short	0x0008
        /*00b4*/ 	.byte	0x00, 0xf5, 0x21, 0x00


	//----- nvinfo : EIATTR_KPARAM_INFO
	.align		4
.L_303:
        /*00b8*/ 	.byte	0x04, 0x17
        /*00ba*/ 	.short	(.L_305 - .L_304)
.L_304:
        /*00bc*/ 	.word	0x00000000
        /*00c0*/ 	.short	0x0000
        /*00c2*/ 	.short	0x0000
        /*00c4*/ 	.byte	0x00, 0xf5, 0x21, 0x00


	//----- nvinfo : EIATTR_SPARSE_MMA_MASK
	.align		4
.L_305:
        /*00c8*/ 	.byte	0x03, 0x50
        /*00ca*/ 	.short	0x0000


	//----- nvinfo : EIATTR_WMMA_USED
	.align		4
        /*00cc*/ 	.byte	0x01, 0x2b
	.zero		2


	//----- nvinfo : EIATTR_MAXREG_COUNT
	.align		4
        /*00d0*/ 	.byte	0x03, 0x1b
        /*00d2*/ 	.short	0x00ff


	//----- nvinfo : EIATTR_MERCURY_ISA_VERSION
	.align		4
        /*00d4*/ 	.byte	0x03, 0x5f
        /*00d6*/ 	.short	0x0101


	//----- nvinfo : EIATTR_COOP_GROUP_MASK_REGIDS
	.align		4
        /*00d8*/ 	.byte	0x04, 0x29
        /*00da*/ 	.short	(.L_307 - .L_306)


	//   ....[0]....
.L_306:
        /*00dc*/ 	.word	0xffffffff


	//----- nvinfo : EIATTR_COOP_GROUP_INSTR_OFFSETS
	.align		4
.L_307:
        /*00e0*/ 	.byte	0x04, 0x28
        /*00e2*/ 	.short	(.L_309 - .L_308)


	//   ....[0]....
.L_308:
        /*00e4*/ 	.word	0x000012a0


	//----- nvinfo : EIATTR_VRC_CTA_INIT_COUNT
	.align		4
.L_309:
        /*00e8*/ 	.byte	0x02, 0x4a
	.zero		1
	.zero		1


	//----- nvinfo : EIATTR_EXIT_INSTR_OFFSETS
	.align		4
        /*00ec*/ 	.byte	0x04, 0x1c
        /*00ee*/ 	.short	(.L_311 - .L_310)


	//   ....[0]....
.L_310:
        /*00f0*/ 	.word	0x00000080


	//   ....[1]....
        /*00f4*/ 	.word	0x00003ff0


	//   ....[2]....
        /*00f8*/ 	.word	0x00004040


	//----- nvinfo : EIATTR_MAX_THREADS
	.align		4
.L_311:
        /*00fc*/ 	.byte	0x04, 0x05
        /*00fe*/ 	.short	(.L_313 - .L_312)
.L_312:
        /*0100*/ 	.word	0x00000080
        /*0104*/ 	.word	0x00000001
        /*0108*/ 	.word	0x00000001


	//----- nvinfo : EIATTR_CRS_STACK_SIZE
	.align		4
.L_313:
        /*010c*/ 	.byte	0x04, 0x1e
        /*010e*/ 	.short	(.L_315 - .L_314)
.L_314:
        /*0110*/ 	.word	0x00000000


	//----- nvinfo : EIATTR_CBANK_PARAM_SIZE
	.align		4
.L_315:
        /*0114*/ 	.byte	0x03, 0x19
        /*0116*/ 	.short	0x0038


	//----- nvinfo : EIATTR_PARAM_CBANK
	.align		4
        /*0118*/ 	.byte	0x04, 0x0a
        /*011a*/ 	.short	(.L_317 - .L_316)
	.align		4
.L_316:
        /*011c*/ 	.word	index@(.nv.constant0._Z35dotBasedInteractFwdKernelNonAlignedILj4ELj128ELj2ELj8ELj136ELj40ELj32ELj5ELj16ELj4EEvPK6__halfPS0_jjjjjjjjjj)
        /*0120*/ 	.short	0x0380
        /*0122*/ 	.short	0x0038


	//----- nvinfo : EIATTR_SW_WAR
	.align		4
.L_317:
        /*0124*/ 	.byte	0x04, 0x36
        /*0126*/ 	.short	(.L_319 - .L_318)
.L_318:
        /*0128*/ 	.word	0x00000008
.L_319:


//--------------------- .nv.info._Z25dotBasedInteractFwdKernelILj4ELj128ELj2ELj8ELj136ELj40ELj32ELj5ELj16ELj4EEvPK6__halfPS0_jjjjjjjjjj --------------------------
	.section	.nv.info._Z25dotBasedInteractFwdKernelILj4ELj128ELj2ELj8ELj136ELj40ELj32ELj5ELj16ELj4EEvPK6__halfPS0_jjjjjjjjjj,"",@"SHT_CUDA_INFO"
	.sectionflags	@""
	.align	4


	//----- nvinfo : EIATTR_CUDA_API_VERSION
	.align		4
        /*0000*/ 	.byte	0x04, 0x37
        /*0002*/ 	.short	(.L_321 - .L_320)
.L_320:
        /*0004*/ 	.word	0x00000082


	//----- nvinfo : EIATTR_KPARAM_INFO
	.align		4
.L_321:
        /*0008*/ 	.byte	0x04, 0x17
        /*000a*/ 	.short	(.L_323 - .L_322)
.L_322:
        /*000c*/ 	.word	0x00000000
        /*0010*/ 	.short	0x000b
        /*0012*/ 	.short	0x0034
        /*0014*/ 	.byte	0x00, 0xf0, 0x11, 0x00


	//----- nvinfo : EIATTR_KPARAM_INFO
	.align		4
.L_323:
        /*0018*/ 	.byte	0x04, 0x17
        /*001a*/ 	.short	(.L_325 - .L_324)
.L_324:
        /*001c*/ 	.word	0x00000000
        /*0020*/ 	.short	0x000a
        /*0022*/ 	.short	0x0030
        /*0024*/ 	.byte	0x00, 0xf0, 0x11, 0x00


	//----- nvinfo : EIATTR_KPARAM_INFO
	.align		4
.L_325:
        /*0028*/ 	.byte	0x04, 0x17
        /*002a*/ 	.short	(.L_327 - .L_326)
.L_326:
        /*002c*/ 	.word	0x00000000
        /*0030*/ 	.short	0x0009
        /*0032*/ 	.short	0x002c
        /*0034*/ 	.byte	0x00, 0xf0, 0x11, 0x00


	//----- nvinfo : EIATTR_KPARAM_INFO
	.align		4
.L_327:
        /*0038*/ 	.byte	0x04, 0x17
        /*003a*/ 	.short	(.L_329 - .L_328)
.L_328:
        /*003c*/ 	.word	0x00000000
        /*0040*/ 	.short	0x0008
        /*0042*/ 	.short	0x0028
        /*0044*/ 	.byte	0x00, 0xf0, 0x11, 0x00


	//----- nvinfo : EIATTR_KPARAM_INFO
	.align		4
.L_329:
        /*0048*/ 	.byte	0x04, 0x17
        /*004a*/ 	.short	(.L_331 - .L_330)
.L_330:
        /*004c*/ 	.word	0x00000000
        /*0050*/ 	.short	0x0007
        /*0052*/ 	.short	0x0024
        /*0054*/ 	.byte	0x00, 0xf0, 0x11, 0x00


	//----- nvinfo : EIATTR_KPARAM_INFO
	.align		4
.L_331:
        /*0058*/ 	.byte	0x04, 0x17
        /*005a*/ 	.short	(.L_333 - .L_332)
.L_332:
        /*005c*/ 	.word	0x00000000
        /*0060*/ 	.short	0x0006
        /*0062*/ 	.short	0x0020
        /*0064*/ 	.byte	0x00, 0xf0, 0x11, 0x00


	//----- nvinfo : EIATTR_KPARAM_INFO
	.align		4
.L_333:
        /*0068*/ 	.byte	0x04, 0x17
        /*006a*/ 	.short	(.L_335 - .L_334)
.L_334:
        /*006c*/ 	.word	0x00000000
        /*0070*/ 	.short	0x0005
        /*0072*/ 	.short	0x001c
        /*0074*/ 	.byte	0x00, 0xf0, 0x11, 0x00


	//----- nvinfo : EIATTR_KPARAM_INFO
	.align		4
.L_335:
        /*0078*/ 	.byte	0x04, 0x17
        /*007a*/ 	.short	(.L_337 - .L_336)
.L_336:
        /*007c*/ 	.word	0x00000000
        /*0080*/ 	.short	0x0004
        /*0082*/ 	.short	0x0018
        /*0084*/ 	.byte	0x00, 0xf0, 0x11, 0x00


	//----- nvinfo : EIATTR_KPARAM_INFO
	.align		4
.L_337:
        /*0088*/ 	.byte	0x04, 0x17
        /*008a*/ 	.short	(.L_339 - .L_338)
.L_338:
        /*008c*/ 	.word	0x00000000
        /*0090*/ 	.short	0x0003
        /*0092*/ 	.short	0x0014
        /*0094*/ 	.byte	0x00, 0xf0, 0x11, 0x00


	//----- nvinfo : EIATTR_KPARAM_INFO
	.align		4
.L_339:
        /*0098*/ 	.byte	0x04, 0x17
        /*009a*/ 	.short	(.L_341 - .L_340)
.L_340:
        /*009c*/ 	.word	0x00000000
        /*00a0*/ 	.short	0x0002
        /*00a2*/ 	.short	0x0010
        /*00a4*/ 	.byte	0x00, 0xf0, 0x11, 0x00


	//----- nvinfo : EIATTR_KPARAM_INFO
	.align		4
.L_341:
        /*00a8*/ 	.byte	0x04, 0x17
        /*00aa*/ 	.short	(.L_343 - .L_342)
.L_342:
        /*00ac*/ 	.word	0x00000000
        /*00b0*/ 	.short	0x0001
        /*00b2*/ 	.short	0x0008
        /*00b4*/ 	.byte	0x00, 0xf5, 0x21, 0x00


	//----- nvinfo : EIATTR_KPARAM_INFO
	.align		4
.L_343:
        /*00b8*/ 	.byte	0x04, 0x17
        /*00ba*/ 	.short	(.L_345 - .L_344)
.L_344:
        /*00bc*/ 	.word	0x00000000
        /*00c0*/ 	.short	0x0000
        /*00c2*/ 	.short	0x0000
        /*00c4*/ 	.byte	0x00, 0xf5, 0x21, 0x00


	//----- nvinfo : EIATTR_SPARSE_MMA_MASK
	.align		4
.L_345:
        /*00c8*/ 	.byte	0x03, 0x50
        /*00ca*/ 	.short	0x0000


	//----- nvinfo : EIATTR_WMMA_USED
	.align		4
        /*00cc*/ 	.byte	0x01, 0x2b
	.zero		2


	//----- nvinfo : EIATTR_MAXREG_COUNT
	.align		4
        /*00d0*/ 	.byte	0x03, 0x1b
        /*00d2*/ 	.short	0x00ff


	//----- nvinfo : EIATTR_MERCURY_ISA_VERSION
	.align		4
        /*00d4*/ 	.byte	0x03, 0x5f
        /*00d6*/ 	.short	0x0101


	//----- nvinfo : EIATTR_COOP_GROUP_MASK_REGIDS
	.align		4
        /*00d8*/ 	.byte	0x04, 0x29
        /*00da*/ 	.short	(.L_347 - .L_346)


	//   ....[0]....
.L_346:
        /*00dc*/ 	.word	0xffffffff


	//----- nvinfo : EIATTR_COOP_GROUP_INSTR_OFFSETS
	.align		4
.L_347:
        /*00e0*/ 	.byte	0x04, 0x28
        /*00e2*/ 	.short	(.L_349 - .L_348)


	//   ....[0]....
.L_348:
        /*00e4*/ 	.word	0x00001290


	//----- nvinfo : EIATTR_VRC_CTA_INIT_COUNT
	.align		4
.L_349:
        /*00e8*/ 	.byte	0x02, 0x4a
	.zero		1
	.zero		1


	//----- nvinfo : EIATTR_EXIT_INSTR_OFFSETS
	.align		4
        /*00ec*/ 	.byte	0x04, 0x1c
        /*00ee*/ 	.short	(.L_351 - .L_350)


	//   ....[0]....
.L_350:
        /*00f0*/ 	.word	0x00000080


	//   ....[1]....
        /*00f4*/ 	.word	0x000036c0


	//   ....[2]....
        /*00f8*/ 	.word	0x00003710


	//----- nvinfo : EIATTR_MAX_THREADS
	.align		4
.L_351:
        /*00fc*/ 	.byte	0x04, 0x05
        /*00fe*/ 	.short	(.L_353 - .L_352)
.L_352:
        /*0100*/ 	.word	0x00000080
        /*0104*/ 	.word	0x00000001
        /*0108*/ 	.word	0x00000001


	//----- nvinfo : EIATTR_CRS_STACK_SIZE
	.align		4
.L_353:
        /*010c*/ 	.byte	0x04, 0x1e
        /*010e*/ 	.short	(.L_355 - .L_354)
.L_354:
        /*0110*/ 	.word	0x00000000


	//----- nvinfo : EIATTR_CBANK_PARAM_SIZE
	.align		4
.L_355:
        /*0114*/ 	.byte	0x03, 0x19
        /*0116*/ 	.short	0x0038


	//----- nvinfo : EIATTR_PARAM_CBANK
	.align		4
        /*0118*/ 	.byte	0x04, 0x0a
        /*011a*/ 	.short	(.L_357 - .L_356)
	.align		4
.L_356:
        /*011c*/ 	.word	index@(.nv.constant0._Z25dotBasedInteractFwdKernelILj4ELj128ELj2ELj8ELj136ELj40ELj32ELj5ELj16ELj4EEvPK6__halfPS0_jjjjjjjjjj)
        /*0120*/ 	.short	0x0380
        /*0122*/ 	.short	0x0038


	//----- nvinfo : EIATTR_SW_WAR
	.align		4
.L_357:
        /*0124*/ 	.byte	0x04, 0x36
        /*0126*/ 	.short	(.L_359 - .L_358)
.L_358:
        /*0128*/ 	.word	0x00000008
.L_359:


//--------------------- .nv.callgraph             --------------------------
	.section	.nv.callgraph,"",@"SHT_CUDA_CALLGRAPH"
	.align	4
	.sectionentsize	8
	.align		4
        /*0000*/ 	.word	0x00000000
	.align		4
        /*0004*/ 	.word	0xffffffff
	.align		4
        /*0008*/ 	.word	0x00000000
	.align		4
        /*000c*/ 	.word	0xfffffffe
	.align		4
        /*0010*/ 	.word	0x00000000
	.align		4
        /*0014*/ 	.word	0xfffffffd
	.align		4
        /*0018*/ 	.word	0x00000000
	.align		4
        /*001c*/ 	.word	0xfffffffc


//--------------------- .text._Z38dotBasedInteractF32BwdKernelNonAlignedILj128EEvPKfS1_PfS2_jjjjjj --------------------------
	.section	.text._Z38dotBasedInteractF32BwdKernelNonAlignedILj128EEvPKfS1_PfS2_jjjjjj,"ax",@progbits
	.align	128
        .global         _Z38dotBasedInteractF32BwdKernelNonAlignedILj128EEvPKfS1_PfS2_jjjjjj
        .type           _Z38dotBasedInteractF32BwdKernelNonAlignedILj128EEvPKfS1_PfS2_jjjjjj,@function
        .size           _Z38dotBasedInteractF32BwdKernelNonAlignedILj128EEvPKfS1_PfS2_jjjjjj,(.L_x_313 - _Z38dotBasedInteractF32BwdKernelNonAlignedILj128EEvPKfS1_PfS2_jjjjjj)
        .other          _Z38dotBasedInteractF32BwdKernelNonAlignedILj128EEvPKfS1_PfS2_jjjjjj,@"STO_CUDA_ENTRY STV_DEFAULT"
_Z38dotBasedInteractF32BwdKernelNonAlignedILj128EEvPKfS1_PfS2_jjjjjj:
.text._Z38dotBasedInteractF32BwdKernelNonAlignedILj128EEvPKfS1_PfS2_jjjjjj:
[----:B------:R-:W-:Y:S01]  /*0000*/  LDC R1, c[0x0][0x37c] ;  /* 0x0000df00ff017b82 */ /* 0x000fe20000000800 */
[----:B------:R-:W0:Y:S07]  /*0010*/  S2R R0, SR_TID.X ;  /* 0x0000000000007919 */ /* 0x000e2e0000002100 */
[----:B------:R-:W0:Y:S01]  /*0020*/  LDC.64 R6, c[0x0][0x3a8] ;  /* 0x0000ea00ff067b82 */ /* 0x000e220000000a00 */
[----:B------:R-:W1:Y:S01]  /*0030*/  LDCU UR4, c[0x0][0x3b0] ;  /* 0x00007600ff0477ac */ /* 0x000e620008000800 */
[----:B------:R-:W-:Y:S01]  /*0040*/  BSSY.RECONVERGENT B0, `(.L_x_0) ;  /* 0x0000018000007945 */ /* 0x000fe20003800200 */
[----:B------:R-:W2:Y:S05]  /*0050*/  LDCU.64 UR8, c[0x0][0x358] ;  /* 0x00006b00ff0877ac */ /* 0x000eaa0008000a00 */
[----:B------:R-:W1:Y:S01]  /*0060*/  S2UR UR5, SR_CTAID.X ;  /* 0x00000000000579c3 */ /* 0x000e620000002500 */
[----:B------:R-:W3:Y:S01]  /*0070*/  LDCU.64 UR6, c[0x0][0x380] ;  /* 0x00007000ff0677ac */ /* 0x000ee20008000a00 */
[----:B0-----:R-:W-:Y:S01]  /*0080*/  ISETP.GE.U32.AND P0, PT, R0, R7, PT ;  /* 0x000000070000720c */ /* 0x001fe20003f06070 */
[----:B-1----:R-:W-:-:S02]  /*0090*/  UIMAD UR4, UR5, UR4, URZ ;  /* 0x00000004050472a4 */ /* 0x002fc4000f8e02ff */
[----:B------:R-:W-:Y:S02]  /*00a0*/  IMAD R2, R7, UR5, RZ ;  /* 0x0000000507027c24 */ /* 0x000fe4000f8e02ff */
[----:B------:R-:W-:-:S08]  /*00b0*/  IMAD R5, R6, UR5, RZ ;  /* 0x0000000506057c24 */ /* 0x000fd0000f8e02ff */
[----:B--23--:R-:W-:Y:S05]  /*00c0*/  @P0 BRA `(.L_x_1) ;  /* 0x00000000003c0947 */ /* 0x00cfea0003800000 */
[----:B------:R-:W0:Y:S01]  /*00d0*/  S2R R9, SR_CgaCtaId ;  /* 0x0000000000097919 */ /* 0x000e220000008800 */
[----:B------:R-:W1:Y:S01]  /*00e0*/  LDC R10, c[0x0][0x360] ;  /* 0x0000d800ff0a7b82 */ /* 0x000e620000000800 */
[----:B------:R-:W-:Y:S01]  /*00f0*/  MOV R4, 0x400 ;  /* 0x0000040000047802 */ /* 0x000fe20000000f00 */
[----:B------:R-:W-:-:S03]  /*0100*/  IMAD.MOV.U32 R3, RZ, RZ, R0 ;  /* 0x000000ffff037224 */ /* 0x000fc600078e0000 */
[----:B0-----:R-:W-:-:S07]  /*0110*/  LEA R4, R9, R4, 0x18 ;  /* 0x0000000409047211 */ /* 0x001fce00078ec0ff */
.L_x_2:
[----:B------:R-:W-:-:S05]  /*0120*/  IADD3 R9, P0, PT, R2, R3, RZ ;  /* 0x0000000302097210 */ /* 0x000fca0007f1e0ff */
[----:B------:R-:W-:Y:S01]  /*0130*/  IMAD.X R12, RZ, RZ, RZ, P0 ;  /* 0x000000ffff0c7224 */ /* 0x000fe200000e06ff */
[----:B0-----:R-:W-:-:S04]  /*0140*/  LEA R8, P0, R9, UR6, 0x2 ;  /* 0x0000000609087c11 */ /* 0x001fc8000f8010ff */
[----:B------:R-:W-:-:S05]  /*0150*/  LEA.HI.X R9, R9, UR7, R12, 0x2, P0 ;  /* 0x0000000709097c11 */ /* 0x000fca00080f140c */
[----:B------:R-:W2:Y:S01]  /*0160*/  LDG.E.CONSTANT R8, desc[UR8][R8.64] ;  /* 0x0000000808087981 */ /* 0x000ea2000c1e9900 */
[----:B------:R-:W-:Y:S01]  /*0170*/  LEA R11, R3, R4, 0x2 ;  /* 0x00000004030b7211 */ /* 0x000fe200078e10ff */
[----:B-1----:R-:W-:-:S05]  /*0180*/  IMAD.IADD R3, R10, 0x1, R3 ;  /* 0x000000010a037824 */ /* 0x002fca00078e0203 */
[----:B------:R-:W-:Y:S01]  /*0190*/  ISETP.GE.U32.AND P0, PT, R3, R7, PT ;  /* 0x000000070300720c */ /* 0x000fe20003f06070 */
[----:B--2---:R0:W-:-:S12]  /*01a0*/  STS [R11], R8 ;  /* 0x000000080b007388 */ /* 0x0041d80000000800 */
[----:B------:R-:W-:Y:S05]  /*01b0*/  @!P0 BRA `(.L_x_2) ;  /* 0xfffffffc00d88947 */ /* 0x000fea000383ffff */
.L_x_1:
[----:B------:R-:W-:Y:S05]  /*01c0*/  BSYNC.RECONVERGENT B0 ;  /* 0x0000000000007941 */ /* 0x000fea0003800200 */
.L_x_0:
[----:B------:R-:W1:Y:S01]  /*01d0*/  S2UR UR6, SR_CgaCtaId ;  /* 0x00000000000679c3 */ /* 0x000e620000008800 */
[----:B------:R-:W2:Y:S01]  /*01e0*/  LDCU UR7, c[0x0][0x3b4] ;  /* 0x00007680ff0777ac */ /* 0x000ea20008000800 */
[----:B------:R-:W-:Y:S01]  /*01f0*/  BSSY.RECONVERGENT B0, `(.L_x_3) ;  /* 0x0000016000007945 */ /* 0x000fe20003800200 */
[C---:B------:R-:W-:Y:S01]  /*0200*/  ISETP.GE.U32.AND P0, PT, R0.reuse, R6, PT ;  /* 0x000000060000720c */ /* 0x040fe20003f06070 */
[----:B------:R-:W-:Y:S01]  /*0210*/  UMOV UR5, 0x400 ;  /* 0x0000040000057882 */ /* 0x000fe20000000000 */
[----:B------:R-:W3:Y:S01]  /*0220*/  LDCU.64 UR10, c[0x0][0x388] ;  /* 0x00007100ff0a77ac */ /* 0x000ee20008000a00 */
[----:B--2---:R-:W-:Y:S01]  /*0230*/  ISETP.GE.U32.AND P1, PT, R0, UR7, PT ;  /* 0x0000000700007c0c */ /* 0x004fe2000bf26070 */
[----:B-1----:R-:W-:-:S06]  /*0240*/  ULEA UR5, UR6, UR5, 0x18 ;  /* 0x0000000506057291 */ /* 0x002fcc000f8ec0ff */
[----:B------:R-:W-:-:S05]  /*0250*/  IMAD.U32 R3, RZ, RZ, UR5 ;  /* 0x00000005ff037e24 */ /* 0x000fca000f8e00ff */
[----:B------:R-:W-:Y:S01]  /*0260*/  LEA R4, R7, R3, 0x2 ;  /* 0x0000000307047211 */ /* 0x000fe200078e10ff */
[----:B---3--:R-:W-:Y:S06]  /*0270*/  @P1 BRA `(.L_x_4) ;  /* 0x0000000000341947 */ /* 0x008fec0003800000 */
[----:B------:R-:W1:Y:S01]  /*0280*/  LDC R13, c[0x0][0x360] ;  /* 0x0000d800ff0d7b82 */ /* 0x000e620000000800 */
[----:B------:R-:W-:Y:S02]  /*0290*/  VIADD R7, R6, UR4 ;  /* 0x0000000406077c36 */ /* 0x000fe40008000000 */
[----:B------:R-:W-:-:S07]  /*02a0*/  IMAD.MOV.U32 R10, RZ, RZ, R0 ;  /* 0x000000ffff0a7224 */ /* 0x000fce00078e0000 */
.L_x_5:
[----:B------:R-:W-:-:S04]  /*02b0*/  IADD3 R9, P1, PT, R7, R10, RZ ;  /* 0x0000000a07097210 */ /* 0x000fc80007f3e0ff */
[----:B------:R-:W-:Y:S02]  /*02c0*/  IADD3.X R12, PT, PT, RZ, RZ, RZ, P1, !PT ;  /* 0x000000ffff0c7210 */ /* 0x000fe40000ffe4ff */
[----:B0-2---:R-:W-:-:S04]  /*02d0*/  LEA R8, P1, R9, UR10, 0x2 ;  /* 0x0000000a09087c11 */ /* 0x005fc8000f8210ff */
[----:B------:R-:W-:-:S05]  /*02e0*/  LEA.HI.X R9, R9, UR11, R12, 0x2, P1 ;  /* 0x0000000b09097c11 */ /* 0x000fca00088f140c */
[----:B------:R-:W2:Y:S01]  /*02f0*/  LDG.E.CONSTANT R8, desc[UR8][R8.64] ;  /* 0x0000000808087981 */ /* 0x000ea2000c1e9900 */
[----:B------:R-:W-:Y:S02]  /*0300*/  IMAD R11, R10, 0x4, R4 ;  /* 0x000000040a0b7824 */ /* 0x000fe400078e0204 */
[----:B-1----:R-:W-:-:S05]  /*0310*/  IMAD.IADD R10, R13, 0x1, R10 ;  /* 0x000000010d0a7824 */ /* 0x002fca00078e020a */
[----:B------:R-:W-:Y:S01]  /*0320*/  ISETP.GE.U32.AND P1, PT, R10, UR7, PT ;  /* 0x000000070a007c0c */ /* 0x000fe2000bf26070 */
[----:B--2---:R2:W-:-:S12]  /*0330*/  STS [R11], R8 ;  /* 0x000000080b007388 */ /* 0x0045d80000000800 */
[----:B------:R-:W-:Y:S05]  /*0340*/  @!P1 BRA `(.L_x_5) ;  /* 0xfffffffc00d89947 */ /* 0x000fea000383ffff */
.L_x_4:
[----:B------:R-:W-:Y:S05]  /*0350*/  BSYNC.RECONVERGENT B0 ;  /* 0x0000000000007941 */ /* 0x000fea0003800200 */
.L_x_3:
[----:B------:R-:W-:Y:S06]  /*0360*/  BAR.SYNC.DEFER_BLOCKING 0x0 ;  /* 0x0000000000007b1d */ /* 0x000fec0000010000 */
[----:B------:R-:W-:Y:S05]  /*0370*/  @P0 EXIT ;  /* 0x000000000000094d */ /* 0x000fea0003800000 */
[----:B------:R-:W-:Y:S01]  /*0380*/  BSSY.RECONVERGENT B0, `(.L_x_6) ;  /* 0x0000012000007945 */ /* 0x000fe20003800200 */
[----:B------:R-:W-:Y:S01]  /*0390*/  MOV R7, R0 ;  /* 0x0000000000077202 */ /* 0x000fe20000000f00 */
[----:B------:R-:W1:Y:S01]  /*03a0*/  LDCU UR5, c[0x0][0x360] ;  /* 0x00006c00ff0577ac */ /* 0x000e620008000800 */
[----:B------:R-:W3:Y:S01]  /*03b0*/  LDCU.64 UR12, c[0x0][0x388] ;  /* 0x00007100ff0c77ac */ /* 0x000ee20008000a00 */
[----:B------:R-:W4:Y:S04]  /*03c0*/  LDCU.64 UR6, c[0x0][0x398] ;  /* 0x00007300ff0677ac */ /* 0x000f280008000a00 */
.L_x_7:
[----:B0-----:R-:W-:-:S05]  /*03d0*/  IADD3 R9, P0, PT, R7, UR4, RZ ;  /* 0x0000000407097c10 */ /* 0x001fca000ff1e0ff */
[----:B------:R-:W-:Y:S01]  /*03e0*/  IMAD.X R10, RZ, RZ, RZ, P0 ;  /* 0x000000ffff0a7224 */ /* 0x000fe200000e06ff */
[----:B0-23--:R-:W-:-:S04]  /*03f0*/  LEA R8, P0, R9, UR12, 0x2 ;  /* 0x0000000c09087c11 */ /* 0x00dfc8000f8010ff */
[----:B------:R-:W-:-:S06]  /*0400*/  LEA.HI.X R9, R9, UR13, R10, 0x2, P0 ;  /* 0x0000000d09097c11 */ /* 0x000fcc00080f140a */
[----:B------:R-:W2:Y:S01]  /*0410*/  LDG.E.CONSTANT R9, desc[UR8][R8.64] ;  /* 0x0000000808097981 */ /* 0x000ea2000c1e9900 */
[----:B------:R-:W-:Y:S02]  /*0420*/  IADD3 R11, P0, PT, R5, R7, RZ ;  /* 0x00000007050b7210 */ /* 0x000fe40007f1e0ff */
[----:B-1----:R-:W-:-:S03]  /*0430*/  IADD3 R7, PT, PT, R7, UR5, RZ ;  /* 0x0000000507077c10 */ /* 0x002fc6000fffe0ff */
[----:B------:R-:W-:Y:S01]  /*0440*/  IMAD.X R12, RZ, RZ, RZ, P0 ;  /* 0x000000ffff0c7224 */ /* 0x000fe200000e06ff */
[----:B----4-:R-:W-:-:S04]  /*0450*/  LEA R10, P0, R11, UR6, 0x2 ;  /* 0x000000060b0a7c11 */ /* 0x010fc8000f8010ff */
[----:B------:R-:W-:Y:S02]  /*0460*/  LEA.HI.X R11, R11, UR7, R12, 0x2, P0 ;  /* 0x000000070b0b7c11 */ /* 0x000fe400080f140c */
[----:B------:R-:W-:-:S03]  /*0470*/  ISETP.GE.U32.AND P0, PT, R7, R6, PT ;  /* 0x000000060700720c */ /* 0x000fc60003f06070 */
[----:B--2---:R0:W-:Y:S10]  /*0480*/  STG.E desc[UR8][R10.64], R9 ;  /* 0x000000090a007986 */ /* 0x0041f4000c101908 */
[----:B------:R-:W-:Y:S05]  /*0490*/  @!P0 BRA `(.L_x_7) ;  /* 0xfffffffc00cc8947 */ /* 0x000fea000383ffff */
[----:B------:R-:W-:Y:S05]  /*04a0*/  BSYNC.RECONVERGENT B0 ;  /* 0x0000000000007941 */ /* 0x000fea0003800200 */
.L_x_6:
[----:B------:R-:W1:Y:S02]  /*04b0*/  LDCU UR10, c[0x0][0x3a4] ;  /* 0x00007480ff0a77ac */ /* 0x000e640008000800 */
[----:B-1----:R-:W-:-:S13]  /*04c0*/  ISETP.NE.AND P0, PT, RZ, UR10, PT ;  /* 0x0000000aff007c0c */ /* 0x002fda000bf05270 */
[----:B------:R-:W-:Y:S05]  /*04d0*/  @!P0 EXIT ;  /* 0x000000000000894d */ /* 0x000fea0003800000 */
[----:B------:R-:W1:Y:S02]  /*04e0*/  LDCU.U16 UR6, c[0x0][0x3a4] ;  /* 0x00007480ff0677ac */ /* 0x000e640008000400 */
.L_x_19:
[----:B------:R-:W-:Y:S01]  /*04f0*/  IMAD R5, R0, 0x4, R3 ;  /* 0x0000000400057824 */ /* 0x000fe200078e0203 */
[----:B------:R-:W-:Y:S01]  /*0500*/  PRMT R7, RZ, 0x7610, R7 ;  /* 0x00007610ff077816 */ /* 0x000fe20000000007 */
[----:B------:R-:W-:Y:S01]  /*0510*/  IMAD.MOV.U32 R6, RZ, RZ, RZ ;  /* 0x000000ffff067224 */ /* 0x000fe200078e00ff */
[----:B------:R-:W-:Y:S01]  /*0520*/  PRMT R8, RZ, 0x7610, R8 ;  /* 0x00007610ff087816 */ /* 0x000fe20000000008 */
[----:B0-----:R-:W-:Y:S01]  /*0530*/  IMAD.MOV.U32 R10, RZ, RZ, RZ ;  /* 0x000000ffff0a7224 */ /* 0x001fe200078e00ff */
[----:B------:R-:W-:-:S07]  /*0540*/  MOV R9, R0 ;  /* 0x0000000000097202 */ /* 0x000fce0000000f00 */
.L_x_18:
[----:B0-----:R-:W0:Y:S01]  /*0550*/  LDC R11, c[0x0][0x3a4] ;  /* 0x0000e900ff0b7b82 */ /* 0x001e220000000800 */
[----:B------:R-:W-:Y:S01]  /*0560*/  ISETP.NE.AND P0, PT, R6, RZ, PT ;  /* 0x000000ff0600720c */ /* 0x000fe20003f05270 */
[----:B------:R-:W-:Y:S01]  /*0570*/  HFMA2 R13, -RZ, RZ, 0, 0 ;  /* 0x00000000ff0d7431 */ /* 0x000fe200000001ff */
[----:B------:R-:W-:Y:S01]  /*0580*/  LOP3.LUT R12, RZ, R6, RZ, 0x33, !PT ;  /* 0x00000006ff0c7212 */ /* 0x000fe200078e33ff */
[----:B------:R-:W-:-:S04]  /*0590*/  IMAD.MOV.U32 R14, RZ, RZ, R6 ;  /* 0x000000ffff0e7224 */ /* 0x000fc800078e0006 */
[----:B0-----:R-:W-:-:S06]  /*05a0*/  IMAD.IADD R16, R12, 0x1, R11 ;  /* 0x000000010c107824 */ /* 0x001fcc00078e020b */
[----:B------:R-:W-:Y:S05]  /*05b0*/  @!P0 BRA `(.L_x_8) ;  /* 0x0000000400f08947 */ /* 0x000fea0003800000 */
[C---:B------:R-:W-:Y:S01]  /*05c0*/  VIADD R13, R6.reuse, 0xffffffff ;  /* 0xffffffff060d7836 */ /* 0x040fe20000000000 */
[----:B------:R-:W-:Y:S01]  /*05d0*/  LOP3.LUT P0, RZ, R6, 0x7, RZ, 0xc0, !PT ;  /* 0x0000000706ff7812 */ /* 0x000fe2000780c0ff */
[----:B------:R-:W-:Y:S02]  /*05e0*/  IMAD.MOV.U32 R15, RZ, RZ, RZ ;  /* 0x000000ffff0f7224 */ /* 0x000fe400078e00ff */
[C---:B------:R-:W-:Y:S01]  /*05f0*/  IMAD R18, R13.reuse, R6, RZ ;  /* 0x000000060d127224 */ /* 0x040fe200078e02ff */
[----:B------:R-:W-:Y:S02]  /*0600*/  ISETP.GE.U32.AND P1, PT, R13, 0x7, PT ;  /* 0x000000070d00780c */ /* 0x000fe40003f26070 */
[----:B------:R-:W-:Y:S02]  /*0610*/  MOV R13, RZ ;  /* 0x000000ff000d7202 */ /* 0x000fe40000000f00 */
[----:B------:R-:W-:-:S09]  /*0620*/  SHF.R.U32.HI R18, RZ, 0x1, R18 ;  /* 0x00000001ff127819 */ /* 0x000fd20000011612 */
[----:B------:R-:W-:Y:S05]  /*0630*/  @!P1 BRA `(.L_x_9) ;  /* 0x0000000000c49947 */ /* 0x000fea0003800000 */
[----:B------:R-:W0:Y:S01]  /*0640*/  S2UR UR5, SR_CgaCtaId ;  /* 0x00000000000579c3 */ /* 0x000e220000008800 */
[----:B------:R-:W-:Y:S01]  /*0650*/  UMOV UR4, 0x400 ;  /* 0x0000040000047882 */ /* 0x000fe20000000000 */
[----:B------:R-:W-:Y:S01]  /*0660*/  LOP3.LUT R15, R6, 0xfffffff8, RZ, 0xc0, !PT ;  /* 0xfffffff8060f7812 */ /* 0x000fe200078ec0ff */
[----:B------:R-:W-:Y:S01]  /*0670*/  IMAD.MOV.U32 R13, RZ, RZ, RZ ;  /* 0x000000ffff0d7224 */ /* 0x000fe200078e00ff */
[----:B------:R-:W-:-:S03]  /*0680*/  MOV R17, R5 ;  /* 0x0000000500117202 */ /* 0x000fc60000000f00 */
[----:B------:R-:W-:Y:S01]  /*0690*/  IMAD.MOV R19, RZ, RZ, -R15 ;  /* 0x000000ffff137224 */ /* 0x000fe200078e0a0f */
[----:B------:R-:W2:Y:S01]  /*06a0*/  LDC R4, c[0x0][0x3ac] ;  /* 0x0000eb00ff047b82 */ /* 0x000ea20000000800 */
[----:B0-----:R-:W-:-:S06]  /*06b0*/  ULEA UR4, UR5, UR4, 0x18 ;  /* 0x0000000405047291 */ /* 0x001fcc000f8ec0ff */
[----:B------:R-:W-:-:S05]  /*06c0*/  IMAD.U32 R3, RZ, RZ, UR4 ;  /* 0x00000004ff037e24 */ /* 0x000fca000f8e00ff */
[----:B--2---:R-:W-:-:S05]  /*06d0*/  LEA R4, R4, R3, 0x2 ;  /* 0x0000000304047211 */ /* 0x004fca00078e10ff */
[----:B------:R-:W-:-:S04]  /*06e0*/  IMAD R20, R18, 0x4, R4 ;  /* 0x0000000412147824 */ /* 0x000fc800078e0204 */
[----:B------:R-:W-:-:S07]  /*06f0*/  VIADD R20, R20, 0x10 ;  /* 0x0000001014147836 */ /* 0x000fce0000000000 */
.L_x_10:
[----:B------:R-:W0:Y:S01]  /*0700*/  LDC R22, c[0x0][0x3a8] ;  /* 0x0000ea00ff167b82 */ /* 0x000e220000000800 */
[----:B------:R2:W-:Y:S01]  /*0710*/  LDS R24, [R17] ;  /* 0x0000000011187984 */ /* 0x0005e20000000800 */
[----:B------:R-:W-:-:S03]  /*0720*/  VIADD R19, R19, 0x8 ;  /* 0x0000000813137836 */ /* 0x000fc60000000000 */
[----:B------:R-:W3:Y:S02]  /*0730*/  LDS R21, [R20+-0x10] ;  /* 0xfffff00014157984 */ /* 0x000ee40000000800 */
[----:B------:R-:W-:Y:S02]  /*0740*/  ISETP.NE.AND P1, PT, R19, RZ, PT ;  /* 0x000000ff1300720c */ /* 0x000fe40003f25270 */
[----:B------:R-:W-:Y:S04]  /*0750*/  LDS R25, [R20+-0xc] ;  /* 0xfffff40014197984 */ /* 0x000fe80000000800 */
[----:B------:R-:W-:Y:S01]  /*0760*/  LDS R28, [R20+-0x4] ;  /* 0xfffffc00141c7984 */ /* 0x000fe20000000800 */
[C---:B0-----:R-:W-:Y:S01]  /*0770*/  LEA R23, R22.reuse, R17, 0x2 ;  /* 0x0000001116177211 */ /* 0x041fe200078e10ff */
[----:B--2---:R-:W-:-:S04]  /*0780*/  IMAD R17, R22, 0x20, R17 ;  /* 0x0000002016117824 */ /* 0x004fc800078e0211 */
[----:B------:R-:W0:Y:S01]  /*0790*/  LDS R26, [R23] ;  /* 0x00000000171a7984 */ /* 0x000e220000000800 */
[----:B------:R-:W-:-:S03]  /*07a0*/  IMAD R27, R22, 0x4, R23 ;  /* 0x00000004161b7824 */ /* 0x000fc600078e0217 */
[----:B------:R-:W-:Y:S01]  /*07b0*/  LDS R23, [R20] ;  /* 0x0000000014177984 */ /* 0x000fe20000000800 */
[----:B---3--:R-:W-:-:S03]  /*07c0*/  FFMA R21, R24, R21, R13 ;  /* 0x0000001518157223 */ /* 0x008fc6000000000d */
[----:B------:R-:W-:Y:S04]  /*07d0*/  LDS R13, [R20+-0x8] ;  /* 0xfffff800140d7984 */ /* 0x000fe80000000800 */
[----:B------:R-:W2:Y:S01]  /*07e0*/  LDS R24, [R27] ;  /* 0x000000001b187984 */ /* 0x000ea20000000800 */
[----:B0-----:R-:W-:Y:S01]  /*07f0*/  FFMA R21, R26, R25, R21 ;  /* 0x000000191a157223 */ /* 0x001fe20000000015 */
[----:B------:R-:W-:-:S05]  /*0800*/  IMAD R25, R22, 0x4, R27 ;  /* 0x0000000416197824 */ /* 0x000fca00078e021b */
[----:B------:R-:W0:Y:S01]  /*0810*/  LDS R26, [R25] ;  /* 0x00000000191a7984 */ /* 0x000e220000000800 */
[----:B------:R-:W-:Y:S01]  /*0820*/  LEA R29, R22, R25, 0x2 ;  /* 0x00000019161d7211 */ /* 0x000fe200078e10ff */
[----:B--2---:R-:W-:-:S04]  /*0830*/  FFMA R13, R24, R13, R21 ;  /* 0x0000000d180d7223 */ /* 0x004fc80000000015 */
[----:B------:R-:W2:Y:S04]  /*0840*/  LDS R21, [R29] ;  /* 0x000000001d157984 */ /* 0x000ea80000000800 */
[----:B------:R-:W-:Y:S01]  /*0850*/  LDS R24, [R20+0x4] ;  /* 0x0000040014187984 */ /* 0x000fe20000000800 */
[----:B0-----:R-:W-:Y:S01]  /*0860*/  FFMA R26, R26, R28, R13 ;  /* 0x0000001c1a1a7223 */ /* 0x001fe2000000000d */
[----:B------:R-:W-:-:S04]  /*0870*/  IMAD R28, R22, 0x4, R29 ;  /* 0x00000004161c7824 */ /* 0x000fc800078e021d */
[C---:B------:R-:W-:Y:S01]  /*0880*/  IMAD R27, R22.reuse, 0x4, R28 ;  /* 0x00000004161b7824 */ /* 0x040fe200078e021c */
[----:B------:R-:W0:Y:S04]  /*0890*/  LDS R13, [R28] ;  /* 0x000000001c0d7984 */ /* 0x000e280000000800 */
[----:B------:R-:W-:Y:S01]  /*08a0*/  LEA R25, R22, R27, 0x2 ;  /* 0x0000001b16197211 */ /* 0x000fe200078e10ff */
[----:B--2---:R-:W-:Y:S02]  /*08b0*/  FFMA R26, R21, R23, R26 ;  /* 0x00000017151a7223 */ /* 0x004fe4000000001a */
[----:B------:R-:W-:Y:S04]  /*08c0*/  LDS R21, [R27] ;  /* 0x000000001b157984 */ /* 0x000fe80000000800 */
[----:B------:R-:W2:Y:S01]  /*08d0*/  LDS R23, [R20+0x8] ;  /* 0x0000080014177984 */ /* 0x000ea20000000800 */
[----:B0-----:R-:W-:-:S03]  /*08e0*/  FFMA R24, R13, R24, R26 ;  /* 0x000000180d187223 */ /* 0x001fc6000000001a */
[----:B------:R-:W-:Y:S04]  /*08f0*/  LDS R26, [R25] ;  /* 0x00000000191a7984 */ /* 0x000fe80000000800 */
[----:B------:R0:W3:Y:S02]  /*0900*/  LDS R13, [R20+0xc] ;  /* 0x00000c00140d7984 */ /* 0x0000e40000000800 */
[----:B0-----:R-:W-:Y:S01]  /*0910*/  IADD3 R20, PT, PT, R20, 0x20, RZ ;  /* 0x0000002014147810 */ /* 0x001fe20007ffe0ff */
[----:B--2---:R-:W-:-:S04]  /*0920*/  FFMA R21, R21, R23, R24 ;  /* 0x0000001715157223 */ /* 0x004fc80000000018 */
[----:B---3--:R-:W-:Y:S01]  /*0930*/  FFMA R13, R26, R13, R21 ;  /* 0x0000000d1a0d7223 */ /* 0x008fe20000000015 */
[----:B------:R-:W-:Y:S06]  /*0940*/  @P1 BRA `(.L_x_10) ;  /* 0xfffffffc006c1947 */ /* 0x000fec000383ffff */
.L_x_9:
[----:B------:R-:W-:Y:S05]  /*0950*/  @!P0 BRA `(.L_x_8) ;  /* 0x0000000400088947 */ /* 0x000fea0003800000 */
[----:B------:R-:W-:-:S04]  /*0960*/  LOP3.LUT R19, R8, 0x7, RZ, 0xc0, !PT ;  /* 0x0000000708137812 */ /* 0x000fc800078ec0ff */
[C---:B------:R-:W-:Y:S01]  /*0970*/  LOP3.LUT P1, RZ, R19.reuse, 0x3, RZ, 0xc0, !PT ;  /* 0x0000000313ff7812 */ /* 0x040fe2000782c0ff */
[----:B------:R-:W-:-:S05]  /*0980*/  VIADD R17, R19, 0xffffffff ;  /* 0xffffffff13117836 */ /* 0x000fca0000000000 */
[----:B------:R-:W-:-:S13]  /*0990*/  ISETP.GE.U32.AND P0, PT, R17, 0x3, PT ;  /* 0x000000031100780c */ /* 0x000fda0003f06070 */
[----:B------:R-:W-:Y:S05]  /*09a0*/  @!P0 BRA `(.L_x_11) ;  /* 0x0000000000648947 */ /* 0x000fea0003800000 */
[----:B------:R-:W0:Y:S01]  /*09b0*/  S2UR UR5, SR_CgaCtaId ;  /* 0x00000000000579c3 */ /* 0x000e220000008800 */
[----:B------:R-:W-:Y:S01]  /*09c0*/  UMOV UR4, 0x400 ;  /* 0x0000040000047882 */ /* 0x000fe20000000000 */
[----:B------:R-:W-:-:S04]  /*09d0*/  IMAD.IADD R19, R18, 0x1, R15 ;  /* 0x0000000112137824 */ /* 0x000fc800078e020f */
[----:B------:R-:W-:Y:S02]  /*09e0*/  IMAD R19, R19, 0x4, R4 ;  /* 0x0000000413137824 */ /* 0x000fe400078e0204 */
[----:B------:R-:W2:Y:S03]  /*09f0*/  LDC R25, c[0x0][0x3a8] ;  /* 0x0000ea00ff197b82 */ /* 0x000ea60000000800 */
[----:B------:R-:W-:Y:S04]  /*0a00*/  LDS R17, [R19+0x4] ;  /* 0x0000040013117984 */ /* 0x000fe80000000800 */
[----:B------:R-:W-:Y:S04]  /*0a10*/  LDS R23, [R19+0x8] ;  /* 0x0000080013177984 */ /* 0x000fe80000000800 */
[----:B------:R-:W-:Y:S01]  /*0a20*/  LDS R27, [R19+0xc] ;  /* 0x00000c00131b7984 */ /* 0x000fe20000000800 */
[----:B0-----:R-:W-:-:S06]  /*0a30*/  ULEA UR4, UR5, UR4, 0x18 ;  /* 0x0000000405047291 */ /* 0x001fcc000f8ec0ff */
[----:B------:R-:W-:Y:S01]  /*0a40*/  MOV R3, UR4 ;  /* 0x0000000400037c02 */ /* 0x000fe20008000f00 */
[C---:B--2---:R-:W-:Y:S01]  /*0a50*/  IMAD R20, R15.reuse, R25, R0 ;  /* 0x000000190f147224 */ /* 0x044fe200078e0200 */
[----:B------:R-:W-:-:S03]  /*0a60*/  IADD3 R15, PT, PT, R15, 0x4, RZ ;  /* 0x000000040f0f7810 */ /* 0x000fc60007ffe0ff */
[----:B------:R-:W-:Y:S02]  /*0a70*/  IMAD R22, R20, 0x4, R3 ;  /* 0x0000000414167824 */ /* 0x000fe400078e0203 */
[----:B------:R-:W-:Y:S03]  /*0a80*/  LDS R20, [R19] ;  /* 0x0000000013147984 */ /* 0x000fe60000000800 */
[C---:B------:R-:W-:Y:S02]  /*0a90*/  LEA R24, R25.reuse, R22, 0x2 ;  /* 0x0000001619187211 */ /* 0x040fe400078e10ff */
[----:B------:R-:W0:Y:S03]  /*0aa0*/  LDS R22, [R22] ;  /* 0x0000000016167984 */ /* 0x000e260000000800 */
[----:B------:R-:W-:-:S02]  /*0ab0*/  IMAD R21, R25, 0x4, R24 ;  /* 0x0000000419157824 */ /* 0x000fc400078e0218 */
[----:B------:R-:W2:Y:S02]  /*0ac0*/  LDS R24, [R24] ;  /* 0x0000000018187984 */ /* 0x000ea40000000800 */
[----:B------:R-:W-:Y:S02]  /*0ad0*/  IMAD R25, R25, 0x4, R21 ;  /* 0x0000000419197824 */ /* 0x000fe400078e0215 */
[----:B------:R-:W3:Y:S04]  /*0ae0*/  LDS R26, [R21] ;  /* 0x00000000151a7984 */ /* 0x000ee80000000800 */
[----:B------:R-:W4:Y:S01]  /*0af0*/  LDS R28, [R25] ;  /* 0x00000000191c7984 */ /* 0x000f220000000800 */
[----:B0-----:R-:W-:-:S04]  /*0b00*/  FFMA R13, R22, R20, R13 ;  /* 0x00000014160d7223 */ /* 0x001fc8000000000d */
[----:B--2---:R-:W-:-:S04]  /*0b10*/  FFMA R13, R24, R17, R13 ;  /* 0x00000011180d7223 */ /* 0x004fc8000000000d */
[----:B---3--:R-:W-:-:S04]  /*0b20*/  FFMA R13, R26, R23, R13 ;  /* 0x000000171a0d7223 */ /* 0x008fc8000000000d */
[----:B----4-:R-:W-:-:S07]  /*0b30*/  FFMA R13, R28, R27, R13 ;  /* 0x0000001b1c0d7223 */ /* 0x010fce000000000d */
.L_x_11:
[----:B------:R-:W-:Y:S05]  /*0b40*/  @!P1 BRA `(.L_x_8) ;  /* 0x00000000008c9947 */ /* 0x000fea0003800000 */
[C---:B------:R-:W-:Y:S02]  /*0b50*/  LOP3.LUT R17, R7.reuse, 0x3, RZ, 0xc0, !PT ;  /* 0x0000000307117812 */ /* 0x040fe400078ec0ff */
[----:B------:R-:W-:Y:S02]  /*0b60*/  LOP3.LUT R19, R7, 0x1, RZ, 0xc0, !PT ;  /* 0x0000000107137812 */ /* 0x000fe400078ec0ff */
[----:B------:R-:W-:Y:S02]  /*0b70*/  ISETP.NE.AND P0, PT, R17, 0x1, PT ;  /* 0x000000011100780c */ /* 0x000fe40003f05270 */
[----:B------:R-:W-:-:S11]  /*0b80*/  ISETP.NE.U32.AND P1, PT, R19, 0x1, PT ;  /* 0x000000011300780c */ /* 0x000fd60003f25070 */
[----:B------:R-:W-:Y:S05]  /*0b90*/  @!P0 BRA `(.L_x_12) ;  /* 0x0000000000448947 */ /* 0x000fea0003800000 */
[----:B------:R-:W0:Y:S01]  /*0ba0*/  S2UR UR5, SR_CgaCtaId ;  /* 0x00000000000579c3 */ /* 0x000e220000008800 */
[----:B------:R-:W-:Y:S01]  /*0bb0*/  UMOV UR4, 0x400 ;  /* 0x0000040000047882 */ /* 0x000fe20000000000 */
[----:B------:R-:W-:-:S05]  /*0bc0*/  IMAD.IADD R19, R18, 0x1, R15 ;  /* 0x0000000112137824 */ /* 0x000fca00078e020f */
[----:B------:R-:W-:Y:S01]  /*0bd0*/  LEA R19, R19, R4, 0x2 ;  /* 0x0000000413137211 */ /* 0x000fe200078e10ff */
[----:B------:R-:W2:Y:S04]  /*0be0*/  LDC R17, c[0x0][0x3a8] ;  /* 0x0000ea00ff117b82 */ /* 0x000ea80000000800 */
[----:B------:R-:W-:Y:S04]  /*0bf0*/  LDS R21, [R19] ;  /* 0x0000000013157984 */ /* 0x000fe80000000800 */
[----:B------:R-:W-:Y:S01]  /*0c00*/  LDS R23, [R19+0x4] ;  /* 0x0000040013177984 */ /* 0x000fe20000000800 */
[----:B0-----:R-:W-:-:S06]  /*0c10*/  ULEA UR4, UR5, UR4, 0x18 ;  /* 0x0000000405047291 */ /* 0x001fcc000f8ec0ff */
[----:B------:R-:W-:Y:S02]  /*0c20*/  IMAD.U32 R3, RZ, RZ, UR4 ;  /* 0x00000004ff037e24 */ /* 0x000fe4000f8e00ff */
[C---:B--2---:R-:W-:Y:S01]  /*0c30*/  IMAD R20, R15.reuse, R17, R0 ;  /* 0x000000110f147224 */ /* 0x044fe200078e0200 */
[----:B------:R-:W-:-:S03]  /*0c40*/  IADD3 R15, PT, PT, R15, 0x2, RZ ;  /* 0x000000020f0f7810 */ /* 0x000fc60007ffe0ff */
[----:B------:R-:W-:-:S04]  /*0c50*/  IMAD R20, R20, 0x4, R3 ;  /* 0x0000000414147824 */ /* 0x000fc800078e0203 */
[----:B------:R-:W-:Y:S02]  /*0c60*/  IMAD R17, R17, 0x4, R20 ;  /* 0x0000000411117824 */ /* 0x000fe400078e0214 */
[----:B------:R-:W0:Y:S04]  /*0c70*/  LDS R20, [R20] ;  /* 0x0000000014147984 */ /* 0x000e280000000800 */
[----:B------:R-:W2:Y:S01]  /*0c80*/  LDS R22, [R17] ;  /* 0x0000000011167984 */ /* 0x000ea20000000800 */
[----:B0-----:R-:W-:-:S04]  /*0c90*/  FFMA R13, R20, R21, R13 ;  /* 0x00000015140d7223 */ /* 0x001fc8000000000d */
[----:B--2---:R-:W-:-:S07]  /*0ca0*/  FFMA R13, R22, R23, R13 ;  /* 0x00000017160d7223 */ /* 0x004fce000000000d */
.L_x_12:
[----:B------:R-:W-:Y:S05]  /*0cb0*/  @P1 BRA `(.L_x_8) ;  /* 0x0000000000301947 */ /* 0x000fea0003800000 */
[----:B------:R-:W0:Y:S01]  /*0cc0*/  S2UR UR5, SR_CgaCtaId ;  /* 0x00000000000579c3 */ /* 0x000e220000008800 */
[----:B------:R-:W2:Y:S01]  /*0cd0*/  LDCU UR7, c[0x0][0x3a8] ;  /* 0x00007500ff0777ac */ /* 0x000ea20008000800 */
[----:B------:R-:W-:Y:S01]  /*0ce0*/  IMAD.IADD R17, R18, 0x1, R15 ;  /* 0x0000000112117824 */ /* 0x000fe200078e020f */
[----:B------:R-:W-:-:S04]  /*0cf0*/  UMOV UR4, 0x400 ;  /* 0x0000040000047882 */ /* 0x000fc80000000000 */
[----:B------:R-:W-:-:S06]  /*0d00*/  LEA R17, R17, R4, 0x2 ;  /* 0x0000000411117211 */ /* 0x000fcc00078e10ff */
[----:B------:R-:W-:Y:S01]  /*0d10*/  LDS R17, [R17] ;  /* 0x0000000011117984 */ /* 0x000fe20000000800 */
[----:B--2---:R-:W-:Y:S01]  /*0d20*/  IMAD R18, R15, UR7, R0 ;  /* 0x000000070f127c24 */ /* 0x004fe2000f8e0200 */
[----:B0-----:R-:W-:-:S06]  /*0d30*/  ULEA UR4, UR5, UR4, 0x18 ;  /* 0x0000000405047291 */ /* 0x001fcc000f8ec0ff */
[----:B------:R-:W-:-:S04]  /*0d40*/  IMAD.U32 R3, RZ, RZ, UR4 ;  /* 0x00000004ff037e24 */ /* 0x000fc8000f8e00ff */
[----:B------:R-:W-:-:S06]  /*0d50*/  IMAD R18, R18, 0x4, R3 ;  /* 0x0000000412127824 */ /* 0x000fcc00078e0203 */
[----:B------:R-:W0:Y:S02]  /*0d60*/  LDS R18, [R18] ;  /* 0x0000000012127984 */ /* 0x000e240000000800 */
[----:B0-----:R-:W-:-:S07]  /*0d70*/  FFMA R13, R18, R17, R13 ;  /* 0x00000011120d7223 */ /* 0x001fce000000000d */
.L_x_8:
[----:B------:R-:W-:-:S05]  /*0d80*/  VIADD R6, R6, 0x1 ;  /* 0x0000000106067836 */ /* 0x000fca0000000000 */
[----:B------:R-:W-:-:S13]  /*0d90*/  ISETP.GE.U32.AND P0, PT, R6, R11, PT ;  /* 0x0000000b0600720c */ /* 0x000fda0003f06070 */
[----:B------:R-:W-:Y:S05]  /*0da0*/  @P0 BRA `(.L_x_13) ;  /* 0x0000000800b80947 */ /* 0x000fea0003800000 */
[----:B------:R-:W-:Y:S01]  /*0db0*/  IADD3 R15, PT, PT, -R14, -0x2, R11 ;  /* 0xfffffffe0e0f7810 */ /* 0x000fe20007ffe10b */
[----:B------:R-:W-:Y:S01]  /*0dc0*/  IMAD.MOV.U32 R18, RZ, RZ, R14 ;  /* 0x000000ffff127224 */ /* 0x000fe200078e000e */
[----:B------:R-:W-:Y:S02]  /*0dd0*/  LOP3.LUT P0, RZ, R16, 0x7, RZ, 0xc0, !PT ;  /* 0x0000000710ff7812 */ /* 0x000fe4000780c0ff */
[----:B------:R-:W-:Y:S02]  /*0de0*/  ISETP.GE.U32.AND P1, PT, R15, 0x7, PT ;  /* 0x000000070f00780c */ /* 0x000fe40003f26070 */
[----:B------:R-:W-:-:S11]  /*0df0*/  MOV R15, R6 ;  /* 0x00000006000f7202 */ /* 0x000fd60000000f00 */
[----:B------:R-:W-:Y:S05]  /*0e00*/  @!P1 BRA `(.L_x_14) ;  /* 0x0000000400389947 */ /* 0x000fea0003800000 */
[----:B------:R-:W0:Y:S01]  /*0e10*/  S2UR UR5, SR_CgaCtaId ;  /* 0x00000000000579c3 */ /* 0x000e220000008800 */
[----:B------:R-:W-:Y:S01]  /*0e20*/  UMOV UR4, 0x400 ;  /* 0x0000040000047882 */ /* 0x000fe20000000000 */
[----:B------:R-:W-:Y:S01]  /*0e30*/  LOP3.LUT R16, R16, 0xfffffff8, RZ, 0xc0, !PT ;  /* 0xfffffff810107812 */ /* 0x000fe200078ec0ff */
[----:B------:R-:W-:Y:S01]  /*0e40*/  IMAD.MOV.U32 R15, RZ, RZ, R6 ;  /* 0x000000ffff0f7224 */ /* 0x000fe200078e0006 */
[----:B------:R-:W-:Y:S01]  /*0e50*/  MOV R18, R14 ;  /* 0x0000000e00127202 */ /* 0x000fe20000000f00 */
[----:B0-----:R-:W-:-:S06]  /*0e60*/  ULEA UR4, UR5, UR4, 0x18 ;  /* 0x0000000405047291 */ /* 0x001fcc000f8ec0ff */
[----:B------:R-:W-:-:S07]  /*0e70*/  IMAD.U32 R3, RZ, RZ, UR4 ;  /* 0x00000004ff037e24 */ /* 0x000fce000f8e00ff */
.L_x_15:
[----:B------:R-:W0:Y:S01]  /*0e80*/  LDC R17, c[0x0][0x3a8] ;  /* 0x0000ea00ff117b82 */ /* 0x000e220000000800 */
[-C--:B------:R-:W-:Y:S02]  /*0e90*/  IMAD R19, R18, R15.reuse, RZ ;  /* 0x0000000f12137224 */ /* 0x080fe400078e02ff */
[----:B------:R-:W-:-:S03]  /*0ea0*/  IMAD R18, R15, R15, R15 ;  /* 0x0000000f0f127224 */ /* 0x000fc600078e020f */
[-C--:B------:R-:W-:Y:S02]  /*0eb0*/  LEA.HI R19, R19, R14.reuse, RZ, 0x1f ;  /* 0x0000000e13137211 */ /* 0x080fe400078ff8ff */
[----:B------:R-:W-:-:S03]  /*0ec0*/  LEA.HI R23, R18, R14, RZ, 0x1f ;  /* 0x0000000e12177211 */ /* 0x000fc600078ff8ff */
[--C-:B------:R-:W-:Y:S02]  /*0ed0*/  IMAD R21, R19, 0x4, R4.reuse ;  /* 0x0000000413157824 */ /* 0x100fe400078e0204 */
[----:B------:R-:W-:-:S04]  /*0ee0*/  IMAD R25, R23, 0x4, R4 ;  /* 0x0000000417197824 */ /* 0x000fc800078e0204 */
[----:B------:R-:W-:Y:S04]  /*0ef0*/  LDS R21, [R21] ;  /* 0x0000000015157984 */ /* 0x000fe80000000800 */
[----:B------:R-:W-:Y:S01]  /*0f00*/  LDS R19, [R25] ;  /* 0x0000000019137984 */ /* 0x000fe20000000800 */
[----:B0-----:R-:W-:-:S05]  /*0f10*/  IMAD R20, R15, R17, R0 ;  /* 0x000000110f147224 */ /* 0x001fca00078e0200 */
[----:B------:R-:W-:Y:S02]  /*0f20*/  LEA R26, R20, R3, 0x2 ;  /* 0x00000003141a7211 */ /* 0x000fe400078e10ff */
[----:B------:R-:W-:-:S03]  /*0f30*/  LEA R20, R15, R18, 0x1 ;  /* 0x000000120f147211 */ /* 0x000fc600078e08ff */
[----:B------:R-:W0:Y:S01]  /*0f40*/  LDS R28, [R26] ;  /* 0x000000001a1c7984 */ /* 0x000e220000000800 */
[----:B------:R-:W-:Y:S02]  /*0f50*/  IMAD R22, R17, 0x4, R26 ;  /* 0x0000000411167824 */ /* 0x000fe400078e021a */
[----:B------:R-:W-:Y:S02]  /*0f60*/  VIADD R23, R20, 0x2 ;  /* 0x0000000214177836 */ /* 0x000fe40000000000 */
[----:B------:R-:W-:Y:S01]  /*0f70*/  VIADD R20, R15, 0x3 ;  /* 0x000000030f147836 */ /* 0x000fe20000000000 */
[----:B------:R-:W2:Y:S02]  /*0f80*/  LDS R24, [R22] ;  /* 0x0000000016187984 */ /* 0x000ea40000000800 */
[----:B------:R-:W-:-:S05]  /*0f90*/  LEA.HI R27, R23, R14, RZ, 0x1f ;  /* 0x0000000e171b7211 */ /* 0x000fca00078ff8ff */
[----:B------:R-:W-:Y:S02]  /*0fa0*/  IMAD R27, R27, 0x4, R4 ;  /* 0x000000041b1b7824 */ /* 0x000fe400078e0204 */
[----:B0-----:R-:W-:Y:S01]  /*0fb0*/  FFMA R23, R28, R21, R13 ;  /* 0x000000151c177223 */ /* 0x001fe2000000000d */
[C---:B------:R-:W-:Y:S02]  /*0fc0*/  IADD3 R13, PT, PT, R20.reuse, R15, RZ ;  /* 0x0000000f140d7210 */ /* 0x040fe40007ffe0ff */
[----:B------:R-:W-:Y:S02]  /*0fd0*/  LEA R28, R17, R22, 0x2 ;  /* 0x00000016111c7211 */ /* 0x000fe400078e10ff */
[----:B------:R-:W-:Y:S01]  /*0fe0*/  IADD3 R20, PT, PT, R20, R13, RZ ;  /* 0x0000000d14147210 */ /* 0x000fe20007ffe0ff */
[----:B------:R-:W-:Y:S02]  /*0ff0*/  IMAD R21, R13, 0x2, R18 ;  /* 0x000000020d157824 */ /* 0x000fe400078e0212 */
[----:B--2---:R-:W-:Y:S01]  /*1000*/  FFMA R19, R24, R19, R23 ;  /* 0x0000001318137223 */ /* 0x004fe20000000017 */
[----:B------:R-:W-:Y:S01]  /*1010*/  LDS R26, [R28] ;  /* 0x000000001c1a7984 */ /* 0x000fe20000000800 */
[----:B------:R-:W-:Y:S01]  /*1020*/  IMAD R22, R17, 0x4, R28 ;  /* 0x0000000411167824 */ /* 0x000fe200078e021c */
[----:B------:R-:W-:-:S02]  /*1030*/  IADD3 R13, PT, PT, R15, 0x4, R20 ;  /* 0x000000040f0d7810 */ /* 0x000fc40007ffe014 */
[----:B------:R0:W2:Y:S01]  /*1040*/  LDS R24, [R27] ;  /* 0x000000001b187984 */ /* 0x0000a20000000800 */
[----:B------:R-:W-:Y:S02]  /*1050*/  LEA.HI R21, R21, R14, RZ, 0x1f ;  /* 0x0000000e15157211 */ /* 0x000fe400078ff8ff */
[----:B------:R-:W-:Y:S01]  /*1060*/  IADD3 R25, PT, PT, R15, 0x5, R13 ;  /* 0x000000050f197810 */ /* 0x000fe20007ffe00d */
[----:B------:R-:W-:Y:S01]  /*1070*/  IMAD R13, R13, 0x2, R18 ;  /* 0x000000020d0d7824 */ /* 0x000fe200078e0212 */
[----:B------:R-:W-:Y:S02]  /*1080*/  LEA R23, R21, R4, 0x2 ;  /* 0x0000000415177211 */ /* 0x000fe400078e10ff */
[----:B------:R3:W-:Y:S01]  /*1090*/  LDS R21, [R22] ;  /* 0x0000000016157984 */ /* 0x0007e20000000800 */
[C---:B0-----:R-:W-:Y:S02]  /*10a0*/  IADD3 R27, PT, PT, R25.reuse, R15, RZ ;  /* 0x0000000f191b7210 */ /* 0x041fe40007ffe0ff */
[----:B------:R-:W-:Y:S01]  /*10b0*/  LEA R25, R25, R18, 0x1 ;  /* 0x0000001219197211 */ /* 0x000fe200078e08ff */
[----:B------:R-:W0:Y:S01]  /*10c0*/  LDS R23, [R23] ;  /* 0x0000000017177984 */ /* 0x000e220000000800 */
[----:B------:R-:W-:-:S02]  /*10d0*/  LEA.HI R13, R13, R14, RZ, 0x1f ;  /* 0x0000000e0d0d7211 */ /* 0x000fc400078ff8ff */
[----:B------:R-:W-:Y:S01]  /*10e0*/  LEA.HI R25, R25, R14, RZ, 0x1f ;  /* 0x0000000e19197211 */ /* 0x000fe200078ff8ff */
[----:B---3--:R-:W-:Y:S01]  /*10f0*/  IMAD R22, R17, 0x4, R22 ;  /* 0x0000000411167824 */ /* 0x008fe200078e0216 */
[----:B------:R-:W-:-:S03]  /*1100*/  LEA R13, R13, R4, 0x2 ;  /* 0x000000040d0d7211 */ /* 0x000fc600078e10ff */
[----:B------:R-:W-:-:S03]  /*1110*/  IMAD R25, R25, 0x4, R4 ;  /* 0x0000000419197824 */ /* 0x000fc600078e0204 */
[----:B------:R-:W-:Y:S01]  /*1120*/  LDS R13, [R13] ;  /* 0x000000000d0d7984 */ /* 0x000fe20000000800 */
[----:B--2---:R-:W-:Y:S01]  /*1130*/  FFMA R24, R26, R24, R19 ;  /* 0x000000181a187223 */ /* 0x004fe20000000013 */
[--C-:B------:R-:W-:Y:S02]  /*1140*/  IMAD R19, R20, 0x2, R18.reuse ;  /* 0x0000000214137824 */ /* 0x100fe400078e0212 */
[----:B------:R-:W-:-:S03]  /*1150*/  IMAD R18, R27, 0x2, R18 ;  /* 0x000000021b127824 */ /* 0x000fc600078e0212 */
[----:B------:R-:W-:-:S04]  /*1160*/  LEA.HI R19, R19, R14, RZ, 0x1f ;  /* 0x0000000e13137211 */ /* 0x000fc800078ff8ff */
[----:B------:R-:W-:Y:S01]  /*1170*/  LEA R19, R19, R4, 0x2 ;  /* 0x0000000413137211 */ /* 0x000fe200078e10ff */
[----:B0-----:R-:W-:Y:S01]  /*1180*/  FFMA R21, R21, R23, R24 ;  /* 0x0000001715157223 */ /* 0x001fe20000000018 */
[----:B------:R-:W-:Y:S01]  /*1190*/  IADD3 R23, PT, PT, R18, 0xc, RZ ;  /* 0x0000000c12177810 */ /* 0x000fe20007ffe0ff */
[----:B------:R-:W-:Y:S02]  /*11a0*/  IMAD R24, R17, 0x4, R22 ;  /* 0x0000000411187824 */ /* 0x000fe400078e0216 */
[----:B------:R-:W-:Y:S01]  /*11b0*/  LDS R20, [R19] ;  /* 0x0000000013147984 */ /* 0x000fe20000000800 */
[----:B------:R-:W-:Y:S01]  /*11c0*/  LEA.HI R23, R23, R14, RZ, 0x1f ;  /* 0x0000000e17177211 */ /* 0x000fe200078ff8ff */
[----:B------:R-:W-:Y:S01]  /*11d0*/  VIADD R18, R15, 0x7 ;  /* 0x000000070f127836 */ /* 0x000fe20000000000 */
[----:B------:R-:W-:Y:S01]  /*11e0*/  LEA R26, R17, R24, 0x2 ;  /* 0x00000018111a7211 */ /* 0x000fe200078e10ff */
[----:B------:R-:W0:Y:S01]  /*11f0*/  LDS R22, [R22] ;  /* 0x0000000016167984 */ /* 0x000e220000000800 */
[----:B------:R-:W-:Y:S01]  /*1200*/  IADD3 R15, PT, PT, R15, 0x8, RZ ;  /* 0x000000080f0f7810 */ /* 0x000fe20007ffe0ff */
[----:B------:R-:W-:Y:S01]  /*1210*/  IMAD R27, R23, 0x4, R4 ;  /* 0x00000004171b7824 */ /* 0x000fe200078e0204 */
[----:B------:R-:W-:Y:S01]  /*1220*/  LEA R23, R17, R26, 0x2 ;  /* 0x0000001a11177211 */ /* 0x000fe200078e10ff */
[----:B------:R-:W2:Y:S02]  /*1230*/  LDS R24, [R24] ;  /* 0x0000000018187984 */ /* 0x000ea40000000800 */
[----:B------:R-:W-:-:S02]  /*1240*/  IMAD.IADD R29, R12, 0x1, R15 ;  /* 0x000000010c1d7824 */ /* 0x000fc400078e020f */
[----:B------:R-:W-:Y:S03]  /*1250*/  LDS R19, [R25] ;  /* 0x0000000019137984 */ /* 0x000fe60000000800 */
[----:B------:R-:W-:Y:S01]  /*1260*/  ISETP.NE.AND P1, PT, R29, R16, PT ;  /* 0x000000101d00720c */ /* 0x000fe20003f25270 */
[----:B------:R-:W3:Y:S04]  /*1270*/  LDS R26, [R26] ;  /* 0x000000001a1a7984 */ /* 0x000ee80000000800 */
[----:B------:R-:W-:Y:S04]  /*1280*/  LDS R17, [R27] ;  /* 0x000000001b117984 */ /* 0x000fe80000000800 */
[----:B------:R-:W4:Y:S01]  /*1290*/  LDS R23, [R23] ;  /* 0x0000000017177984 */ /* 0x000f220000000800 */
[----:B0-----:R-:W-:-:S04]  /*12a0*/  FFMA R21, R22, R20, R21 ;  /* 0x0000001416157223 */ /* 0x001fc80000000015 */
[----:B--2---:R-:W-:-:S04]  /*12b0*/  FFMA R13, R24, R13, R21 ;  /* 0x0000000d180d7223 */ /* 0x004fc80000000015 */
[----:B---3--:R-:W-:-:S04]  /*12c0*/  FFMA R20, R26, R19, R13 ;  /* 0x000000131a147223 */ /* 0x008fc8000000000d */
[----:B----4-:R-:W-:Y:S01]  /*12d0*/  FFMA R13, R23, R17, R20 ;  /* 0x00000011170d7223 */ /* 0x010fe20000000014 */
[----:B------:R-:W-:Y:S06]  /*12e0*/  @P1 BRA `(.L_x_15) ;  /* 0xfffffff800e41947 */ /* 0x000fec000383ffff */
.L_x_14:
[----:B------:R-:W-:Y:S05]  /*12f0*/  @!P0 BRA `(.L_x_13) ;  /* 0x0000000400648947 */ /* 0x000fea0003800000 */
[----:B------:R-:W-:-:S04]  /*1300*/  LOP3.LUT R12, RZ, R8, RZ, 0x33, !PT ;  /* 0x00000008ff0c7212 */ /* 0x000fc800078e33ff */
[----:B-1----:R-:W-:-:S04]  /*1310*/  IADD3 R12, PT, PT, R12, UR6, RZ ;  /* 0x000000060c0c7c10 */ /* 0x002fc8000fffe0ff */
[----:B------:R-:W-:-:S04]  /*1320*/  LOP3.LUT R12, R12, 0x7, RZ, 0xc0, !PT ;  /* 0x000000070c0c7812 */ /* 0x000fc800078ec0ff */
[C---:B------:R-:W-:Y:S01]  /*1330*/  LOP3.LUT P1, RZ, R12.reuse, 0x3, RZ, 0xc0, !PT ;  /* 0x000000030cff7812 */ /* 0x040fe2000782c0ff */
[----:B------:R-:W-:-:S05]  /*1340*/  VIADD R16, R12, 0xffffffff ;  /* 0xffffffff0c107836 */ /* 0x000fca0000000000 */
[----:B------:R-:W-:-:S13]  /*1350*/  ISETP.GE.U32.AND P0, PT, R16, 0x3, PT ;  /* 0x000000031000780c */ /* 0x000fda0003f06070 */
[----:B------:R-:W-:Y:S05]  /*1360*/  @!P0 BRA `(.L_x_16) ;  /* 0x0000000000988947 */ /* 0x000fea0003800000 */
[----:B------:R-:W0:Y:S01]  /*1370*/  S2UR UR5, SR_CgaCtaId ;  /* 0x00000000000579c3 */ /* 0x000e220000008800 */
[C---:B------:R-:W-:Y:S01]  /*1380*/  IMAD R3, R15.reuse, R18, RZ ;  /* 0x000000120f037224 */ /* 0x040fe200078e02ff */
[----:B------:R-:W-:Y:S01]  /*1390*/  UMOV UR4, 0x400 ;  /* 0x0000040000047882 */ /* 0x000fe20000000000 */
[C---:B------:R-:W-:Y:S01]  /*13a0*/  IMAD R19, R15.reuse, R15, R15 ;  /* 0x0000000f0f137224 */ /* 0x040fe200078e020f */
[----:B------:R-:W-:Y:S02]  /*13b0*/  IADD3 R18, PT, PT, R15, 0x3, RZ ;  /* 0x000000030f127810 */ /* 0x000fe40007ffe0ff */
[----:B------:R-:W-:Y:S01]  /*13c0*/  LEA.HI R17, R3, R14, RZ, 0x1f ;  /* 0x0000000e03117211 */ /* 0x000fe200078ff8ff */
[C---:B------:R-:W-:Y:S01]  /*13d0*/  IMAD R3, R15.reuse, 0x2, R19 ;  /* 0x000000020f037824 */ /* 0x040fe200078e0213 */
[----:B------:R-:W1:Y:S01]  /*13e0*/  LDC R12, c[0x0][0x3a8] ;  /* 0x0000ea00ff0c7b82 */ /* 0x000e620000000800 */
[----:B------:R-:W-:Y:S02]  /*13f0*/  IADD3 R20, PT, PT, R15, R18, RZ ;  /* 0x000000120f147210 */ /* 0x000fe40007ffe0ff */
[----:B------:R-:W-:Y:S01]  /*1400*/  VIADD R21, R3, 0x2 ;  /* 0x0000000203157836 */ /* 0x000fe20000000000 */
[----:B------:R-:W-:Y:S01]  /*1410*/  LEA.HI R25, R19, R14, RZ, 0x1f ;  /* 0x0000000e13197211 */ /* 0x000fe200078ff8ff */
[----:B------:R-:W-:Y:S01]  /*1420*/  IMAD R23, R17, 0x4, R4 ;  /* 0x0000000411177824 */ /* 0x000fe200078e0204 */
[----:B------:R-:W-:-:S02]  /*1430*/  LEA R27, R20, R19, 0x1 ;  /* 0x00000013141b7211 */ /* 0x000fc400078e08ff */
[----:B------:R-:W-:Y:S02]  /*1440*/  LEA.HI R19, R21, R14, RZ, 0x1f ;  /* 0x0000000e15137211 */ /* 0x000fe400078ff8ff */
[----:B------:R-:W-:Y:S02]  /*1450*/  LEA R17, R25, R4, 0x2 ;  /* 0x0000000419117211 */ /* 0x000fe400078e10ff */
[----:B------:R-:W-:Y:S01]  /*1460*/  LEA.HI R29, R27, R14, RZ, 0x1f ;  /* 0x0000000e1b1d7211 */ /* 0x000fe200078ff8ff */
[----:B------:R-:W-:Y:S01]  /*1470*/  IMAD R19, R19, 0x4, R4 ;  /* 0x0000000413137824 */ /* 0x000fe200078e0204 */
[----:B0-----:R-:W-:Y:S02]  /*1480*/  ULEA UR4, UR5, UR4, 0x18 ;  /* 0x0000000405047291 */ /* 0x001fe4000f8ec0ff */
[----:B------:R-:W-:Y:S01]  /*1490*/  LDS R17, [R17] ;  /* 0x0000000011117984 */ /* 0x000fe20000000800 */
[----:B------:R-:W-:-:S03]  /*14a0*/  LEA R29, R29, R4, 0x2 ;  /* 0x000000041d1d7211 */ /* 0x000fc600078e10ff */
[----:B------:R-:W-:Y:S01]  /*14b0*/  LDS R19, [R19] ;  /* 0x0000000013137984 */ /* 0x000fe20000000800 */
[----:B------:R-:W-:Y:S01]  /*14c0*/  MOV R3, UR4 ;  /* 0x0000000400037c02 */ /* 0x000fe20008000f00 */
[C---:B-1----:R-:W-:Y:S02]  /*14d0*/  IMAD R16, R15.reuse, R12, R0 ;  /* 0x0000000c0f107224 */ /* 0x042fe400078e0200 */
[----:B------:R-:W-:Y:S01]  /*14e0*/  LDS R29, [R29] ;  /* 0x000000001d1d7984 */ /* 0x000fe20000000800 */
[----:B------:R-:W-:Y:S01]  /*14f0*/  IADD3 R15, PT, PT, R15, 0x4, RZ ;  /* 0x000000040f0f7810 */ /* 0x000fe20007ffe0ff */
[----:B------:R-:W-:Y:S02]  /*1500*/  IMAD R21, R16, 0x4, R3 ;  /* 0x0000000410157824 */ /* 0x000fe400078e0203 */
[----:B------:R-:W-:Y:S03]  /*1510*/  LDS R16, [R23] ;  /* 0x0000000017107984 */ /* 0x000fe60000000800 */
[C---:B------:R-:W-:Y:S01]  /*1520*/  LEA R25, R12.reuse, R21, 0x2 ;  /* 0x000000150c197211 */ /* 0x040fe200078e10ff */
[----:B------:R-:W0:Y:S04]  /*1530*/  LDS R20, [R21] ;  /* 0x0000000015147984 */ /* 0x000e280000000800 */
[C---:B------:R-:W-:Y:S01]  /*1540*/  IMAD R27, R12.reuse, 0x4, R25 ;  /* 0x000000040c1b7824 */ /* 0x040fe200078e0219 */
[----:B------:R-:W1:Y:S03]  /*1550*/  LDS R22, [R25] ;  /* 0x0000000019167984 */ /* 0x000e660000000800 */
[----:B------:R-:W-:-:S02]  /*1560*/  IMAD R12, R12, 0x4, R27 ;  /* 0x000000040c0c7824 */ /* 0x000fc400078e021b */
[----:B------:R-:W2:Y:S04]  /*1570*/  LDS R27, [R27] ;  /* 0x000000001b1b7984 */ /* 0x000ea80000000800 */
[----:B------:R-:W3:Y:S01]  /*1580*/  LDS R23, [R12] ;  /* 0x000000000c177984 */ /* 0x000ee20000000800 */
[----:B0-----:R-:W-:-:S04]  /*1590*/  FFMA R13, R20, R16, R13 ;  /* 0x00000010140d7223 */ /* 0x001fc8000000000d */
[----:B-1----:R-:W-:-:S04]  /*15a0*/  FFMA R22, R22, R17, R13 ;  /* 0x0000001116167223 */ /* 0x002fc8000000000d */
[----:B--2---:R-:W-:-:S04]  /*15b0*/  FFMA R22, R27, R19, R22 ;  /* 0x000000131b167223 */ /* 0x004fc80000000016 */
[----:B---3--:R-:W-:-:S07]  /*15c0*/  FFMA R13, R23, R29, R22 ;  /* 0x0000001d170d7223 */ /* 0x008fce0000000016 */
.L_x_16:
[----:B------:R-:W-:Y:S05]  /*15d0*/  @!P1 BRA `(.L_x_13) ;  /* 0x0000000000ac9947 */ /* 0x000fea0003800000 */
[----:B------:R-:W-:-:S05]  /*15e0*/  LOP3.LUT R12, R7, 0x3, RZ, 0x3c, !PT ;  /* 0x00000003070c7812 */ /* 0x000fca00078e3cff */
[----:B------:R-:W-:-:S05]  /*15f0*/  VIADD R12, R12, UR6 ;  /* 0x000000060c0c7c36 */ /* 0x000fca0008000000 */
[C---:B------:R-:W-:Y:S02]  /*1600*/  LOP3.LUT R16, R12.reuse, 0x3, RZ, 0xc0, !PT ;  /* 0x000000030c107812 */ /* 0x040fe400078ec0ff */
[----:B------:R-:W-:Y:S02]  /*1610*/  LOP3.LUT R12, R12, 0x1, RZ, 0xc0, !PT ;  /* 0x000000010c0c7812 */ /* 0x000fe400078ec0ff */
[----:B------:R-:W-:Y:S02]  /*1620*/  ISETP.NE.AND P0, PT, R16, 0x1, PT ;  /* 0x000000011000780c */ /* 0x000fe40003f05270 */
[----:B------:R-:W-:-:S11]  /*1630*/  ISETP.NE.U32.AND P1, PT, R12, 0x1, PT ;  /* 0x000000010c00780c */ /* 0x000fd60003f25070 */
[----:B------:R-:W-:Y:S05]  /*1640*/  @!P0 BRA `(.L_x_17) ;  /* 0x0000000000588947 */ /* 0x000fea0003800000 */
[----:B------:R-:W0:Y:S01]  /*1650*/  S2UR UR5, SR_CgaCtaId ;  /* 0x00000000000579c3 */ /* 0x000e220000008800 */
[----:B------:R-:W-:Y:S01]  /*1660*/  UMOV UR4, 0x400 ;  /* 0x0000040000047882 */ /* 0x000fe20000000000 */
[C---:B------:R-:W-:Y:S02]  /*1670*/  IMAD R3, R15.reuse, R18, RZ ;  /* 0x000000120f037224 */ /* 0x040fe400078e02ff */
[C---:B------:R-:W-:Y:S02]  /*1680*/  IMAD R19, R15.reuse, R15, R15 ;  /* 0x0000000f0f137224 */ /* 0x040fe400078e020f */
[----:B------:R-:W-:Y:S01]  /*1690*/  VIADD R18, R15, 0x1 ;  /* 0x000000010f127836 */ /* 0x000fe20000000000 */
[-C--:B------:R-:W-:Y:S01]  /*16a0*/  LEA.HI R17, R3, R14.reuse, RZ, 0x1f ;  /* 0x0000000e03117211 */ /* 0x080fe200078ff8ff */
[----:B------:R-:W1:Y:S01]  /*16b0*/  LDC R12, c[0x0][0x3a8] ;  /* 0x0000ea00ff0c7b82 */ /* 0x000e620000000800 */
[----:B------:R-:W-:-:S03]  /*16c0*/  LEA.HI R21, R19, R14, RZ, 0x1f ;  /* 0x0000000e13157211 */ /* 0x000fc600078ff8ff */
[--C-:B------:R-:W-:Y:S02]  /*16d0*/  IMAD R19, R17, 0x4, R4.reuse ;  /* 0x0000000411137824 */ /* 0x100fe400078e0204 */
[----:B------:R-:W-:-:S04]  /*16e0*/  IMAD R20, R21, 0x4, R4 ;  /* 0x0000000415147824 */ /* 0x000fc800078e0204 */
[----:B------:R-:W-:Y:S04]  /*16f0*/  LDS R19, [R19] ;  /* 0x0000000013137984 */ /* 0x000fe80000000800 */
[----:B------:R-:W-:Y:S01]  /*1700*/  LDS R20, [R20] ;  /* 0x0000000014147984 */ /* 0x000fe20000000800 */
[----:B0-----:R-:W-:-:S06]  /*1710*/  ULEA UR4, UR5, UR4, 0x18 ;  /* 0x0000000405047291 */ /* 0x001fcc000f8ec0ff */
[----:B------:R-:W-:Y:S01]  /*1720*/  MOV R3, UR4 ;  /* 0x0000000400037c02 */ /* 0x000fe20008000f00 */
[C---:B-1----:R-:W-:Y:S01]  /*1730*/  IMAD R16, R15.reuse, R12, R0 ;  /* 0x0000000c0f107224 */ /* 0x042fe200078e0200 */
[----:B------:R-:W-:-:S04]  /*1740*/  IADD3 R15, PT, PT, R15, 0x2, RZ ;  /* 0x000000020f0f7810 */ /* 0x000fc80007ffe0ff */
[----:B------:R-:W-:-:S04]  /*1750*/  LEA R17, R16, R3, 0x2 ;  /* 0x0000000310117211 */ /* 0x000fc800078e10ff */
[----:B------:R-:W-:Y:S02]  /*1760*/  LEA R16, R12, R17, 0x2 ;  /* 0x000000110c107211 */ /* 0x000fe400078e10ff */
[----:B------:R-:W0:Y:S04]  /*1770*/  LDS R12, [R17] ;  /* 0x00000000110c7984 */ /* 0x000e280000000800 */
[----:B------:R-:W1:Y:S01]  /*1780*/  LDS R21, [R16] ;  /* 0x0000000010157984 */ /* 0x000e620000000800 */
[----:B0-----:R-:W-:-:S04]  /*1790*/  FFMA R12, R12, R19, R13 ;  /* 0x000000130c0c7223 */ /* 0x001fc8000000000d */
[----:B-1----:R-:W-:-:S07]  /*17a0*/  FFMA R13, R21, R20, R12 ;  /* 0x00000014150d7223 */ /* 0x002fce000000000c */
.L_x_17:
[----:B------:R-:W-:Y:S05]  /*17b0*/  @P1 BRA `(.L_x_13) ;  /* 0x0000000000341947 */ /* 0x000fea0003800000 */
[----:B------:R-:W0:Y:S01]  /*17c0*/  S2UR UR5, SR_CgaCtaId ;  /* 0x00000000000579c3 */ /* 0x000e220000008800 */
[----:B------:R-:W1:Y:S01]  /*17d0*/  LDCU UR7, c[0x0][0x3a8] ;  /* 0x00007500ff0777ac */ /* 0x000e620008000800 */
[----:B------:R-:W-:Y:S01]  /*17e0*/  IMAD R3, R18, R15, RZ ;  /* 0x0000000f12037224 */ /* 0x000fe200078e02ff */
[----:B------:R-:W-:-:S04]  /*17f0*/  UMOV UR4, 0x400 ;  /* 0x0000040000047882 */ /* 0x000fc80000000000 */
[----:B------:R-:W-:-:S04]  /*1800*/  LEA.HI R17, R3, R14, RZ, 0x1f ;  /* 0x0000000e03117211 */ /* 0x000fc800078ff8ff */
[----:B------:R-:W-:-:S06]  /*1810*/  LEA R17, R17, R4, 0x2 ;  /* 0x0000000411117211 */ /* 0x000fcc00078e10ff */
[----:B------:R-:W-:Y:S01]  /*1820*/  LDS R17, [R17] ;  /* 0x0000000011117984 */ /* 0x000fe20000000800 */
[----:B-1----:R-:W-:Y:S01]  /*1830*/  IMAD R12, R15, UR7, R0 ;  /* 0x000000070f0c7c24 */ /* 0x002fe2000f8e0200 */
[----:B0-----:R-:W-:-:S06]  /*1840*/  ULEA UR4, UR5, UR4, 0x18 ;  /* 0x0000000405047291 */ /* 0x001fcc000f8ec0ff */
[----:B------:R-:W-:-:S04]  /*1850*/  IMAD.U32 R3, RZ, RZ, UR4 ;  /* 0x00000004ff037e24 */ /* 0x000fc8000f8e00ff */
[----:B------:R-:W-:-:S06]  /*1860*/  IMAD R12, R12, 0x4, R3 ;  /* 0x000000040c0c7824 */ /* 0x000fcc00078e0203 */
[----:B------:R-:W0:Y:S02]  /*1870*/  LDS R12, [R12] ;  /* 0x000000000c0c7984 */ /* 0x000e240000000800 */
[----:B0-----:R-:W-:-:S07]  /*1880*/  FFMA R13, R12, R17, R13 ;  /* 0x000000110c0d7223 */ /* 0x001fce000000000d */
.L_x_13:
[----:B------:R-:W0:Y:S01]  /*1890*/  LDCU.64 UR4, c[0x0][0x390] ;  /* 0x00007200ff0477ac */ /* 0x000e220008000a00 */
[----:B------:R-:W-:Y:S01]  /*18a0*/  IADD3 R12, P0, PT, R2, R9, RZ ;  /* 0x00000009020c7210 */ /* 0x000fe20007f1e0ff */
[----:B------:R-:W-:Y:S01]  /*18b0*/  VIADD R8, R8, 0x1 ;  /* 0x0000000108087836 */ /* 0x000fe20000000000 */
[----:B------:R-:W-:Y:S01]  /*18c0*/  IADD3 R7, PT, PT, R7, 0x1, RZ ;  /* 0x0000000107077810 */ /* 0x000fe20007ffe0ff */
[----:B------:R-:W2:Y:S01]  /*18d0*/  LDCU UR7, c[0x0][0x3a8] ;  /* 0x00007500ff0777ac */ /* 0x000ea20008000800 */
[----:B------:R-:W-:Y:S02]  /*18e0*/  IADD3.X R15, PT, PT, RZ, R10, RZ, P0, !PT ;  /* 0x0000000aff0f7210 */ /* 0x000fe400007fe4ff */
[----:B0-----:R-:W-:-:S04]  /*18f0*/  LEA R14, P0, R12, UR4, 0x2 ;  /* 0x000000040c0e7c11 */ /* 0x001fc8000f8010ff */
[----:B------:R-:W-:Y:S02]  /*1900*/  LEA.HI.X R15, R12, UR5, R15, 0x2, P0 ;  /* 0x000000050c0f7c11 */ /* 0x000fe400080f140f */
[----:B------:R-:W-:Y:S02]  /*1910*/  ISETP.NE.AND P0, PT, R6, R11, PT ;  /* 0x0000000b0600720c */ /* 0x000fe40003f05270 */
[----:B--2---:R-:W-:Y:S01]  /*1920*/  IADD3 R9, P1, PT, R9, UR7, RZ ;  /* 0x0000000709097c10 */ /* 0x004fe2000ff3e0ff */
[----:B------:R0:W-:Y:S04]  /*1930*/  STG.E desc[UR8][R14.64], R13 ;  /* 0x0000000d0e007986 */ /* 0x0001e8000c101908 */
[----:B------:R-:W-:-:S06]  /*1940*/  IMAD.X R10, RZ, RZ, R10, P1 ;  /* 0x000000ffff0a7224 */ /* 0x000fcc00008e060a */
[----:B------:R-:W-:Y:S05]  /*1950*/  @P0 BRA `(.L_x_18) ;  /* 0xffffffe800fc0947 */ /* 0x000fea000383ffff */
[----:B------:R-:W2:Y:S02]  /*1960*/  LDCU UR4, c[0x0][0x360] ;  /* 0x00006c00ff0477ac */ /* 0x000ea40008000800 */
[----:B--2---:R-:W-:-:S04]  /*1970*/  IADD3 R0, PT, PT, R0, UR4, RZ ;  /* 0x0000000400007c10 */ /* 0x004fc8000fffe0ff */
[----:B------:R-:W-:-:S13]  /*1980*/  ISETP.GE.U32.AND P0, PT, R0, UR7, PT ;  /* 0x0000000700007c0c */ /* 0x000fda000bf06070 */
[----:B------:R-:W-:Y:S05]  /*1990*/  @!P0 BRA `(.L_x_19) ;  /* 0xffffffe800d48947 */ /* 0x000fea000383ffff */
[----:B-1----:R-:W-:Y:S05]  /*19a0*/  EXIT ;  /* 0x000000000000794d */ /* 0x002fea0003800000 */
.L_x_20:
[----:B------:R-:W-:-:S00]  /*19b0*/  BRA `(.L_x_20) ;  /* 0xfffffffc00fc7947 */ /* 0x000fc0000383ffff */
[----:B------:R-:W-:-:S00]  /*19c0*/  NOP ;  /* 0x0000000000007918 */ /* 0x000fc00000000000 */
        /* <DEDUP_REMOVED lines=11> */
.L_x_313:


//--------------------- .text._Z28dotBasedInteractF32BwdKernelILj128EEvPKfS1_PfS2_jjjjjj --------------------------
	.section	.text._Z28dotBasedInteractF32BwdKernelILj128EEvPKfS1_PfS2_jjjjjj,"ax",@progbits
	.align	128
        .global         _Z28dotBasedInteractF32BwdKernelILj128EEvPKfS1_PfS2_jjjjjj
        .type           _Z28dotBasedInteractF32BwdKernelILj128EEvPKfS1_PfS2_jjjjjj,@function
        .size           _Z28dotBasedInteractF32BwdKernelILj128EEvPKfS1_PfS2_jjjjjj,(.L_x_314 - _Z28dotBasedInteractF32BwdKernelILj128EEvPKfS1_PfS2_jjjjjj)
        .other          _Z28dotBasedInteractF32BwdKernelILj128EEvPKfS1_PfS2_jjjjjj,@"STO_CUDA_ENTRY STV_DEFAULT"
_Z28dotBasedInteractF32BwdKernelILj128EEvPKfS1_PfS2_jjjjjj:
.text._Z28dotBasedInteractF32BwdKernelILj128EEvPKfS1_PfS2_jjjjjj:
[----:B------:R-:W-:Y:S01]  /*0000*/  LDC R1, c[0x0][0x37c] ;  /* 0x0000df00ff017b82 */ /* 0x000fe20000000800 */
[----:B------:R-:W0:Y:S07]  /*0010*/  S2R R0, SR_TID.X ;  /* 0x0000000000007919 */ /* 0x000e2e0000002100 */
[----:B------:R-:W1:Y:S01]  /*0020*/  LDC R22, c[0x0][0x3ac] ;  /* 0x0000eb00ff167b82 */ /* 0x000e620000000800 */
[----:B------:R-:W2:Y:S01]  /*0030*/  LDCU.64 UR6, c[0x0][0x358] ;  /* 0x00006b00ff0677ac */ /* 0x000ea20008000a00 */
[----:B------:R-:W-:Y:S06]  /*0040*/  BSSY.RECONVERGENT B0, `(.L_x_21) ;  /* 0x0000054000007945 */ /* 0x000fec0003800200 */
[----:B------:R-:W3:Y:S08]  /*0050*/  S2UR UR9, SR_CTAID.X ;  /* 0x00000000000979c3 */ /* 0x000ef00000002500 */
[----:B------:R-:W4:Y:S01]  /*0060*/  LDC R2, c[0x0][0x3b0] ;  /* 0x0000ec00ff027b82 */ /* 0x000f220000000800 */
[----:B-1----:R-:W-:-:S04]  /*0070*/  SHF.R.U32.HI R23, RZ, 0x2, R22 ;  /* 0x00000002ff177819 */ /* 0x002fc80000011616 */
[----:B0-----:R-:W-:Y:S01]  /*0080*/  ISETP.GE.U32.AND P0, PT, R0, R23, PT ;  /* 0x000000170000720c */ /* 0x001fe20003f06070 */
[----:B---3--:R-:W-:Y:S02]  /*0090*/  IMAD R3, R22, UR9, RZ ;  /* 0x0000000916037c24 */ /* 0x008fe4000f8e02ff */
[----:B----4-:R-:W-:-:S10]  /*00a0*/  IMAD R2, R2, UR9, RZ ;  /* 0x0000000902027c24 */ /* 0x010fd4000f8e02ff */
[----:B--2---:R-:W-:Y:S05]  /*00b0*/  @P0 BRA `(.L_x_22) ;  /* 0x0000000400300947 */ /* 0x004fea0003800000 */
[----:B------:R-:W0:Y:S01]  /*00c0*/  LDC R24, c[0x0][0x360] ;  /* 0x0000d800ff187b82 */ /* 0x000e220000000800 */
[----:B------:R-:W-:Y:S01]  /*00d0*/  BSSY.RECONVERGENT B1, `(.L_x_23) ;  /* 0x0000030000017945 */ /* 0x000fe20003800200 */
[----:B------:R-:W-:-:S06]  /*00e0*/  IMAD.MOV.U32 R25, RZ, RZ, R0 ;  /* 0x000000ffff197224 */ /* 0x000fcc00078e0000 */
[----:B------:R-:W1:Y:S01]  /*00f0*/  LDC.64 R20, c[0x0][0x380] ;  /* 0x0000e000ff147b82 */ /* 0x000e620000000a00 */
[----:B0-----:R-:W0:Y:S01]  /*0100*/  I2F.U32.RP R9, R24 ;  /* 0x0000001800097306 */ /* 0x001e220000209000 */
[----:B------:R-:W-:Y:S02]  /*0110*/  IADD3 R6, PT, PT, R0, R24, RZ ;  /* 0x0000001800067210 */ /* 0x000fe40007ffe0ff */
[----:B------:R-:W-:Y:S02]  /*0120*/  ISETP.NE.U32.AND P2, PT, R24, RZ, PT ;  /* 0x000000ff1800720c */ /* 0x000fe40003f45070 */
[----:B------:R-:W-:Y:S02]  /*0130*/  ISETP.GE.U32.AND P0, PT, R6, R23, PT ;  /* 0x000000170600720c */ /* 0x000fe40003f06070 */
[----:B------:R-:W-:Y:S02]  /*0140*/  VIMNMX.U32 R7, PT, PT, R23, R6, !PT ;  /* 0x0000000617077248 */ /* 0x000fe40007fe0000 */
[----:B------:R-:W-:-:S04]  /*0150*/  SEL R8, RZ, 0x1, P0 ;  /* 0x00000001ff087807 */ /* 0x000fc80000000000 */
[----:B------:R-:W-:Y:S01]  /*0160*/  IADD3 R7, PT, PT, R7, -R6, -R8 ;  /* 0x8000000607077210 */ /* 0x000fe20007ffe808 */
[----:B0-----:R-:W0:Y:S02]  /*0170*/  MUFU.RCP R9, R9 ;  /* 0x0000000900097308 */ /* 0x001e240000001000 */
[----:B0-----:R-:W-:-:S06]  /*0180*/  VIADD R4, R9, 0xffffffe ;  /* 0x0ffffffe09047836 */ /* 0x001fcc0000000000 */
[----:B------:R0:W2:Y:S02]  /*0190*/  F2I.FTZ.U32.TRUNC.NTZ R5, R4 ;  /* 0x0000000400057305 */ /* 0x0000a4000021f000 */
[----:B0-----:R-:W-:Y:S02]  /*01a0*/  IMAD.MOV.U32 R4, RZ, RZ, RZ ;  /* 0x000000ffff047224 */ /* 0x001fe400078e00ff */
[----:B--2---:R-:W-:-:S04]  /*01b0*/  IMAD.MOV R11, RZ, RZ, -R5 ;  /* 0x000000ffff0b7224 */ /* 0x004fc800078e0a05 */
[----:B------:R-:W-:-:S04]  /*01c0*/  IMAD R11, R11, R24, RZ ;  /* 0x000000180b0b7224 */ /* 0x000fc800078e02ff */
[----:B------:R-:W-:-:S06]  /*01d0*/  IMAD.HI.U32 R10, R5, R11, R4 ;  /* 0x0000000b050a7227 */ /* 0x000fcc00078e0004 */
[----:B------:R-:W-:-:S04]  /*01e0*/  IMAD.HI.U32 R5, R10, R7, RZ ;  /* 0x000000070a057227 */ /* 0x000fc800078e00ff */
[----:B------:R-:W-:-:S04]  /*01f0*/  IMAD.MOV R4, RZ, RZ, -R5 ;  /* 0x000000ffff047224 */ /* 0x000fc800078e0a05 */
[----:B------:R-:W-:-:S05]  /*0200*/  IMAD R7, R24, R4, R7 ;  /* 0x0000000418077224 */ /* 0x000fca00078e0207 */
[----:B------:R-:W-:-:S13]  /*0210*/  ISETP.GE.U32.AND P0, PT, R7, R24, PT ;  /* 0x000000180700720c */ /* 0x000fda0003f06070 */
[----:B------:R-:W-:Y:S01]  /*0220*/  @P0 IADD3 R7, PT, PT, R7, -R24, RZ ;  /* 0x8000001807070210 */ /* 0x000fe20007ffe0ff */
[----:B------:R-:W-:-:S03]  /*0230*/  @P0 VIADD R5, R5, 0x1 ;  /* 0x0000000105050836 */ /* 0x000fc60000000000 */
[----:B------:R-:W-:-:S13]  /*0240*/  ISETP.GE.U32.AND P1, PT, R7, R24, PT ;  /* 0x000000180700720c */ /* 0x000fda0003f26070 */
[----:B------:R-:W-:Y:S01]  /*0250*/  @P1 VIADD R5, R5, 0x1 ;  /* 0x0000000105051836 */ /* 0x000fe20000000000 */
[----:B------:R-:W-:Y:S02]  /*0260*/  @!P2 LOP3.LUT R5, RZ, R24, RZ, 0x33, !PT ;  /* 0x00000018ff05a212 */ /* 0x000fe400078e33ff */
[C---:B-1----:R-:W-:Y:S02]  /*0270*/  LEA R20, P2, R3.reuse, R20, 0x2 ;  /* 0x0000001403147211 */ /* 0x042fe400078410ff */
[----:B------:R-:W-:Y:S02]  /*0280*/  IADD3 R4, PT, PT, R8, R5, RZ ;  /* 0x0000000508047210 */ /* 0x000fe40007ffe0ff */
[----:B------:R-:W-:Y:S02]  /*0290*/  LEA.HI.X R21, R3, R21, RZ, 0x2, P2 ;  /* 0x0000001503157211 */ /* 0x000fe400010f14ff */
[C---:B------:R-:W-:Y:S02]  /*02a0*/  LOP3.LUT R5, R4.reuse, 0x3, RZ, 0xc0, !PT ;  /* 0x0000000304057812 */ /* 0x040fe400078ec0ff */
[----:B------:R-:W-:-:S02]  /*02b0*/  ISETP.GE.U32.AND P0, PT, R4, 0x3, PT ;  /* 0x000000030400780c */ /* 0x000fc40003f06070 */
[----:B------:R-:W-:-:S13]  /*02c0*/  ISETP.NE.AND P1, PT, R5, 0x3, PT ;  /* 0x000000030500780c */ /* 0x000fda0003f25270 */
[----:B------:R-:W-:Y:S05]  /*02d0*/  @!P1 BRA `(.L_x_24) ;  /* 0x00000000003c9947 */ /* 0x000fea0003800000 */
[----:B------:R-:W0:Y:S01]  /*02e0*/  S2R R10, SR_CgaCtaId ;  /* 0x00000000000a7919 */ /* 0x000e220000008800 */
[----:B------:R-:W-:Y:S01]  /*02f0*/  VIADD R4, R4, 0x1 ;  /* 0x0000000104047836 */ /* 0x000fe20000000000 */
[----:B------:R-:W-:Y:S01]  /*0300*/  MOV R5, 0x400 ;  /* 0x0000040000057802 */ /* 0x000fe20000000f00 */
[----:B------:R-:W-:Y:S02]  /*0310*/  HFMA2 R8, -RZ, RZ, 0, 0 ;  /* 0x00000000ff087431 */ /* 0x000fe400000001ff */
[----:B------:R-:W-:Y:S01]  /*0320*/  IMAD.MOV.U32 R25, RZ, RZ, R0 ;  /* 0x000000ffff197224 */ /* 0x000fe200078e0000 */
[----:B------:R-:W-:Y:S02]  /*0330*/  LOP3.LUT R11, R4, 0x3, RZ, 0xc0, !PT ;  /* 0x00000003040b7812 */ /* 0x000fe400078ec0ff */
[----:B0-----:R-:W-:-:S07]  /*0340*/  LEA R10, R10, R5, 0x18 ;  /* 0x000000050a0a7211 */ /* 0x001fce00078ec0ff */
.L_x_25:
[----:B0-----:R-:W-:-:S06]  /*0350*/  IMAD.WIDE.U32 R4, R25, 0x10, R20 ;  /* 0x0000001019047825 */ /* 0x001fcc00078e0014 */
[----:B------:R-:W2:Y:S01]  /*0360*/  LDG.E.128.CONSTANT R4, desc[UR6][R4.64] ;  /* 0x0000000604047981 */ /* 0x000ea2000c1e9d00 */
[----:B------:R-:W-:Y:S01]  /*0370*/  IMAD R9, R25, 0x10, R10 ;  /* 0x0000001019097824 */ /* 0x000fe200078e020a */
[----:B------:R-:W-:Y:S01]  /*0380*/  IADD3 R8, PT, PT, R8, 0x1, RZ ;  /* 0x0000000108087810 */ /* 0x000fe20007ffe0ff */
[----:B------:R-:W-:-:S03]  /*0390*/  IMAD.IADD R25, R24, 0x1, R25 ;  /* 0x0000000118197824 */ /* 0x000fc600078e0219 */
[----:B------:R-:W-:Y:S01]  /*03a0*/  ISETP.NE.AND P1, PT, R8, R11, PT ;  /* 0x0000000b0800720c */ /* 0x000fe20003f25270 */
[----:B--2---:R0:W-:-:S12]  /*03b0*/  STS.128 [R9], R4 ;  /* 0x0000000409007388 */ /* 0x0041d80000000c00 */
[----:B------:R-:W-:Y:S05]  /*03c0*/  @P1 BRA `(.L_x_25) ;  /* 0xfffffffc00e01947 */ /* 0x000fea000383ffff */
.L_x_24:
[----:B------:R-:W-:Y:S05]  /*03d0*/  BSYNC.RECONVERGENT B1 ;  /* 0x0000000000017941 */ /* 0x000fea0003800200 */
.L_x_23:
[----:B------:R-:W-:Y:S05]  /*03e0*/  @!P0 BRA `(.L_x_22) ;  /* 0x0000000000648947 */ /* 0x000fea0003800000 */
[----:B0-----:R-:W0:Y:S01]  /*03f0*/  S2R R5, SR_CgaCtaId ;  /* 0x0000000000057919 */ /* 0x001e220000008800 */
[----:B------:R-:W-:-:S04]  /*0400*/  MOV R26, 0x400 ;  /* 0x00000400001a7802 */ /* 0x000fc80000000f00 */
[----:B0-----:R-:W-:-:S07]  /*0410*/  LEA R26, R5, R26, 0x18 ;  /* 0x0000001a051a7211 */ /* 0x001fce00078ec0ff */
.L_x_26:
[----:B-1----:R-:W-:-:S04]  /*0420*/  IMAD.WIDE.U32 R4, R25, 0x10, R20 ;  /* 0x0000001019047825 */ /* 0x002fc800078e0014 */
[----:B------:R-:W-:Y:S02]  /*0430*/  IMAD.IADD R9, R24, 0x1, R25 ;  /* 0x0000000118097824 */ /* 0x000fe400078e0219 */
[----:B------:R-:W2:Y:S03]  /*0440*/  LDG.E.128.CONSTANT R4, desc[UR6][R4.64] ;  /* 0x0000000604047981 */ /* 0x000ea6000c1e9d00 */
[C---:B------:R-:W-:Y:S01]  /*0450*/  IADD3 R13, PT, PT, R9.reuse, R24, RZ ;  /* 0x00000018090d7210 */ /* 0x040fe20007ffe0ff */
[----:B------:R-:W-:-:S04]  /*0460*/  IMAD.WIDE.U32 R8, R9, 0x10, R20 ;  /* 0x0000001009087825 */ /* 0x000fc800078e0014 */
[C---:B------:R-:W-:Y:S02]  /*0470*/  IMAD.IADD R27, R13.reuse, 0x1, R24 ;  /* 0x000000010d1b7824 */ /* 0x040fe400078e0218 */
[--C-:B------:R-:W-:Y:S01]  /*0480*/  IMAD.WIDE.U32 R12, R13, 0x10, R20.reuse ;  /* 0x000000100d0c7825 */ /* 0x100fe200078e0014 */
[----:B------:R-:W3:Y:S03]  /*0490*/  LDG.E.128.CONSTANT R8, desc[UR6][R8.64] ;  /* 0x0000000608087981 */ /* 0x000ee6000c1e9d00 */
[----:B------:R-:W-:Y:S02]  /*04a0*/  IMAD.WIDE.U32 R16, R27, 0x10, R20 ;  /* 0x000000101b107825 */ /* 0x000fe400078e0014 */
[----:B------:R-:W4:Y:S04]  /*04b0*/  LDG.E.128.CONSTANT R12, desc[UR6][R12.64] ;  /* 0x000000060c0c7981 */ /* 0x000f28000c1e9d00 */
[----:B------:R-:W5:Y:S01]  /*04c0*/  LDG.E.128.CONSTANT R16, desc[UR6][R16.64] ;  /* 0x0000000610107981 */ /* 0x000f62000c1e9d00 */
[----:B------:R-:W-:Y:S01]  /*04d0*/  IMAD R29, R25, 0x10, R26 ;  /* 0x00000010191d7824 */ /* 0x000fe200078e021a */
[----:B------:R-:W-:-:S04]  /*04e0*/  IADD3 R25, PT, PT, R27, R24, RZ ;  /* 0x000000181b197210 */ /* 0x000fc80007ffe0ff */
[----:B------:R-:W-:Y:S01]  /*04f0*/  ISETP.GE.U32.AND P0, PT, R25, R23, PT ;  /* 0x000000171900720c */ /* 0x000fe20003f06070 */
[----:B--2---:R0:W-:Y:S02]  /*0500*/  STS.128 [R29], R4 ;  /* 0x000000041d007388 */ /* 0x0041e40000000c00 */
[----:B0-----:R-:W-:-:S05]  /*0510*/  LEA R29, R24, R29, 0x4 ;  /* 0x0000001d181d7211 */ /* 0x001fca00078e20ff */
[C---:B------:R-:W-:Y:S01]  /*0520*/  IMAD R28, R24.reuse, 0x10, R29 ;  /* 0x00000010181c7824 */ /* 0x040fe200078e021d */
[----:B---3--:R1:W-:Y:S03]  /*0530*/  STS.128 [R29], R8 ;  /* 0x000000081d007388 */ /* 0x0083e60000000c00 */
[----:B------:R-:W-:Y:S01]  /*0540*/  IMAD R4, R24, 0x10, R28 ;  /* 0x0000001018047824 */ /* 0x000fe200078e021c */
[----:B----4-:R1:W-:Y:S04]  /*0550*/  STS.128 [R28], R12 ;  /* 0x0000000c1c007388 */ /* 0x0103e80000000c00 */
[----:B-----5:R1:W-:Y:S01]  /*0560*/  STS.128 [R4], R16 ;  /* 0x0000001004007388 */ /* 0x0203e20000000c00 */
[----:B------:R-:W-:Y:S05]  /*0570*/  @!P0 BRA `(.L_x_26) ;  /* 0xfffffffc00a88947 */ /* 0x000fea000383ffff */
.L_x_22:
[----:B------:R-:W-:Y:S05]  /*0580*/  BSYNC.RECONVERGENT B0 ;  /* 0x0000000000007941 */ /* 0x000fea0003800200 */
.L_x_21:
[----:B------:R-:W2:Y:S01]  /*0590*/  LDCU UR10, c[0x0][0x3b4] ;  /* 0x00007680ff0a77ac */ /* 0x000ea20008000800 */
[----:B------:R-:W3:Y:S01]  /*05a0*/  S2UR UR5, SR_CgaCtaId ;  /* 0x00000000000579c3 */ /* 0x000ee20000008800 */
[----:B------:R-:W-:Y:S01]  /*05b0*/  BSSY.RECONVERGENT B0, `(.L_x_27) ;  /* 0x000004f000007945 */ /* 0x000fe20003800200 */
[----:B------:R-:W-:-:S06]  /*05c0*/  UMOV UR4, 0x400 ;  /* 0x0000040000047882 */ /* 0x000fcc0000000000 */
[----:B------:R-:W1:Y:S08]  /*05d0*/  LDC R21, c[0x0][0x3a8] ;  /* 0x0000ea00ff157b82 */ /* 0x000e700000000800 */
[----:B------:R-:W4:Y:S01]  /*05e0*/  LDC.64 R26, c[0x0][0x388] ;  /* 0x0000e200ff1a7b82 */ /* 0x000f220000000a00 */
[----:B--2---:R-:W-:-:S06]  /*05f0*/  USHF.R.U32.HI UR8, URZ, 0x2, UR10 ;  /* 0x00000002ff087899 */ /* 0x004fcc000801160a */
[----:B------:R-:W-:Y:S01]  /*0600*/  ISETP.GE.U32.AND P0, PT, R0, UR8, PT ;  /* 0x0000000800007c0c */ /* 0x000fe2000bf06070 */
[----:B---3--:R-:W-:-:S06]  /*0610*/  ULEA UR4, UR5, UR4, 0x18 ;  /* 0x0000000405047291 */ /* 0x008fcc000f8ec0ff */
[----:B------:R-:W-:Y:S02]  /*0620*/  IMAD.U32 R20, RZ, RZ, UR4 ;  /* 0x00000004ff147e24 */ /* 0x000fe4000f8e00ff */
[----:B-1----:R-:W-:-:S03]  /*0630*/  IMAD.IADD R29, R2, 0x1, R21 ;  /* 0x00000001021d7824 */ /* 0x002fc600078e0215 */
[----:B------:R-:W-:Y:S01]  /*0640*/  LEA R22, R22, R20, 0x2 ;  /* 0x0000001416167211 */ /* 0x000fe200078e10ff */
[----:B----4-:R-:W-:Y:S01]  /*0650*/  IMAD.WIDE.U32 R28, R29, 0x4, R26 ;  /* 0x000000041d1c7825 */ /* 0x010fe200078e001a */
[----:B------:R-:W-:Y:S06]  /*0660*/  @P0 BRA `(.L_x_28) ;  /* 0x00000004000c0947 */ /* 0x000fec0003800000 */
[----:B------:R-:W0:Y:S01]  /*0670*/  LDC R23, c[0x0][0x360] ;  /* 0x0000d800ff177b82 */ /* 0x000e220000000800 */
[----:B------:R-:W-:Y:S01]  /*0680*/  BSSY.RECONVERGENT B1, `(.L_x_29) ;  /* 0x000002a000017945 */ /* 0x000fe20003800200 */
[----:B------:R-:W-:Y:S01]  /*0690*/  IMAD.MOV.U32 R24, RZ, RZ, R0 ;  /* 0x000000ffff187224 */ /* 0x000fe200078e0000 */
[----:B0-----:R-:W0:Y:S01]  /*06a0*/  I2F.U32.RP R9, R23 ;  /* 0x0000001700097306 */ /* 0x001e220000209000 */
[----:B------:R-:W-:Y:S02]  /*06b0*/  IADD3 R6, PT, PT, R0, R23, RZ ;  /* 0x0000001700067210 */ /* 0x000fe40007ffe0ff */
[----:B------:R-:W-:Y:S02]  /*06c0*/  ISETP.NE.U32.AND P2, PT, R23, RZ, PT ;  /* 0x000000ff1700720c */ /* 0x000fe40003f45070 */
[C---:B------:R-:W-:Y:S02]  /*06d0*/  ISETP.GE.U32.AND P0, PT, R6.reuse, UR8, PT ;  /* 0x0000000806007c0c */ /* 0x040fe4000bf06070 */
[----:B------:R-:W-:Y:S01]  /*06e0*/  VIMNMX.U32 R7, PT, PT, R6, UR8, !PT ;  /* 0x0000000806077c48 */ /* 0x000fe2000ffe0000 */
[----:B0-----:R-:W0:Y:S02]  /*06f0*/  MUFU.RCP R9, R9 ;  /* 0x0000000900097308 */ /* 0x001e240000001000 */
[----:B0-----:R-:W-:-:S06]  /*0700*/  VIADD R4, R9, 0xffffffe ;  /* 0x0ffffffe09047836 */ /* 0x001fcc0000000000 */
[----:B------:R0:W1:Y:S02]  /*0710*/  F2I.FTZ.U32.TRUNC.NTZ R5, R4 ;  /* 0x0000000400057305 */ /* 0x000064000021f000 */
[----:B0-----:R-:W-:Y:S02]  /*0720*/  IMAD.MOV.U32 R4, RZ, RZ, RZ ;  /* 0x000000ffff047224 */ /* 0x001fe400078e00ff */
[----:B-1----:R-:W-:-:S04]  /*0730*/  IMAD.MOV R8, RZ, RZ, -R5 ;  /* 0x000000ffff087224 */ /* 0x002fc800078e0a05 */
[----:B------:R-:W-:Y:S01]  /*0740*/  IMAD R11, R8, R23, RZ ;  /* 0x00000017080b7224 */ /* 0x000fe200078e02ff */
[----:B------:R-:W-:-:S03]  /*0750*/  SEL R8, RZ, 0x1, P0 ;  /* 0x00000001ff087807 */ /* 0x000fc60000000000 */
[----:B------:R-:W-:Y:S01]  /*0760*/  IMAD.HI.U32 R5, R5, R11, R4 ;  /* 0x0000000b05057227 */ /* 0x000fe200078e0004 */
[----:B------:R-:W-:-:S05]  /*0770*/  IADD3 R6, PT, PT, R7, -R6, -R8 ;  /* 0x8000000607067210 */ /* 0x000fca0007ffe808 */
        /* <DEDUP_REMOVED lines=8> */
[----:B------:R-:W-:-:S04]  /*0800*/  @!P2 LOP3.LUT R5, RZ, R23, RZ, 0x33, !PT ;  /* 0x00000017ff05a212 */ /* 0x000fc800078e33ff */
[----:B------:R-:W-:-:S04]  /*0810*/  IADD3 R4, PT, PT, R8, R5, RZ ;  /* 0x0000000508047210 */ /* 0x000fc80007ffe0ff */
[C---:B------:R-:W-:Y:S02]  /*0820*/  LOP3.LUT R5, R4.reuse, 0x3, RZ, 0xc0, !PT ;  /* 0x0000000304057812 */ /* 0x040fe400078ec0ff */
[----:B------:R-:W-:Y:S02]  /*0830*/  ISETP.GE.U32.AND P1, PT, R4, 0x3, PT ;  /* 0x000000030400780c */ /* 0x000fe40003f26070 */
[----:B------:R-:W-:-:S13]  /*0840*/  ISETP.NE.AND P0, PT, R5, 0x3, PT ;  /* 0x000000030500780c */ /* 0x000fda0003f05270 */
[----:B------:R-:W-:Y:S05]  /*0850*/  @!P0 BRA `(.L_x_30) ;  /* 0x0000000000308947 */ /* 0x000fea0003800000 */
[----:B------:R-:W-:Y:S01]  /*0860*/  VIADD R4, R4, 0x1 ;  /* 0x0000000104047836 */ /* 0x000fe20000000000 */
[----:B------:R-:W-:Y:S01]  /*0870*/  MOV R8, RZ ;  /* 0x000000ff00087202 */ /* 0x000fe20000000f00 */
[----:B------:R-:W-:-:S03]  /*0880*/  IMAD.MOV.U32 R24, RZ, RZ, R0 ;  /* 0x000000ffff187224 */ /* 0x000fc600078e0000 */
[----:B------:R-:W-:-:S07]  /*0890*/  LOP3.LUT R11, R4, 0x3, RZ, 0xc0, !PT ;  /* 0x00000003040b7812 */ /* 0x000fce00078ec0ff */
.L_x_31:
        /* <DEDUP_REMOVED lines=8> */
.L_x_30:
[----:B------:R-:W-:Y:S05]  /*0920*/  BSYNC.RECONVERGENT B1 ;  /* 0x0000000000017941 */ /* 0x000fea0003800200 */
.L_x_29:
[----:B------:R-:W-:Y:S05]  /*0930*/  @!P1 BRA `(.L_x_28) ;  /* 0x0000000000589947 */ /* 0x000fea0003800000 */
.L_x_32:
[----:B01----:R-:W-:-:S04]  /*0940*/  IMAD.WIDE.U32 R4, R24, 0x10, R28 ;  /* 0x0000001018047825 */ /* 0x003fc800078e001c */
        /* <DEDUP_REMOVED lines=10> */
[----:B------:R-:W-:-:S05]  /*09f0*/  IMAD R24, R24, 0x10, R22 ;  /* 0x0000001018187824 */ /* 0x000fca00078e0216 */
[----:B--2---:R0:W-:Y:S02]  /*0a00*/  STS.128 [R24], R4 ;  /* 0x0000000418007388 */ /* 0x0041e40000000c00 */
[----:B0-----:R-:W-:-:S05]  /*0a10*/  LEA R6, R23, R24, 0x4 ;  /* 0x0000001817067211 */ /* 0x001fca00078e20ff */
[C---:B------:R-:W-:Y:S01]  /*0a20*/  IMAD R4, R23.reuse, 0x10, R6 ;  /* 0x0000001017047824 */ /* 0x040fe200078e0206 */
[----:B---3--:R1:W-:Y:S03]  /*0a30*/  STS.128 [R6], R8 ;  /* 0x0000000806007388 */ /* 0x0083e60000000c00 */
[----:B------:R-:W-:Y:S01]  /*0a40*/  IMAD R5, R23, 0x10, R4 ;  /* 0x0000001017057824 */ /* 0x000fe200078e0204 */
[----:B----4-:R1:W-:Y:S01]  /*0a50*/  STS.128 [R4], R12 ;  /* 0x0000000c04007388 */ /* 0x0103e20000000c00 */
[----:B------:R-:W-:-:S03]  /*0a60*/  IADD3 R24, PT, PT, R25, R23, RZ ;  /* 0x0000001719187210 */ /* 0x000fc60007ffe0ff */
[----:B-----5:R1:W-:Y:S01]  /*0a70*/  STS.128 [R5], R16 ;  /* 0x0000001005007388 */ /* 0x0203e20000000c00 */
[----:B------:R-:W-:-:S13]  /*0a80*/  ISETP.GE.U32.AND P0, PT, R24, UR8, PT ;  /* 0x0000000818007c0c */ /* 0x000fda000bf06070 */
[----:B------:R-:W-:Y:S05]  /*0a90*/  @!P0 BRA `(.L_x_32) ;  /* 0xfffffffc00a88947 */ /* 0x000fea000383ffff */
.L_x_28:
[----:B------:R-:W-:Y:S05]  /*0aa0*/  BSYNC.RECONVERGENT B0 ;  /* 0x0000000000007941 */ /* 0x000fea0003800200 */
.L_x_27:
[----:B------:R-:W-:Y:S01]  /*0ab0*/  ULOP3.LUT UR4, UR10, 0xfffffffc, URZ, 0xc0, !UPT ;  /* 0xfffffffc0a047892 */ /* 0x000fe2000f8ec0ff */
[----:B------:R-:W-:Y:S05]  /*0ac0*/  BSSY.RECONVERGENT B0, `(.L_x_33) ;  /* 0x000000d000007945 */ /* 0x000fea0003800200 */
[----:B01----:R-:W-:-:S05]  /*0ad0*/  VIADD R4, R0, UR4 ;  /* 0x0000000400047c36 */ /* 0x003fca0008000000 */
[----:B------:R-:W-:-:S13]  /*0ae0*/  ISETP.GE.U32.AND P0, PT, R4, UR10, PT ;  /* 0x0000000a04007c0c */ /* 0x000fda000bf06070 */
[----:B------:R-:W-:Y:S05]  /*0af0*/  @P0 BRA `(.L_x_34) ;  /* 0x0000000000240947 */ /* 0x000fea0003800000 */
[----:B------:R-:W0:Y:S01]  /*0b00*/  LDC R6, c[0x0][0x360] ;  /* 0x0000d800ff067b82 */ /* 0x000e220000000800 */
[----:B------:R-:W-:-:S07]  /*0b10*/  IMAD.MOV.U32 R7, RZ, RZ, R4 ;  /* 0x000000ffff077224 */ /* 0x000fce00078e0004 */
.L_x_35:
[----:B-1----:R-:W-:-:S06]  /*0b20*/  IMAD.WIDE.U32 R4, R7, 0x4, R28 ;  /* 0x0000000407047825 */ /* 0x002fcc00078e001c */
[----:B------:R-:W2:Y:S01]  /*0b30*/  LDG.E.CONSTANT R4, desc[UR6][R4.64] ;  /* 0x0000000604047981 */ /* 0x000ea2000c1e9900 */
[----:B------:R-:W-:Y:S01]  /*0b40*/  LEA R9, R7, R22, 0x2 ;  /* 0x0000001607097211 */ /* 0x000fe200078e10ff */
[----:B0-----:R-:W-:-:S05]  /*0b50*/  IMAD.IADD R7, R6, 0x1, R7 ;  /* 0x0000000106077824 */ /* 0x001fca00078e0207 */
[----:B------:R-:W-:Y:S01]  /*0b60*/  ISETP.GE.U32.AND P0, PT, R7, UR10, PT ;  /* 0x0000000a07007c0c */ /* 0x000fe2000bf06070 */
[----:B--2---:R1:W-:-:S12]  /*0b70*/  STS [R9], R4 ;  /* 0x0000000409007388 */ /* 0x0043d80000000800 */
[----:B------:R-:W-:Y:S05]  /*0b80*/  @!P0 BRA `(.L_x_35) ;  /* 0xfffffffc00e48947 */ /* 0x000fea000383ffff */
.L_x_34:
[----:B------:R-:W-:Y:S05]  /*0b90*/  BSYNC.RECONVERGENT B0 ;  /* 0x0000000000007941 */ /* 0x000fea0003800200 */
.L_x_33:
[----:B------:R-:W-:Y:S01]  /*0ba0*/  SHF.R.U32.HI R17, RZ, 0x2, R21 ;  /* 0x00000002ff117819 */ /* 0x000fe20000011615 */
[----:B------:R-:W-:Y:S03]  /*0bb0*/  BAR.SYNC.DEFER_BLOCKING 0x0 ;  /* 0x0000000000007b1d */ /* 0x000fe60000010000 */
[----:B------:R-:W-:-:S03]  /*0bc0*/  ISETP.GE.U32.AND P0, PT, R0, R17, PT ;  /* 0x000000110000720c */ /* 0x000fc60003f06070 */
[----:B------:R-:W-:Y:S10]  /*0bd0*/  BSSY.RECONVERGENT B0, `(.L_x_36) ;  /* 0x0000049000007945 */ /* 0x000ff40003800200 */
[----:B------:R-:W-:Y:S05]  /*0be0*/  @P0 BRA `(.L_x_37) ;  /* 0x00000004001c0947 */ /* 0x000fea0003800000 */
[----:B------:R-:W1:Y:S01]  /*0bf0*/  LDC R16, c[0x0][0x360] ;  /* 0x0000d800ff107b82 */ /* 0x000e620000000800 */
[----:B------:R-:W-:Y:S01]  /*0c00*/  BSSY.RECONVERGENT B1, `(.L_x_38) ;  /* 0x000002e000017945 */ /* 0x000fe20003800200 */
[----:B------:R-:W-:-:S04]  /*0c10*/  IMAD.WIDE.U32 R18, R2, 0x4, R26 ;  /* 0x0000000402127825 */ /* 0x000fc800078e001a */
[----:B------:R-:W-:Y:S01]  /*0c20*/  IMAD.MOV.U32 R25, RZ, RZ, R0 ;  /* 0x000000ffff197224 */ /* 0x000fe200078e0000 */
[----:B-1----:R-:W0:Y:S01]  /*0c30*/  I2F.U32.RP R9, R16 ;  /* 0x0000001000097306 */ /* 0x002e220000209000 */
[----:B------:R-:W-:Y:S01]  /*0c40*/  IMAD.IADD R6, R0, 0x1, R16 ;  /* 0x0000000100067824 */ /* 0x000fe200078e0210 */
[----:B------:R-:W-:-:S04]  /*0c50*/  ISETP.NE.U32.AND P2, PT, R16, RZ, PT ;  /* 0x000000ff1000720c */ /* 0x000fc80003f45070 */
[----:B------:R-:W-:Y:S02]  /*0c60*/  ISETP.GE.U32.AND P0, PT, R6, R17, PT ;  /* 0x000000110600720c */ /* 0x000fe40003f06070 */
[----:B------:R-:W-:Y:S02]  /*0c70*/  VIMNMX.U32 R7, PT, PT, R17, R6, !PT ;  /* 0x0000000611077248 */ /* 0x000fe40007fe0000 */
[----:B------:R-:W-:-:S04]  /*0c80*/  SEL R8, RZ, 0x1, P0 ;  /* 0x00000001ff087807 */ /* 0x000fc80000000000 */
[----:B------:R-:W-:Y:S01]  /*0c90*/  IADD3 R7, PT, PT, R7, -R6, -R8 ;  /* 0x8000000607077210 */ /* 0x000fe20007ffe808 */
[----:B0-----:R-:W0:Y:S02]  /*0ca0*/  MUFU.RCP R9, R9 ;  /* 0x0000000900097308 */ /* 0x001e240000001000 */
[----:B0-----:R-:W-:-:S06]  /*0cb0*/  VIADD R4, R9, 0xffffffe ;  /* 0x0ffffffe09047836 */ /* 0x001fcc0000000000 */
[----:B------:R0:W1:Y:S02]  /*0cc0*/  F2I.FTZ.U32.TRUNC.NTZ R5, R4 ;  /* 0x0000000400057305 */ /* 0x000064000021f000 */
[----:B0-----:R-:W-:Y:S01]  /*0cd0*/  IMAD.MOV.U32 R4, RZ, RZ, RZ ;  /* 0x000000ffff047224 */ /* 0x001fe200078e00ff */
[----:B-1----:R-:W-:-:S05]  /*0ce0*/  IADD3 R11, PT, PT, RZ, -R5, RZ ;  /* 0x80000005ff0b7210 */ /* 0x002fca0007ffe0ff */
[----:B------:R-:W-:-:S04]  /*0cf0*/  IMAD R11, R11, R16, RZ ;  /* 0x000000100b0b7224 */ /* 0x000fc800078e02ff */
[----:B------:R-:W-:-:S06]  /*0d00*/  IMAD.HI.U32 R10, R5, R11, R4 ;  /* 0x0000000b050a7227 */ /* 0x000fcc00078e0004 */
[----:B------:R-:W-:-:S05]  /*0d10*/  IMAD.HI.U32 R9, R10, R7, RZ ;  /* 0x000000070a097227 */ /* 0x000fca00078e00ff */
[----:B------:R-:W-:-:S05]  /*0d20*/  IADD3 R4, PT, PT, -R9, RZ, RZ ;  /* 0x000000ff09047210 */ /* 0x000fca0007ffe1ff */
[----:B------:R-:W-:Y:S02]  /*0d30*/  IMAD R7, R16, R4, R7 ;  /* 0x0000000410077224 */ /* 0x000fe400078e0207 */
[----:B------:R-:W0:Y:S03]  /*0d40*/  LDC.64 R4, c[0x0][0x398] ;  /* 0x0000e600ff047b82 */ /* 0x000e260000000a00 */
[----:B------:R-:W-:-:S13]  /*0d50*/  ISETP.GE.U32.AND P0, PT, R7, R16, PT ;  /* 0x000000100700720c */ /* 0x000fda0003f06070 */
[----:B------:R-:W-:Y:S02]  /*0d60*/  @P0 IMAD.IADD R7, R7, 0x1, -R16 ;  /* 0x0000000107070824 */ /* 0x000fe400078e0a10 */
[----:B------:R-:W-:-:S03]  /*0d70*/  @P0 VIADD R9, R9, 0x1 ;  /* 0x0000000109090836 */ /* 0x000fc60000000000 */
[----:B------:R-:W-:Y:S01]  /*0d80*/  ISETP.GE.U32.AND P1, PT, R7, R16, PT ;  /* 0x000000100700720c */ /* 0x000fe20003f26070 */
[----:B------:R-:W-:-:S04]  /*0d90*/  IMAD R7, R21, UR9, RZ ;  /* 0x0000000915077c24 */ /* 0x000fc8000f8e02ff */
[----:B0-----:R-:W-:-:S08]  /*0da0*/  IMAD.WIDE.U32 R26, R7, 0x4, R4 ;  /* 0x00000004071a7825 */ /* 0x001fd000078e0004 */
[----:B------:R-:W-:Y:S02]  /*0db0*/  @P1 IADD3 R9, PT, PT, R9, 0x1, RZ ;  /* 0x0000000109091810 */ /* 0x000fe40007ffe0ff */
[----:B------:R-:W-:-:S05]  /*0dc0*/  @!P2 LOP3.LUT R9, RZ, R16, RZ, 0x33, !PT ;  /* 0x00000010ff09a212 */ /* 0x000fca00078e33ff */
[----:B------:R-:W-:-:S05]  /*0dd0*/  IMAD.IADD R8, R8, 0x1, R9 ;  /* 0x0000000108087824 */ /* 0x000fca00078e0209 */
[C---:B------:R-:W-:Y:S02]  /*0de0*/  LOP3.LUT R6, R8.reuse, 0x3, RZ, 0xc0, !PT ;  /* 0x0000000308067812 */ /* 0x040fe400078ec0ff */
[----:B------:R-:W-:Y:S02]  /*0df0*/  ISETP.GE.U32.AND P1, PT, R8, 0x3, PT ;  /* 0x000000030800780c */ /* 0x000fe40003f26070 */
[----:B------:R-:W-:-:S13]  /*0e00*/  ISETP.NE.AND P0, PT, R6, 0x3, PT ;  /* 0x000000030600780c */ /* 0x000fda0003f05270 */
[----:B------:R-:W-:Y:S05]  /*0e10*/  @!P0 BRA `(.L_x_39) ;  /* 0x0000000000308947 */ /* 0x000fea0003800000 */
[----:B------:R-:W-:Y:S01]  /*0e20*/  IADD3 R2, PT, PT, R8, 0x1, RZ ;  /* 0x0000000108027810 */ /* 0x000fe20007ffe0ff */
[----:B------:R-:W-:Y:S02]  /*0e30*/  IMAD.MOV.U32 R10, RZ, RZ, RZ ;  /* 0x000000ffff0a7224 */ /* 0x000fe400078e00ff */
[----:B------:R-:W-:Y:S01]  /*0e40*/  IMAD.MOV.U32 R25, RZ, RZ, R0 ;  /* 0x000000ffff197224 */ /* 0x000fe200078e0000 */
[----:B------:R-:W-:-:S07]  /*0e50*/  LOP3.LUT R11, R2, 0x3, RZ, 0xc0, !PT ;  /* 0x00000003020b7812 */ /* 0x000fce00078ec0ff */
.L_x_40:
[----:B0-----:R-:W-:-:S06]  /*0e60*/  IMAD.WIDE.U32 R4, R25, 0x10, R18 ;  /* 0x0000001019047825 */ /* 0x001fcc00078e0012 */
[----:B------:R-:W2:Y:S01]  /*0e70*/  LDG.E.128.CONSTANT R4, desc[UR6][R4.64] ;  /* 0x0000000604047981 */ /* 0x000ea2000c1e9d00 */
[----:B------:R-:W-:Y:S01]  /*0e80*/  IMAD.WIDE.U32 R8, R25, 0x10, R26 ;  /* 0x0000001019087825 */ /* 0x000fe200078e001a */
[----:B------:R-:W-:-:S03]  /*0e90*/  IADD3 R10, PT, PT, R10, 0x1, RZ ;  /* 0x000000010a0a7810 */ /* 0x000fc60007ffe0ff */
[----:B------:R-:W-:Y:S01]  /*0ea0*/  IMAD.IADD R25, R16, 0x1, R25 ;  /* 0x0000000110197824 */ /* 0x000fe200078e0219 */
[----:B------:R-:W-:Y:S01]  /*0eb0*/  ISETP.NE.AND P0, PT, R10, R11, PT ;  /* 0x0000000b0a00720c */ /* 0x000fe20003f05270 */
[----:B--2---:R0:W-:-:S12]  /*0ec0*/  STG.E.128 desc[UR6][R8.64], R4 ;  /* 0x0000000408007986 */ /* 0x0041d8000c101d06 */
[----:B------:R-:W-:Y:S05]  /*0ed0*/  @P0 BRA `(.L_x_40) ;  /* 0xfffffffc00e00947 */ /* 0x000fea000383ffff */
.L_x_39:
[----:B------:R-:W-:Y:S05]  /*0ee0*/  BSYNC.RECONVERGENT B1 ;  /* 0x0000000000017941 */ /* 0x000fea0003800200 */
.L_x_38:
[----:B------:R-:W-:Y:S05]  /*0ef0*/  @!P1 BRA `(.L_x_37) ;  /* 0x0000000000589947 */ /* 0x000fea0003800000 */
.L_x_41:
[----:B--2---:R-:W-:-:S05]  /*0f00*/  IMAD.WIDE.U32 R14, R25, 0x10, R18 ;  /* 0x00000010190e7825 */ /* 0x004fca00078e0012 */
[----:B0-----:R-:W2:Y:S01]  /*0f10*/  LDG.E.128.CONSTANT R4, desc[UR6][R14.64] ;  /* 0x000000060e047981 */ /* 0x001ea2000c1e9d00 */
[----:B------:R-:W-:Y:S02]  /*0f20*/  IMAD.IADD R2, R16, 0x1, R25 ;  /* 0x0000000110027824 */ /* 0x000fe400078e0219 */
[----:B------:R-:W-:-:S03]  /*0f30*/  IMAD.WIDE.U32 R8, R25, 0x10, R26 ;  /* 0x0000001019087825 */ /* 0x000fc600078e001a */
[C---:B------:R-:W-:Y:S01]  /*0f40*/  IADD3 R23, PT, PT, R2.reuse, R16, RZ ;  /* 0x0000001002177210 */ /* 0x040fe20007ffe0ff */
[----:B------:R-:W-:-:S04]  /*0f50*/  IMAD.WIDE.U32 R10, R2, 0x10, R18 ;  /* 0x00000010020a7825 */ /* 0x000fc800078e0012 */
[----:B------:R-:W-:-:S04]  /*0f60*/  IMAD.IADD R24, R23, 0x1, R16 ;  /* 0x0000000117187824 */ /* 0x000fc800078e0210 */
[----:B------:R-:W-:-:S06]  /*0f70*/  IMAD.WIDE.U32 R12, R24, 0x10, R18 ;  /* 0x00000010180c7825 */ /* 0x000fcc00078e0012 */
[----:B------:R-:W3:Y:S04]  /*0f80*/  LDG.E.128.CONSTANT R12, desc[UR6][R12.64] ;  /* 0x000000060c0c7981 */ /* 0x000ee8000c1e9d00 */
[----:B--2---:R0:W-:Y:S04]  /*0f90*/  STG.E.128 desc[UR6][R8.64], R4 ;  /* 0x0000000408007986 */ /* 0x0041e8000c101d06 */
[----:B0-----:R-:W2:Y:S01]  /*0fa0*/  LDG.E.128.CONSTANT R4, desc[UR6][R10.64] ;  /* 0x000000060a047981 */ /* 0x001ea2000c1e9d00 */
[----:B------:R-:W-:-:S06]  /*0fb0*/  IMAD.WIDE.U32 R8, R23, 0x10, R18 ;  /* 0x0000001017087825 */ /* 0x000fcc00078e0012 */
[----:B------:R-:W4:Y:S01]  /*0fc0*/  LDG.E.128.CONSTANT R8, desc[UR6][R8.64] ;  /* 0x0000000608087981 */ /* 0x000f22000c1e9d00 */
[----:B------:R-:W-:Y:S01]  /*0fd0*/  IMAD.WIDE.U32 R28, R2, 0x10, R26 ;  /* 0x00000010021c7825 */ /* 0x000fe200078e001a */
[----:B------:R-:W-:-:S04]  /*0fe0*/  IADD3 R25, PT, PT, R24, R16, RZ ;  /* 0x0000001018197210 */ /* 0x000fc80007ffe0ff */
[----:B------:R-:W-:Y:S01]  /*0ff0*/  ISETP.GE.U32.AND P0, PT, R25, R17, PT ;  /* 0x000000111900720c */ /* 0x000fe20003f06070 */
[----:B--2---:R0:W-:Y:S02]  /*1000*/  STG.E.128 desc[UR6][R28.64], R4 ;  /* 0x000000041c007986 */ /* 0x0041e4000c101d06 */
[----:B0-----:R-:W-:-:S04]  /*1010*/  IMAD.WIDE.U32 R6, R23, 0x10, R26 ;  /* 0x0000001017067825 */ /* 0x001fc800078e001a */
[----:B------:R-:W-:Y:S01]  /*1020*/  IMAD.WIDE.U32 R4, R24, 0x10, R26 ;  /* 0x0000001018047825 */ /* 0x000fe200078e001a */
[----:B----4-:R2:W-:Y:S04]  /*1030*/  STG.E.128 desc[UR6][R6.64], R8 ;  /* 0x0000000806007986 */ /* 0x0105e8000c101d06 */
[----:B---3--:R2:W-:Y:S01]  /*1040*/  STG.E.128 desc[UR6][R4.64], R12 ;  /* 0x0000000c04007986 */ /* 0x0085e2000c101d06 */
[----:B------:R-:W-:Y:S05]  /*1050*/  @!P0 BRA `(.L_x_41) ;  /* 0xfffffffc00a88947 */ /* 0x000fea000383ffff */
.L_x_37:
[----:B------:R-:W-:Y:S05]  /*1060*/  BSYNC.RECONVERGENT B0 ;  /* 0x0000000000007941 */ /* 0x000fea0003800200 */
.L_x_36:
[----:B------:R-:W-:-:S13]  /*1070*/  ISETP.GE.U32.AND P0, PT, R0, R21, PT ;  /* 0x000000150000720c */ /* 0x000fda0003f06070 */
[----:B------:R-:W-:Y:S05]  /*1080*/  @P0 EXIT ;  /* 0x000000000000094d */ /* 0x000fea0003800000 */
[----:B------:R-:W3:Y:S02]  /*1090*/  LDCU UR4, c[0x0][0x3a4] ;  /* 0x00007480ff0477ac */ /* 0x000ee40008000800 */
[----:B---3--:R-:W-:-:S13]  /*10a0*/  ISETP.NE.AND P0, PT, RZ, UR4, PT ;  /* 0x00000004ff007c0c */ /* 0x008fda000bf05270 */
[----:B------:R-:W-:Y:S05]  /*10b0*/  @!P0 EXIT ;  /* 0x000000000000894d */ /* 0x000fea0003800000 */
[----:B------:R-:W3:Y:S02]  /*10c0*/  LDCU.U16 UR8, c[0x0][0x3a4] ;  /* 0x00007480ff0877ac */ /* 0x000ee40008000400 */
.L_x_53:
[----:B012---:R-:W-:Y:S02]  /*10d0*/  HFMA2 R4, -RZ, RZ, 0, 0 ;  /* 0x00000000ff047431 */ /* 0x007fe400000001ff */
[----:B------:R-:W-:Y:S01]  /*10e0*/  IMAD R2, R0, 0x4, R20 ;  /* 0x0000000400027824 */ /* 0x000fe200078e0214 */
[----:B------:R-:W-:Y:S01]  /*10f0*/  PRMT R5, RZ, 0x7610, R5 ;  /* 0x00007610ff057816 */ /* 0x000fe20000000005 */
[----:B------:R-:W-:Y:S01]  /*1100*/  IMAD.MOV.U32 R8, RZ, RZ, R0 ;  /* 0x000000ffff087224 */ /* 0x000fe200078e0000 */
[----:B------:R-:W-:Y:S02]  /*1110*/  PRMT R6, RZ, 0x7610, R6 ;  /* 0x00007610ff067816 */ /* 0x000fe40000000006 */
[----:B------:R-:W-:-:S07]  /*1120*/  MOV R7, RZ ;  /* 0x000000ff00077202 */ /* 0x000fce0000000f00 */
.L_x_52:
[----:B0-----:R-:W0:Y:S01]  /*1130*/  LDC R9, c[0x0][0x3a4] ;  /* 0x0000e900ff097b82 */ /* 0x001e220000000800 */
[----:B------:R-:W-:Y:S01]  /*1140*/  ISETP.NE.AND P0, PT, R4, RZ, PT ;  /* 0x000000ff0400720c */ /* 0x000fe20003f05270 */
[----:B------:R-:W-:Y:S01]  /*1150*/  IMAD.MOV.U32 R12, RZ, RZ, R4 ;  /* 0x000000ffff0c7224 */ /* 0x000fe200078e0004 */
[----:B------:R-:W-:Y:S02]  /*1160*/  LOP3.LUT R10, RZ, R4, RZ, 0x33, !PT ;  /* 0x00000004ff0a7212 */ /* 0x000fe400078e33ff */
[----:B------:R-:W-:-:S03]  /*1170*/  MOV R11, RZ ;  /* 0x000000ff000b7202 */ /* 0x000fc60000000f00 */
[----:B0-----:R-:W-:-:S06]  /*1180*/  IMAD.IADD R14, R10, 0x1, R9 ;  /* 0x000000010a0e7824 */ /* 0x001fcc00078e0209 */
[----:B------:R-:W-:Y:S05]  /*1190*/  @!P0 BRA `(.L_x_42) ;  /* 0x0000000400f08947 */ /* 0x000fea0003800000 */
[C---:B------:R-:W-:Y:S01]  /*11a0*/  IADD3 R11, PT, PT, R4.reuse, -0x1, RZ ;  /* 0xffffffff040b7810 */ /* 0x040fe20007ffe0ff */
[----:B------:R-:W-:Y:S01]  /*11b0*/  HFMA2 R13, -RZ, RZ, 0, 0 ;  /* 0x00000000ff0d7431 */ /* 0x000fe200000001ff */
[----:B------:R-:W-:Y:S02]  /*11c0*/  LOP3.LUT P1, RZ, R4, 0x7, RZ, 0xc0, !PT ;  /* 0x0000000704ff7812 */ /* 0x000fe4000782c0ff */
[C---:B------:R-:W-:Y:S01]  /*11d0*/  ISETP.GE.U32.AND P0, PT, R11.reuse, 0x7, PT ;  /* 0x000000070b00780c */ /* 0x040fe20003f06070 */
[----:B------:R-:W-:Y:S02]  /*11e0*/  IMAD R16, R11, R4, RZ ;  /* 0x000000040b107224 */ /* 0x000fe400078e02ff */
[----:B------:R-:W-:-:S03]  /*11f0*/  IMAD.MOV.U32 R11, RZ, RZ, RZ ;  /* 0x000000ffff0b7224 */ /* 0x000fc600078e00ff */
[----:B------:R-:W-:-:S07]  /*1200*/  SHF.R.U32.HI R16, RZ, 0x1, R16 ;  /* 0x00000001ff107819 */ /* 0x000fce0000011610 */
[----:B------:R-:W-:Y:S05]  /*1210*/  @!P0 BRA `(.L_x_43) ;  /* 0x0000000000c48947 */ /* 0x000fea0003800000 */
[----:B------:R-:W0:Y:S01]  /*1220*/  S2UR UR5, SR_CgaCtaId ;  /* 0x00000000000579c3 */ /* 0x000e220000008800 */
[----:B------:R-:W-:Y:S01]  /*1230*/  UMOV UR4, 0x400 ;  /* 0x0000040000047882 */ /* 0x000fe20000000000 */
[----:B------:R-:W-:Y:S01]  /*1240*/  LOP3.LUT R13, R4, 0xfffffff8, RZ, 0xc0, !PT ;  /* 0xfffffff8040d7812 */ /* 0x000fe200078ec0ff */
[----:B------:R-:W-:-:S03]  /*1250*/  IMAD.MOV.U32 R15, RZ, RZ, R2 ;  /* 0x000000ffff0f7224 */ /* 0x000fc600078e0002 */
[----:B------:R-:W-:Y:S02]  /*1260*/  IADD3 R17, PT, PT, -R13, RZ, RZ ;  /* 0x000000ff0d117210 */ /* 0x000fe40007ffe1ff */
[----:B------:R-:W1:Y:S01]  /*1270*/  LDC R11, c[0x0][0x3ac] ;  /* 0x0000eb00ff0b7b82 */ /* 0x000e620000000800 */
[----:B0-----:R-:W-:-:S06]  /*1280*/  ULEA UR4, UR5, UR4, 0x18 ;  /* 0x0000000405047291 */ /* 0x001fcc000f8ec0ff */
[----:B------:R-:W-:-:S05]  /*1290*/  IMAD.U32 R20, RZ, RZ, UR4 ;  /* 0x00000004ff147e24 */ /* 0x000fca000f8e00ff */
[----:B-1----:R-:W-:Y:S02]  /*12a0*/  LEA R22, R11, R20, 0x2 ;  /* 0x000000140b167211 */ /* 0x002fe400078e10ff */
[----:B------:R-:W-:-:S03]  /*12b0*/  MOV R11, RZ ;  /* 0x000000ff000b7202 */ /* 0x000fc60000000f00 */
[----:B------:R-:W-:-:S04]  /*12c0*/  IMAD R18, R16, 0x4, R22 ;  /* 0x0000000410127824 */ /* 0x000fc800078e0216 */
[----:B------:R-:W-:-:S07]  /*12d0*/  VIADD R18, R18, 0x10 ;  /* 0x0000001012127836 */ /* 0x000fce0000000000 */
.L_x_44:
[----:B------:R-:W0:Y:S01]  /*12e0*/  LDC R24, c[0x0][0x3a8] ;  /* 0x0000ea00ff187b82 */ /* 0x000e220000000800 */
[----:B------:R1:W-:Y:S01]  /*12f0*/  LDS R26, [R15] ;  /* 0x000000000f1a7984 */ /* 0x0003e20000000800 */
[----:B------:R-:W-:-:S03]  /*1300*/  VIADD R17, R17, 0x8 ;  /* 0x0000000811117836 */ /* 0x000fc60000000000 */
[----:B------:R-:W2:Y:S02]  /*1310*/  LDS R19, [R18+-0x10] ;  /* 0xfffff00012137984 */ /* 0x000ea40000000800 */
[----:B------:R-:W-:Y:S02]  /*1320*/  ISETP.NE.AND P0, PT, R17, RZ, PT ;  /* 0x000000ff1100720c */ /* 0x000fe40003f05270 */
[----:B------:R-:W-:Y:S04]  /*1330*/  LDS R23, [R18+-0xc] ;  /* 0xfffff40012177984 */ /* 0x000fe80000000800 */
[----:B------:R-:W-:Y:S01]  /*1340*/  LDS R27, [R18+-0x4] ;  /* 0xfffffc00121b7984 */ /* 0x000fe20000000800 */
[CC--:B0-----:R-:W-:Y:S02]  /*1350*/  LEA R21, R24.reuse, R15.reuse, 0x2 ;  /* 0x0000000f18157211 */ /* 0x0c1fe400078e10ff */
[----:B-1----:R-:W-:-:S03]  /*1360*/  LEA R15, R24, R15, 0x5 ;  /* 0x0000000f180f7211 */ /* 0x002fc600078e28ff */
[----:B------:R-:W0:Y:S01]  /*1370*/  LDS R28, [R21] ;  /* 0x00000000151c7984 */ /* 0x000e220000000800 */
[----:B------:R-:W-:Y:S02]  /*1380*/  IMAD R25, R24, 0x4, R21 ;  /* 0x0000000418197824 */ /* 0x000fe400078e0215 */
[----:B--2---:R-:W-:Y:S02]  /*1390*/  FFMA R19, R26, R19, R11 ;  /* 0x000000131a137223 */ /* 0x004fe4000000000b */
[----:B------:R-:W-:Y:S04]  /*13a0*/  LDS R11, [R18+-0x8] ;  /* 0xfffff800120b7984 */ /* 0x000fe80000000800 */
[----:B------:R1:W2:Y:S01]  /*13b0*/  LDS R26, [R25] ;  /* 0x00000000191a7984 */ /* 0x0002a20000000800 */
[----:B0-----:R-:W-:Y:S01]  /*13c0*/  FFMA R19, R28, R23, R19 ;  /* 0x000000171c137223 */ /* 0x001fe20000000013 */
[----:B------:R-:W-:-:S05]  /*13d0*/  LEA R23, R24, R25, 0x2 ;  /* 0x0000001918177211 */ /* 0x000fca00078e10ff */
[----:B------:R-:W0:Y:S01]  /*13e0*/  LDS R28, [R23] ;  /* 0x00000000171c7984 */ /* 0x000e220000000800 */
[----:B------:R-:W-:-:S03]  /*13f0*/  IMAD R29, R24, 0x4, R23 ;  /* 0x00000004181d7824 */ /* 0x000fc600078e0217 */
[----:B------:R-:W-:Y:S02]  /*1400*/  LDS R23, [R18+0x8] ;  /* 0x0000080012177984 */ /* 0x000fe40000000800 */
[----:B------:R-:W-:-:S05]  /*1410*/  LEA R21, R24, R29, 0x2 ;  /* 0x0000001d18157211 */ /* 0x000fca00078e10ff */
[----:B-1----:R-:W-:Y:S02]  /*1420*/  IMAD R25, R24, 0x4, R21 ;  /* 0x0000000418197824 */ /* 0x002fe400078e0215 */
[----:B--2---:R-:W-:Y:S02]  /*1430*/  FFMA R11, R26, R11, R19 ;  /* 0x0000000b1a0b7223 */ /* 0x004fe40000000013 */
[----:B------:R-:W-:Y:S04]  /*1440*/  LDS R19, [R18] ;  /* 0x0000000012137984 */ /* 0x000fe80000000800 */
[----:B------:R-:W-:Y:S01]  /*1450*/  LDS R26, [R18+0x4] ;  /* 0x00000400121a7984 */ /* 0x000fe20000000800 */
[----:B0-----:R-:W-:-:S03]  /*1460*/  FFMA R27, R28, R27, R11 ;  /* 0x0000001b1c1b7223 */ /* 0x001fc6000000000b */
[----:B------:R-:W0:Y:S04]  /*1470*/  LDS R28, [R29] ;  /* 0x000000001d1c7984 */ /* 0x000e280000000800 */
[----:B------:R-:W1:Y:S01]  /*1480*/  LDS R11, [R21] ;  /* 0x00000000150b7984 */ /* 0x000e620000000800 */
[----:B0-----:R-:W-:Y:S01]  /*1490*/  FFMA R28, R28, R19, R27 ;  /* 0x000000131c1c7223 */ /* 0x001fe2000000001b */
[----:B------:R-:W-:Y:S02]  /*14a0*/  LEA R27, R24, R25, 0x2 ;  /* 0x00000019181b7211 */ /* 0x000fe400078e10ff */
[----:B------:R-:W0:Y:S01]  /*14b0*/  LDS R19, [R25] ;  /* 0x0000000019137984 */ /* 0x000e220000000800 */
[----:B-1----:R-:W-:-:S03]  /*14c0*/  FFMA R26, R11, R26, R28 ;  /* 0x0000001a0b1a7223 */ /* 0x002fc6000000001c */
[----:B------:R-:W-:Y:S04]  /*14d0*/  LDS R28, [R27] ;  /* 0x000000001b1c7984 */ /* 0x000fe80000000800 */
[----:B------:R1:W2:Y:S02]  /*14e0*/  LDS R11, [R18+0xc] ;  /* 0x00000c00120b7984 */ /* 0x0002a40000000800 */
[----:B-1----:R-:W-:Y:S02]  /*14f0*/  VIADD R18, R18, 0x20 ;  /* 0x0000002012127836 */ /* 0x002fe40000000000 */
[----:B0-----:R-:W-:-:S04]  /*1500*/  FFMA R19, R19, R23, R26 ;  /* 0x0000001713137223 */ /* 0x001fc8000000001a */
[----:B--2---:R-:W-:Y:S01]  /*1510*/  FFMA R11, R28, R11, R19 ;  /* 0x0000000b1c0b7223 */ /* 0x004fe20000000013 */
[----:B------:R-:W-:Y:S06]  /*1520*/  @P0 BRA `(.L_x_44) ;  /* 0xfffffffc006c0947 */ /* 0x000fec000383ffff */
.L_x_43:
[----:B------:R-:W-:Y:S05]  /*1530*/  @!P1 BRA `(.L_x_42) ;  /* 0x0000000400089947 */ /* 0x000fea0003800000 */
[----:B------:R-:W-:-:S04]  /*1540*/  LOP3.LUT R17, R6, 0x7, RZ, 0xc0, !PT ;  /* 0x0000000706117812 */ /* 0x000fc800078ec0ff */
[C---:B------:R-:W-:Y:S02]  /*1550*/  IADD3 R15, PT, PT, R17.reuse, -0x1, RZ ;  /* 0xffffffff110f7810 */ /* 0x040fe40007ffe0ff */
[----:B------:R-:W-:Y:S02]  /*1560*/  LOP3.LUT P1, RZ, R17, 0x3, RZ, 0xc0, !PT ;  /* 0x0000000311ff7812 */ /* 0x000fe4000782c0ff */
[----:B------:R-:W-:-:S13]  /*1570*/  ISETP.GE.U32.AND P0, PT, R15, 0x3, PT ;  /* 0x000000030f00780c */ /* 0x000fda0003f06070 */
[----:B------:R-:W-:Y:S05]  /*1580*/  @!P0 BRA `(.L_x_45) ;  /* 0x0000000000648947 */ /* 0x000fea0003800000 */
[----:B------:R-:W0:Y:S01]  /*1590*/  S2UR UR5, SR_CgaCtaId ;  /* 0x00000000000579c3 */ /* 0x000e220000008800 */
[----:B------:R-:W-:Y:S01]  /*15a0*/  UMOV UR4, 0x400 ;  /* 0x0000040000047882 */ /* 0x000fe20000000000 */
[----:B------:R-:W-:-:S04]  /*15b0*/  IMAD.IADD R17, R16, 0x1, R13 ;  /* 0x0000000110117824 */ /* 0x000fc800078e020d */
[----:B------:R-:W-:Y:S02]  /*15c0*/  IMAD R17, R17, 0x4, R22 ;  /* 0x0000000411117824 */ /* 0x000fe400078e0216 */
[----:B------:R-:W1:Y:S03]  /*15d0*/  LDC R23, c[0x0][0x3a8] ;  /* 0x0000ea00ff177b82 */ /* 0x000e660000000800 */
[----:B------:R-:W-:Y:S04]  /*15e0*/  LDS R18, [R17] ;  /* 0x0000000011127984 */ /* 0x000fe80000000800 */
[----:B------:R-:W-:Y:S04]  /*15f0*/  LDS R21, [R17+0x8] ;  /* 0x0000080011157984 */ /* 0x000fe80000000800 */
[----:B------:R-:W-:Y:S01]  /*1600*/  LDS R25, [R17+0xc] ;  /* 0x00000c0011197984 */ /* 0x000fe20000000800 */
[----:B0-----:R-:W-:-:S06]  /*1610*/  ULEA UR4, UR5, UR4, 0x18 ;  /* 0x0000000405047291 */ /* 0x001fcc000f8ec0ff */
[----:B------:R-:W-:Y:S01]  /*1620*/  MOV R20, UR4 ;  /* 0x0000000400147c02 */ /* 0x000fe20008000f00 */
[C---:B-1----:R-:W-:Y:S01]  /*1630*/  IMAD R15, R13.reuse, R23, R0 ;  /* 0x000000170d0f7224 */ /* 0x042fe200078e0200 */
[----:B------:R-:W-:-:S04]  /*1640*/  IADD3 R13, PT, PT, R13, 0x4, RZ ;  /* 0x000000040d0d7810 */ /* 0x000fc80007ffe0ff */
[----:B------:R-:W-:Y:S02]  /*1650*/  LEA R24, R15, R20, 0x2 ;  /* 0x000000140f187211 */ /* 0x000fe400078e10ff */
[----:B------:R-:W-:Y:S03]  /*1660*/  LDS R15, [R17+0x4] ;  /* 0x00000400110f7984 */ /* 0x000fe60000000800 */
[C---:B------:R-:W-:Y:S02]  /*1670*/  IMAD R26, R23.reuse, 0x4, R24 ;  /* 0x00000004171a7824 */ /* 0x040fe400078e0218 */
[----:B------:R-:W0:Y:S03]  /*1680*/  LDS R24, [R24] ;  /* 0x0000000018187984 */ /* 0x000e260000000800 */
[----:B------:R-:W-:-:S02]  /*1690*/  LEA R19, R23, R26, 0x2 ;  /* 0x0000001a17137211 */ /* 0x000fc400078e10ff */
[----:B------:R-:W1:Y:S03]  /*16a0*/  LDS R26, [R26] ;  /* 0x000000001a1a7984 */ /* 0x000e660000000800 */
[----:B------:R-:W-:Y:S01]  /*16b0*/  IMAD R23, R23, 0x4, R19 ;  /* 0x0000000417177824 */ /* 0x000fe200078e0213 */
[----:B------:R-:W2:Y:S05]  /*16c0*/  LDS R28, [R19] ;  /* 0x00000000131c7984 */ /* 0x000eaa0000000800 */
[----:B------:R-:W4:Y:S01]  /*16d0*/  LDS R23, [R23] ;  /* 0x0000000017177984 */ /* 0x000f220000000800 */
[----:B0-----:R-:W-:-:S04]  /*16e0*/  FFMA R11, R24, R18, R11 ;  /* 0x00000012180b7223 */ /* 0x001fc8000000000b */
[----:B-1----:R-:W-:-:S04]  /*16f0*/  FFMA R11, R26, R15, R11 ;  /* 0x0000000f1a0b7223 */ /* 0x002fc8000000000b */
[----:B--2---:R-:W-:-:S04]  /*1700*/  FFMA R11, R28, R21, R11 ;  /* 0x000000151c0b7223 */ /* 0x004fc8000000000b */
[----:B----4-:R-:W-:-:S07]  /*1710*/  FFMA R11, R23, R25, R11 ;  /* 0x00000019170b7223 */ /* 0x010fce000000000b */
.L_x_45:
        /* <DEDUP_REMOVED lines=8> */
[----:B------:R-:W-:-:S04]  /*17a0*/  IMAD.IADD R19, R16, 0x1, R13 ;  /* 0x0000000110137824 */ /* 0x000fc800078e020d */
[----:B------:R-:W-:Y:S02]  /*17b0*/  IMAD R19, R19, 0x4, R22 ;  /* 0x0000000413137824 */ /* 0x000fe400078e0216 */
[----:B------:R-:W1:Y:S03]  /*17c0*/  LDC R15, c[0x0][0x3a8] ;  /* 0x0000ea00ff0f7b82 */ /* 0x000e660000000800 */
[----:B------:R-:W-:Y:S01]  /*17d0*/  LDS R21, [R19+0x4] ;  /* 0x0000040013157984 */ /* 0x000fe20000000800 */
[----:B0-----:R-:W-:-:S06]  /*17e0*/  ULEA UR4, UR5, UR4, 0x18 ;  /* 0x0000000405047291 */ /* 0x001fcc000f8ec0ff */
[----:B------:R-:W-:Y:S01]  /*17f0*/  MOV R20, UR4 ;  /* 0x0000000400147c02 */ /* 0x000fe20008000f00 */
[C---:B-1----:R-:W-:Y:S01]  /*1800*/  IMAD R17, R13.reuse, R15, R0 ;  /* 0x0000000f0d117224 */ /* 0x042fe200078e0200 */
[----:B------:R-:W-:-:S04]  /*1810*/  IADD3 R13, PT, PT, R13, 0x2, RZ ;  /* 0x000000020d0d7810 */ /* 0x000fc80007ffe0ff */
[----:B------:R-:W-:Y:S02]  /*1820*/  LEA R18, R17, R20, 0x2 ;  /* 0x0000001411127211 */ /* 0x000fe400078e10ff */
[----:B------:R-:W-:Y:S03]  /*1830*/  LDS R17, [R19] ;  /* 0x0000000013117984 */ /* 0x000fe60000000800 */
[----:B------:R-:W-:Y:S02]  /*1840*/  IMAD R15, R15, 0x4, R18 ;  /* 0x000000040f0f7824 */ /* 0x000fe400078e0212 */
[----:B------:R-:W0:Y:S04]  /*1850*/  LDS R18, [R18] ;  /* 0x0000000012127984 */ /* 0x000e280000000800 */
[----:B------:R-:W1:Y:S01]  /*1860*/  LDS R24, [R15] ;  /* 0x000000000f187984 */ /* 0x000e620000000800 */
[----:B0-----:R-:W-:-:S04]  /*1870*/  FFMA R11, R18, R17, R11 ;  /* 0x00000011120b7223 */ /* 0x001fc8000000000b */
[----:B-1----:R-:W-:-:S07]  /*1880*/  FFMA R11, R24, R21, R11 ;  /* 0x00000015180b7223 */ /* 0x002fce000000000b */
.L_x_46:
[----:B------:R-:W-:Y:S05]  /*1890*/  @P1 BRA `(.L_x_42) ;  /* 0x0000000000301947 */ /* 0x000fea0003800000 */
[----:B------:R-:W0:Y:S01]  /*18a0*/  S2UR UR5, SR_CgaCtaId ;  /* 0x00000000000579c3 */ /* 0x000e220000008800 */
[----:B------:R-:W1:Y:S01]  /*18b0*/  LDCU UR9, c[0x0][0x3a8] ;  /* 0x00007500ff0977ac */ /* 0x000e620008000800 */
[----:B------:R-:W-:Y:S01]  /*18c0*/  IMAD.IADD R15, R16, 0x1, R13 ;  /* 0x00000001100f7824 */ /* 0x000fe200078e020d */
[----:B------:R-:W-:-:S03]  /*18d0*/  UMOV UR4, 0x400 ;  /* 0x0000040000047882 */ /* 0x000fc60000000000 */
[----:B------:R-:W-:-:S06]  /*18e0*/  IMAD R15, R15, 0x4, R22 ;  /* 0x000000040f0f7824 */ /* 0x000fcc00078e0216 */
[----:B------:R-:W-:Y:S01]  /*18f0*/  LDS R15, [R15] ;  /* 0x000000000f0f7984 */ /* 0x000fe20000000800 */
[----:B-1----:R-:W-:Y:S01]  /*1900*/  IMAD R13, R13, UR9, R0 ;  /* 0x000000090d0d7c24 */ /* 0x002fe2000f8e0200 */
[----:B0-----:R-:W-:-:S06]  /*1910*/  ULEA UR4, UR5, UR4, 0x18 ;  /* 0x0000000405047291 */ /* 0x001fcc000f8ec0ff */
[----:B------:R-:W-:-:S04]  /*1920*/  MOV R20, UR4 ;  /* 0x0000000400147c02 */ /* 0x000fc80008000f00 */
[----:B------:R-:W-:-:S05]  /*1930*/  LEA R13, R13, R20, 0x2 ;  /* 0x000000140d0d7211 */ /* 0x000fca00078e10ff */
[----:B------:R-:W0:Y:S02]  /*1940*/  LDS R16, [R13] ;  /* 0x000000000d107984 */ /* 0x000e240000000800 */
[----:B0-----:R-:W-:-:S07]  /*1950*/  FFMA R11, R16, R15, R11 ;  /* 0x0000000f100b7223 */ /* 0x001fce000000000b */
.L_x_42:
        /* <DEDUP_REMOVED lines=15> */
[----:B------:R-:W-:-:S07]  /*1a50*/  MOV R20, UR4 ;  /* 0x0000000400147c02 */ /* 0x000fce0008000f00 */
.L_x_49:
[----:B------:R-:W0:Y:S01]  /*1a60*/  LDC R15, c[0x0][0x3a8] ;  /* 0x0000ea00ff0f7b82 */ /* 0x000e220000000800 */
[-C--:B------:R-:W-:Y:S02]  /*1a70*/  IMAD R17, R16, R13.reuse, RZ ;  /* 0x0000000d10117224 */ /* 0x080fe400078e02ff */
[----:B------:R-:W-:-:S03]  /*1a80*/  IMAD R16, R13, R13, R13 ;  /* 0x0000000d0d107224 */ /* 0x000fc600078e020d */
[-C--:B------:R-:W-:Y:S01]  /*1a90*/  LEA.HI R19, R17, R12.reuse, RZ, 0x1f ;  /* 0x0000000c11137211 */ /* 0x080fe200078ff8ff */
[----:B------:R-:W-:Y:S01]  /*1aa0*/  IMAD R18, R13, 0x2, R16 ;  /* 0x000000020d127824 */ /* 0x000fe200078e0210 */
[----:B------:R-:W-:-:S03]  /*1ab0*/  LEA.HI R23, R16, R12, RZ, 0x1f ;  /* 0x0000000c10177211 */ /* 0x000fc600078ff8ff */
[--C-:B------:R-:W-:Y:S02]  /*1ac0*/  IMAD R21, R19, 0x4, R22.reuse ;  /* 0x0000000413157824 */ /* 0x100fe400078e0216 */
[----:B------:R-:W-:Y:S01]  /*1ad0*/  IMAD R25, R23, 0x4, R22 ;  /* 0x0000000417197824 */ /* 0x000fe200078e0216 */
[----:B------:R-:W-:Y:S01]  /*1ae0*/  IADD3 R23, PT, PT, R18, 0x2, RZ ;  /* 0x0000000212177810 */ /* 0x000fe20007ffe0ff */
[----:B------:R-:W-:Y:S02]  /*1af0*/  VIADD R18, R13, 0x3 ;  /* 0x000000030d127836 */ /* 0x000fe40000000000 */
[----:B------:R-:W-:Y:S01]  /*1b00*/  LDS R21, [R21] ;  /* 0x0000000015157984 */ /* 0x000fe20000000800 */
[----:B------:R-:W-:-:S05]  /*1b10*/  LEA.HI R27, R23, R12, RZ, 0x1f ;  /* 0x0000000c171b7211 */ /* 0x000fca00078ff8ff */
[----:B------:R-:W-:Y:S02]  /*1b20*/  IMAD R27, R27, 0x4, R22 ;  /* 0x000000041b1b7824 */ /* 0x000fe400078e0216 */
[----:B0-----:R-:W-:-:S05]  /*1b30*/  IMAD R17, R13, R15, R0 ;  /* 0x0000000f0d117224 */ /* 0x001fca00078e0200 */
[----:B------:R-:W-:Y:S02]  /*1b40*/  LEA R28, R17, R20, 0x2 ;  /* 0x00000014111c7211 */ /* 0x000fe400078e10ff */
[----:B------:R-:W-:Y:S02]  /*1b50*/  LDS R17, [R25] ;  /* 0x0000000019117984 */ /* 0x000fe40000000800 */
[----:B------:R-:W-:Y:S02]  /*1b60*/  LEA R24, R15, R28, 0x2 ;  /* 0x0000001c0f187211 */ /* 0x000fe400078e10ff */
[----:B------:R-:W0:Y:S04]  /*1b70*/  LDS R19, [R28] ;  /* 0x000000001c137984 */ /* 0x000e280000000800 */
[----:B------:R-:W1:Y:S01]  /*1b80*/  LDS R26, [R24] ;  /* 0x00000000181a7984 */ /* 0x000e620000000800 */
[----:B0-----:R-:W-:Y:S01]  /*1b90*/  FFMA R23, R19, R21, R11 ;  /* 0x0000001513177223 */ /* 0x001fe2000000000b */
[----:B------:R-:W-:-:S02]  /*1ba0*/  IADD3 R11, PT, PT, R18, R13, RZ ;  /* 0x0000000d120b7210 */ /* 0x000fc40007ffe0ff */
[----:B------:R-:W-:Y:S01]  /*1bb0*/  LEA R19, R15, R24, 0x2 ;  /* 0x000000180f137211 */ /* 0x000fe200078e10ff */
[----:B-1----:R-:W-:Y:S01]  /*1bc0*/  FFMA R17, R26, R17, R23 ;  /* 0x000000111a117223 */ /* 0x002fe20000000017 */
[----:B------:R-:W-:Y:S01]  /*1bd0*/  IADD3 R18, PT, PT, R18, R11, RZ ;  /* 0x0000000b12127210 */ /* 0x000fe20007ffe0ff */
[----:B------:R-:W-:Y:S01]  /*1be0*/  IMAD R21, R11, 0x2, R16 ;  /* 0x000000020b157824 */ /* 0x000fe200078e0210 */
[----:B------:R-:W-:Y:S01]  /*1bf0*/  LDS R26, [R27] ;  /* 0x000000001b1a7984 */ /* 0x000fe20000000800 */
[----:B------:R-:W-:Y:S01]  /*1c00*/  IMAD R24, R15, 0x4, R19 ;  /* 0x000000040f187824 */ /* 0x000fe200078e0213 */
[----:B------:R-:W-:Y:S02]  /*1c10*/  IADD3 R11, PT, PT, R13, 0x4, R18 ;  /* 0x000000040d0b7810 */ /* 0x000fe40007ffe012 */
[----:B------:R0:W1:Y:S01]  /*1c20*/  LDS R28, [R19] ;  /* 0x00000000131c7984 */ /* 0x0000620000000800 */
[----:B------:R-:W-:Y:S02]  /*1c30*/  LEA.HI R21, R21, R12, RZ, 0x1f ;  /* 0x0000000c15157211 */ /* 0x000fe400078ff8ff */
[----:B------:R-:W-:Y:S01]  /*1c40*/  IADD3 R25, PT, PT, R13, 0x5, R11 ;  /* 0x000000050d197810 */ /* 0x000fe20007ffe00b */
[----:B------:R-:W-:Y:S01]  /*1c50*/  IMAD R11, R11, 0x2, R16 ;  /* 0x000000020b0b7824 */ /* 0x000fe200078e0210 */
[----:B------:R-:W-:-:S02]  /*1c60*/  LEA R23, R21, R22, 0x2 ;  /* 0x0000001615177211 */ /* 0x000fc400078e10ff */
[----:B------:R2:W-:Y:S01]  /*1c70*/  LDS R21, [R24] ;  /* 0x0000000018157984 */ /* 0x0005e20000000800 */
[C---:B0-----:R-:W-:Y:S02]  /*1c80*/  IADD3 R19, PT, PT, R25.reuse, R13, RZ ;  /* 0x0000000d19137210 */ /* 0x041fe40007ffe0ff */
[----:B------:R-:W-:Y:S01]  /*1c90*/  LEA R25, R25, R16, 0x1 ;  /* 0x0000001019197211 */ /* 0x000fe200078e08ff */
[----:B------:R-:W0:Y:S01]  /*1ca0*/  LDS R23, [R23] ;  /* 0x0000000017177984 */ /* 0x000e220000000800 */
[-C--:B------:R-:W-:Y:S02]  /*1cb0*/  LEA.HI R11, R11, R12.reuse, RZ, 0x1f ;  /* 0x0000000c0b0b7211 */ /* 0x080fe400078ff8ff */
[----:B------:R-:W-:Y:S01]  /*1cc0*/  LEA.HI R25, R25, R12, RZ, 0x1f ;  /* 0x0000000c19197211 */ /* 0x000fe200078ff8ff */
[----:B--2---:R-:W-:Y:S01]  /*1cd0*/  IMAD R24, R15, 0x4, R24 ;  /* 0x000000040f187824 */ /* 0x004fe200078e0218 */
[----:B------:R-:W-:-:S03]  /*1ce0*/  LEA R11, R11, R22, 0x2 ;  /* 0x000000160b0b7211 */ /* 0x000fc600078e10ff */
[----:B------:R-:W-:-:S03]  /*1cf0*/  IMAD R25, R25, 0x4, R22 ;  /* 0x0000000419197824 */ /* 0x000fc600078e0216 */
[----:B------:R-:W-:Y:S01]  /*1d00*/  LDS R11, [R11] ;  /* 0x000000000b0b7984 */ /* 0x000fe20000000800 */
[----:B-1----:R-:W-:Y:S01]  /*1d10*/  FFMA R26, R28, R26, R17 ;  /* 0x0000001a1c1a7223 */ /* 0x002fe20000000011 */
[--C-:B------:R-:W-:Y:S02]  /*1d20*/  IMAD R17, R18, 0x2, R16.reuse ;  /* 0x0000000212117824 */ /* 0x100fe400078e0210 */
[----:B------:R-:W-:-:S03]  /*1d30*/  IMAD R16, R19, 0x2, R16 ;  /* 0x0000000213107824 */ /* 0x000fc600078e0210 */
[----:B------:R-:W-:Y:S02]  /*1d40*/  LEA.HI R17, R17, R12, RZ, 0x1f ;  /* 0x0000000c11117211 */ /* 0x000fe400078ff8ff */
[----:B------:R-:W-:Y:S01]  /*1d50*/  IADD3 R19, PT, PT, R16, 0xc, RZ ;  /* 0x0000000c10137810 */ /* 0x000fe20007ffe0ff */
[----:B------:R-:W-:Y:S01]  /*1d60*/  VIADD R16, R13, 0x7 ;  /* 0x000000070d107836 */ /* 0x000fe20000000000 */
[----:B------:R-:W-:Y:S01]  /*1d70*/  LEA R17, R17, R22, 0x2 ;  /* 0x0000001611117211 */ /* 0x000fe200078e10ff */
[----:B0-----:R-:W-:Y:S01]  /*1d80*/  FFMA R21, R21, R23, R26 ;  /* 0x0000001715157223 */ /* 0x001fe2000000001a */
[----:B------:R-:W-:Y:S01]  /*1d90*/  IMAD R26, R15, 0x4, R24 ;  /* 0x000000040f1a7824 */ /* 0x000fe200078e0218 */
[----:B------:R-:W-:Y:S01]  /*1da0*/  LEA.HI R19, R19, R12, RZ, 0x1f ;  /* 0x0000000c13137211 */ /* 0x000fe200078ff8ff */
[----:B------:R-:W-:Y:S01]  /*1db0*/  LDS R24, [R24] ;  /* 0x0000000018187984 */ /* 0x000fe20000000800 */
[----:B------:R-:W-:Y:S02]  /*1dc0*/  IADD3 R13, PT, PT, R13, 0x8, RZ ;  /* 0x000000080d0d7810 */ /* 0x000fe40007ffe0ff */
[----:B------:R-:W-:Y:S01]  /*1dd0*/  LEA R28, R15, R26, 0x2 ;  /* 0x0000001a0f1c7211 */ /* 0x000fe200078e10ff */
[----:B------:R-:W0:Y:S01]  /*1de0*/  LDS R18, [R17] ;  /* 0x0000000011127984 */ /* 0x000e220000000800 */
[----:B------:R-:W-:-:S02]  /*1df0*/  IMAD R23, R19, 0x4, R22 ;  /* 0x0000000413177824 */ /* 0x000fc400078e0216 */
[----:B------:R-:W-:Y:S01]  /*1e00*/  LEA R19, R15, R28, 0x2 ;  /* 0x0000001c0f137211 */ /* 0x000fe200078e10ff */
[----:B------:R-:W1:Y:S01]  /*1e10*/  LDS R26, [R26] ;  /* 0x000000001a1a7984 */ /* 0x000e620000000800 */
[----:B------:R-:W-:-:S03]  /*1e20*/  IMAD.IADD R27, R10, 0x1, R13 ;  /* 0x000000010a1b7824 */ /* 0x000fc600078e020d */
[----:B------:R-:W-:Y:S02]  /*1e30*/  LDS R17, [R25] ;  /* 0x0000000019117984 */ /* 0x000fe40000000800 */
[----:B------:R-:W-:Y:S02]  /*1e40*/  ISETP.NE.AND P0, PT, R27, R14, PT ;  /* 0x0000000e1b00720c */ /* 0x000fe40003f05270 */
[----:B------:R-:W2:Y:S04]  /*1e50*/  LDS R28, [R28] ;  /* 0x000000001c1c7984 */ /* 0x000ea80000000800 */
[----:B------:R-:W-:Y:S04]  /*1e60*/  LDS R15, [R23] ;  /* 0x00000000170f7984 */ /* 0x000fe80000000800 */
[----:B------:R-:W4:Y:S01]  /*1e70*/  LDS R19, [R19] ;  /* 0x0000000013137984 */ /* 0x000f220000000800 */
[----:B0-----:R-:W-:-:S04]  /*1e80*/  FFMA R21, R24, R18, R21 ;  /* 0x0000001218157223 */ /* 0x001fc80000000015 */
[----:B-1----:R-:W-:-:S04]  /*1e90*/  FFMA R11, R26, R11, R21 ;  /* 0x0000000b1a0b7223 */ /* 0x002fc80000000015 */
[----:B--2---:R-:W-:-:S04]  /*1ea0*/  FFMA R18, R28, R17, R11 ;  /* 0x000000111c127223 */ /* 0x004fc8000000000b */
[----:B----4-:R-:W-:Y:S01]  /*1eb0*/  FFMA R11, R19, R15, R18 ;  /* 0x0000000f130b7223 */ /* 0x010fe20000000012 */
[----:B------:R-:W-:Y:S06]  /*1ec0*/  @P0 BRA `(.L_x_49) ;  /* 0xfffffff800e40947 */ /* 0x000fec000383ffff */
.L_x_48:
[----:B------:R-:W-:Y:S05]  /*1ed0*/  @!P1 BRA `(.L_x_47) ;  /* 0x0000000400649947 */ /* 0x000fea0003800000 */
[----:B------:R-:W-:-:S04]  /*1ee0*/  LOP3.LUT R10, RZ, R6, RZ, 0x33, !PT ;  /* 0x00000006ff0a7212 */ /* 0x000fc800078e33ff */
[----:B---3--:R-:W-:-:S04]  /*1ef0*/  IADD3 R10, PT, PT, R10, UR8, RZ ;  /* 0x000000080a0a7c10 */ /* 0x008fc8000fffe0ff */
[----:B------:R-:W-:-:S04]  /*1f00*/  LOP3.LUT R10, R10, 0x7, RZ, 0xc0, !PT ;  /* 0x000000070a0a7812 */ /* 0x000fc800078ec0ff */
[C---:B------:R-:W-:Y:S01]  /*1f10*/  LOP3.LUT P1, RZ, R10.reuse, 0x3, RZ, 0xc0, !PT ;  /* 0x000000030aff7812 */ /* 0x040fe2000782c0ff */
[----:B------:R-:W-:-:S05]  /*1f20*/  VIADD R14, R10, 0xffffffff ;  /* 0xffffffff0a0e7836 */ /* 0x000fca0000000000 */
[----:B------:R-:W-:-:S13]  /*1f30*/  ISETP.GE.U32.AND P0, PT, R14, 0x3, PT ;  /* 0x000000030e00780c */ /* 0x000fda0003f06070 */
[----:B------:R-:W-:Y:S05]  /*1f40*/  @!P0 BRA `(.L_x_50) ;  /* 0x0000000000988947 */ /* 0x000fea0003800000 */
[----:B------:R-:W0:Y:S01]  /*1f50*/  S2UR UR5, SR_CgaCtaId ;  /* 0x00000000000579c3 */ /* 0x000e220000008800 */
[C---:B------:R-:W-:Y:S01]  /*1f60*/  IMAD R18, R13.reuse, R13, R13 ;  /* 0x0000000d0d127224 */ /* 0x040fe200078e020d */
[----:B------:R-:W-:Y:S01]  /*1f70*/  UMOV UR4, 0x400 ;  /* 0x0000040000047882 */ /* 0x000fe20000000000 */
[C---:B------:R-:W-:Y:S01]  /*1f80*/  IMAD R15, R13.reuse, R16, RZ ;  /* 0x000000100d0f7224 */ /* 0x040fe200078e02ff */
[C---:B------:R-:W-:Y:S01]  /*1f90*/  IADD3 R16, PT, PT, R13.reuse, 0x3, RZ ;  /* 0x000000030d107810 */ /* 0x040fe20007ffe0ff */
[----:B------:R-:W-:Y:S01]  /*1fa0*/  IMAD R14, R13, 0x2, R18 ;  /* 0x000000020d0e7824 */ /* 0x000fe200078e0212 */
[-C--:B------:R-:W-:Y:S02]  /*1fb0*/  LEA.HI R21, R18, R12.reuse, RZ, 0x1f ;  /* 0x0000000c12157211 */ /* 0x080fe400078ff8ff */
[----:B------:R-:W1:Y:S01]  /*1fc0*/  LDC R10, c[0x0][0x3a8] ;  /* 0x0000ea00ff0a7b82 */ /* 0x000e620000000800 */
[----:B------:R-:W-:Y:S01]  /*1fd0*/  LEA.HI R17, R15, R12, RZ, 0x1f ;  /* 0x0000000c0f117211 */ /* 0x000fe200078ff8ff */
[----:B------:R-:W-:Y:S01]  /*1fe0*/  VIADD R19, R14, 0x2 ;  /* 0x000000020e137836 */ /* 0x000fe20000000000 */
[----:B------:R-:W-:-:S03]  /*1ff0*/  IADD3 R23, PT, PT, R13, R16, RZ ;  /* 0x000000100d177210 */ /* 0x000fc60007ffe0ff */
[----:B------:R-:W-:Y:S01]  /*2000*/  IMAD R14, R17, 0x4, R22 ;  /* 0x00000004110e7824 */ /* 0x000fe200078e0216 */
[----:B------:R-:W-:Y:S02]  /*2010*/  LEA.HI R17, R19, R12, RZ, 0x1f ;  /* 0x0000000c13117211 */ /* 0x000fe400078ff8ff */
[----:B------:R-:W-:-:S03]  /*2020*/  LEA R23, R23, R18, 0x1 ;  /* 0x0000001217177211 */ /* 0x000fc600078e08ff */
[----:B------:R-:W-:Y:S01]  /*2030*/  LDS R14, [R14] ;  /* 0x000000000e0e7984 */ /* 0x000fe20000000800 */
[----:B------:R-:W-:Y:S01]  /*2040*/  LEA.HI R25, R23, R12, RZ, 0x1f ;  /* 0x0000000c17197211 */ /* 0x000fe200078ff8ff */
[----:B------:R-:W-:Y:S01]  /*2050*/  IMAD R17, R17, 0x4, R22 ;  /* 0x0000000411117824 */ /* 0x000fe200078e0216 */
[----:B0-----:R-:W-:Y:S02]  /*2060*/  ULEA UR4, UR5, UR4, 0x18 ;  /* 0x0000000405047291 */ /* 0x001fe4000f8ec0ff */
[----:B------:R-:W-:-:S03]  /*2070*/  LEA R26, R25, R22, 0x2 ;  /* 0x00000016191a7211 */ /* 0x000fc600078e10ff */
[----:B------:R-:W-:Y:S01]  /*2080*/  LDS R17, [R17] ;  /* 0x0000000011117984 */ /* 0x000fe20000000800 */
[----:B------:R-:W-:Y:S01]  /*2090*/  MOV R20, UR4 ;  /* 0x0000000400147c02 */ /* 0x000fe20008000f00 */
[C---:B-1----:R-:W-:Y:S02]  /*20a0*/  IMAD R15, R13.reuse, R10, R0 ;  /* 0x0000000a0d0f7224 */ /* 0x042fe400078e0200 */
[----:B------:R-:W-:Y:S01]  /*20b0*/  LDS R26, [R26] ;  /* 0x000000001a1a7984 */ /* 0x000fe20000000800 */
[----:B------:R-:W-:Y:S01]  /*20c0*/  IADD3 R13, PT, PT, R13, 0x4, RZ ;  /* 0x000000040d0d7810 */ /* 0x000fe20007ffe0ff */
[----:B------:R-:W-:Y:S01]  /*20d0*/  IMAD R19, R15, 0x4, R20 ;  /* 0x000000040f137824 */ /* 0x000fe200078e0214 */
[----:B------:R-:W-:-:S04]  /*20e0*/  LEA R15, R21, R22, 0x2 ;  /* 0x00000016150f7211 */ /* 0x000fc800078e10ff */
[C---:B------:R-:W-:Y:S01]  /*20f0*/  LEA R21, R10.reuse, R19, 0x2 ;  /* 0x000000130a157211 */ /* 0x040fe200078e10ff */
[----:B------:R-:W0:Y:S04]  /*2100*/  LDS R18, [R19] ;  /* 0x0000000013127984 */ /* 0x000e280000000800 */
[C---:B------:R-:W-:Y:S01]  /*2110*/  IMAD R23, R10.reuse, 0x4, R21 ;  /* 0x000000040a177824 */ /* 0x040fe200078e0215 */
[----:B------:R-:W-:Y:S03]  /*2120*/  LDS R15, [R15] ;  /* 0x000000000f0f7984 */ /* 0x000fe60000000800 */
[----:B------:R-:W-:Y:S01]  /*2130*/  IMAD R10, R10, 0x4, R23 ;  /* 0x000000040a0a7824 */ /* 0x000fe200078e0217 */
[----:B------:R-:W1:Y:S04]  /*2140*/  LDS R24, [R21] ;  /* 0x0000000015187984 */ /* 0x000e680000000800 */
[----:B------:R-:W2:Y:S04]  /*2150*/  LDS R23, [R23] ;  /* 0x0000000017177984 */ /* 0x000ea80000000800 */
[----:B------:R-:W3:Y:S01]  /*2160*/  LDS R25, [R10] ;  /* 0x000000000a197984 */ /* 0x000ee20000000800 */
[----:B0-----:R-:W-:-:S04]  /*2170*/  FFMA R11, R18, R14, R11 ;  /* 0x0000000e120b7223 */ /* 0x001fc8000000000b */
[----:B-1----:R-:W-:-:S04]  /*2180*/  FFMA R24, R24, R15, R11 ;  /* 0x0000000f18187223 */ /* 0x002fc8000000000b */
[----:B--2---:R-:W-:-:S04]  /*2190*/  FFMA R24, R23, R17, R24 ;  /* 0x0000001117187223 */ /* 0x004fc80000000018 */
[----:B---3--:R-:W-:-:S07]  /*21a0*/  FFMA R11, R25, R26, R24 ;  /* 0x0000001a190b7223 */ /* 0x008fce0000000018 */
.L_x_50:
        /* <DEDUP_REMOVED lines=30> */
.L_x_51:
        /* <DEDUP_REMOVED lines=11> */
[----:B------:R-:W-:-:S05]  /*2440*/  IMAD R13, R13, 0x4, R20 ;  /* 0x000000040d0d7824 */ /* 0x000fca00078e0214 */
[----:B------:R-:W0:Y:S02]  /*2450*/  LDS R10, [R13] ;  /* 0x000000000d0a7984 */ /* 0x000e240000000800 */
[----:B0-----:R-:W-:-:S07]  /*2460*/  FFMA R11, R10, R15, R11 ;  /* 0x0000000f0a0b7223 */ /* 0x001fce000000000b */
.L_x_47:
[----:B------:R-:W0:Y:S01]  /*2470*/  LDCU.64 UR4, c[0x0][0x390] ;  /* 0x00007200ff0477ac */ /* 0x000e220008000a00 */
[----:B------:R-:W-:Y:S01]  /*2480*/  IADD3 R10, P0, PT, R3, R8, RZ ;  /* 0x00000008030a7210 */ /* 0x000fe20007f1e0ff */
[----:B------:R-:W-:Y:S01]  /*2490*/  VIADD R6, R6, 0x1 ;  /* 0x0000000106067836 */ /* 0x000fe20000000000 */
[----:B------:R-:W-:Y:S01]  /*24a0*/  IADD3 R5, PT, PT, R5, 0x1, RZ ;  /* 0x0000000105057810 */ /* 0x000fe20007ffe0ff */
[----:B------:R-:W1:Y:S01]  /*24b0*/  LDCU UR9, c[0x0][0x3a8] ;  /* 0x00007500ff0977ac */ /* 0x000e620008000800 */
[----:B------:R-:W-:Y:S02]  /*24c0*/  IADD3.X R13, PT, PT, RZ, R7, RZ, P0, !PT ;  /* 0x00000007ff0d7210 */ /* 0x000fe400007fe4ff */
[----:B0-----:R-:W-:-:S04]  /*24d0*/  LEA R12, P0, R10, UR4, 0x2 ;  /* 0x000000040a0c7c11 */ /* 0x001fc8000f8010ff */
[----:B------:R-:W-:Y:S02]  /*24e0*/  LEA.HI.X R13, R10, UR5, R13, 0x2, P0 ;  /* 0x000000050a0d7c11 */ /* 0x000fe400080f140d */
[----:B------:R-:W-:Y:S02]  /*24f0*/  ISETP.NE.AND P0, PT, R4, R9, PT ;  /* 0x000000090400720c */ /* 0x000fe40003f05270 */
[----:B-1----:R-:W-:Y:S01]  /*2500*/  IADD3 R8, P1, PT, R8, UR9, RZ ;  /* 0x0000000908087c10 */ /* 0x002fe2000ff3e0ff */
[----:B------:R0:W-:Y:S04]  /*2510*/  STG.E desc[UR6][R12.64], R11 ;  /* 0x0000000b0c007986 */ /* 0x0001e8000c101906 */
[----:B------:R-:W-:-:S06]  /*2520*/  IMAD.X R7, RZ, RZ, R7, P1 ;  /* 0x000000ffff077224 */ /* 0x000fcc00008e0607 */
[----:B------:R-:W-:Y:S05]  /*2530*/  @P0 BRA `(.L_x_52) ;  /* 0xffffffe800fc0947 */ /* 0x000fea000383ffff */
[----:B------:R-:W1:Y:S02]  /*2540*/  LDCU UR4, c[0x0][0x360] ;  /* 0x00006c00ff0477ac */ /* 0x000e640008000800 */
[----:B-1----:R-:W-:-:S04]  /*2550*/  IADD3 R0, PT, PT, R0, UR4, RZ ;  /* 0x0000000400007c10 */ /* 0x002fc8000fffe0ff */
[----:B------:R-:W-:-:S13]  /*2560*/  ISETP.GE.U32.AND P0, PT, R0, UR9, PT ;  /* 0x0000000900007c0c */ /* 0x000fda000bf06070 */
[----:B------:R-:W-:Y:S05]  /*2570*/  @!P0 BRA `(.L_x_53) ;  /* 0xffffffe800d48947 */ /* 0x000fea000383ffff */
[----:B---3--:R-:W-:Y:S05]  /*2580*/  EXIT ;  /* 0x000000000000794d */ /* 0x008fea0003800000 */
.L_x_54:
        /* <DEDUP_REMOVED lines=15> */
.L_x_314:


//--------------------- .text._Z38dotBasedInteractF32FwdKernelNonAlignedILj128EEvPKfPfjjjjjj --------------------------
	.section	.text._Z38dotBasedInteractF32FwdKernelNonAlignedILj128EEvPKfPfjjjjjj,"ax",@progbits
	.align	128
        .global         _Z38dotBasedInteractF32FwdKernelNonAlignedILj128EEvPKfPfjjjjjj
        .type           _Z38dotBasedInteractF32FwdKernelNonAlignedILj128EEvPKfPfjjjjjj,@function
        .size           _Z38dotBasedInteractF32FwdKernelNonAlignedILj128EEvPKfPfjjjjjj,(.L_x_315 - _Z38dotBasedInteractF32FwdKernelNonAlignedILj128EEvPKfPfjjjjjj)
        .other          _Z38dotBasedInteractF32FwdKernelNonAlignedILj128EEvPKfPfjjjjjj,@"STO_CUDA_ENTRY STV_DEFAULT"
_Z38dotBasedInteractF32FwdKernelNonAlignedILj128EEvPKfPfjjjjjj:
.text._Z38dotBasedInteractF32FwdKernelNonAlignedILj128EEvPKfPfjjjjjj:
[----:B------:R-:W-:Y:S01]  /*0000*/  LDC R1, c[0x0][0x37c] ;  /* 0x0000df00ff017b82 */ /* 0x000fe20000000800 */
[----:B------:R-:W0:Y:S07]  /*0010*/  S2R R5, SR_TID.X ;  /* 0x0000000000057919 */ /* 0x000e2e0000002100 */
[----:B------:R-:W0:Y:S01]  /*0020*/  LDC R12, c[0x0][0x39c] ;  /* 0x0000e700ff0c7b82 */ /* 0x000e220000000800 */
[----:B------:R-:W1:Y:S01]  /*0030*/  LDCU UR4, c[0x0][0x3a0] ;  /* 0x00007400ff0477ac */ /* 0x000e620008000800 */
[----:B------:R-:W-:Y:S01]  /*0040*/  BSSY.RECONVERGENT B0, `(.L_x_55) ;  /* 0x0000019000007945 */ /* 0x000fe20003800200 */
[----:B------:R-:W2:Y:S05]  /*0050*/  LDCU.64 UR6, c[0x0][0x358] ;  /* 0x00006b00ff0677ac */ /* 0x000eaa0008000a00 */
[----:B------:R-:W1:Y:S01]  /*0060*/  S2UR UR5, SR_CTAID.X ;  /* 0x00000000000579c3 */ /* 0x000e620000002500 */
[----:B------:R-:W3:Y:S07]  /*0070*/  LDCU.64 UR8, c[0x0][0x380] ;  /* 0x00007000ff0877ac */ /* 0x000eee0008000a00 */
[----:B------:R-:W4:Y:S01]  /*0080*/  LDC R6, c[0x0][0x398] ;  /* 0x0000e600ff067b82 */ /* 0x000f220000000800 */
[C---:B0-----:R-:W-:Y:S01]  /*0090*/  ISETP.GE.U32.AND P1, PT, R5.reuse, R12, PT ;  /* 0x0000000c0500720c */ /* 0x041fe20003f26070 */
[----:B-1----:R-:W-:Y:S01]  /*00a0*/  UIMAD UR4, UR5, UR4, URZ ;  /* 0x00000004050472a4 */ /* 0x002fe2000f8e02ff */
[----:B----4-:R-:W-:-:S11]  /*00b0*/  ISETP.GE.U32.AND P0, PT, R5, R6, PT ;  /* 0x000000060500720c */ /* 0x010fd60003f06070 */
[----:B--23--:R-:W-:Y:S05]  /*00c0*/  @P1 BRA `(.L_x_56) ;  /* 0x0000000000401947 */ /* 0x00cfea0003800000 */
[----:B------:R-:W0:Y:S01]  /*00d0*/  S2R R3, SR_CgaCtaId ;  /* 0x0000000000037919 */ /* 0x000e220000008800 */
[----:B------:R-:W1:Y:S01]  /*00e0*/  LDC R8, c[0x0][0x360] ;  /* 0x0000d800ff087b82 */ /* 0x000e620000000800 */
[----:B------:R-:W-:Y:S01]  /*00f0*/  MOV R2, 0x400 ;  /* 0x0000040000027802 */ /* 0x000fe20000000f00 */
[----:B------:R-:W-:Y:S02]  /*0100*/  IMAD R0, R12, UR5, RZ ;  /* 0x000000050c007c24 */ /* 0x000fe4000f8e02ff */
[----:B------:R-:W-:Y:S01]  /*0110*/  IMAD.MOV.U32 R7, RZ, RZ, R5 ;  /* 0x000000ffff077224 */ /* 0x000fe200078e0005 */
[----:B0-----:R-:W-:-:S07]  /*0120*/  LEA R4, R3, R2, 0x18 ;  /* 0x0000000203047211 */ /* 0x001fce00078ec0ff */
.L_x_57:
        /* <DEDUP_REMOVED lines=10> */
.L_x_56:
[----:B------:R-:W-:Y:S05]  /*01d0*/  BSYNC.RECONVERGENT B0 ;  /* 0x0000000000007941 */ /* 0x000fea0003800200 */
.L_x_55:
[----:B------:R-:W-:Y:S06]  /*01e0*/  BAR.SYNC.DEFER_BLOCKING 0x0 ;  /* 0x0000000000007b1d */ /* 0x000fec0000010000 */
[----:B------:R-:W-:Y:S04]  /*01f0*/  BSSY.RECONVERGENT B0, `(.L_x_58) ;  /* 0x0000012000007945 */ /* 0x000fe80003800200 */
[----:B------:R-:W-:Y:S05]  /*0200*/  @P0 BRA `(.L_x_59) ;  /* 0x0000000000400947 */ /* 0x000fea0003800000 */
[----:B------:R-:W1:Y:S01]  /*0210*/  S2R R3, SR_CgaCtaId ;  /* 0x0000000000037919 */ /* 0x000e620000008800 */
[----:B------:R-:W2:Y:S01]  /*0220*/  LDC R4, c[0x0][0x360] ;  /* 0x0000d800ff047b82 */ /* 0x000ea20000000800 */
[----:B------:R-:W-:Y:S01]  /*0230*/  MOV R0, 0x400 ;  /* 0x0000040000007802 */ /* 0x000fe20000000f00 */
[----:B------:R-:W-:-:S06]  /*0240*/  IMAD.MOV.U32 R7, RZ, RZ, R5 ;  /* 0x000000ffff077224 */ /* 0x000fcc00078e0005 */
[----:B------:R-:W3:Y:S01]  /*0250*/  LDC.64 R10, c[0x0][0x388] ;  /* 0x0000e200ff0a7b82 */ /* 0x000ee20000000a00 */
[----:B-1----:R-:W-:-:S07]  /*0260*/  LEA R12, R3, R0, 0x18 ;  /* 0x00000000030c7211 */ /* 0x002fce00078ec0ff */
.L_x_60:
[C---:B------:R-:W-:Y:S02]  /*0270*/  LEA R0, R7.reuse, R12, 0x2 ;  /* 0x0000000c07007211 */ /* 0x040fe400078e10ff */
[----:B-1----:R-:W-:Y:S01]  /*0280*/  IADD3 R3, P0, PT, R7, UR4, RZ ;  /* 0x0000000407037c10 */ /* 0x002fe2000ff1e0ff */
[----:B--2---:R-:W-:Y:S02]  /*0290*/  IMAD.IADD R7, R4, 0x1, R7 ;  /* 0x0000000104077824 */ /* 0x004fe400078e0207 */
[----:B0-----:R-:W0:Y:S02]  /*02a0*/  LDS R9, [R0] ;  /* 0x0000000000097984 */ /* 0x001e240000000800 */
[----:B------:R-:W-:Y:S01]  /*02b0*/  IMAD.X R8, RZ, RZ, RZ, P0 ;  /* 0x000000ffff087224 */ /* 0x000fe200000e06ff */
[----:B---3--:R-:W-:-:S04]  /*02c0*/  LEA R2, P0, R3, R10, 0x2 ;  /* 0x0000000a03027211 */ /* 0x008fc800078010ff */
[----:B------:R-:W-:Y:S02]  /*02d0*/  LEA.HI.X R3, R3, R11, R8, 0x2, P0 ;  /* 0x0000000b03037211 */ /* 0x000fe400000f1408 */
[----:B------:R-:W-:-:S03]  /*02e0*/  ISETP.GE.U32.AND P0, PT, R7, R6, PT ;  /* 0x000000060700720c */ /* 0x000fc60003f06070 */
[----:B0-----:R1:W-:Y:S10]  /*02f0*/  STG.E desc[UR6][R2.64], R9 ;  /* 0x0000000902007986 */ /* 0x0013f4000c101906 */
[----:B------:R-:W-:Y:S05]  /*0300*/  @!P0 BRA `(.L_x_60) ;  /* 0xfffffffc00d88947 */ /* 0x000fea000383ffff */
.L_x_59:
[----:B------:R-:W-:Y:S05]  /*0310*/  BSYNC.RECONVERGENT B0 ;  /* 0x0000000000007941 */ /* 0x000fea0003800200 */
.L_x_58:
[----:B------:R-:W2:Y:S01]  /*0320*/  LDCU UR5, c[0x0][0x3a4] ;  /* 0x00007480ff0577ac */ /* 0x000ea20008000800 */
[----:B01----:R-:W0:Y:S01]  /*0330*/  LDC.64 R2, c[0x0][0x388] ;  /* 0x0000e200ff027b82 */ /* 0x003e220000000a00 */
[----:B------:R-:W-:Y:S01]  /*0340*/  VIADD R7, R6, UR4 ;  /* 0x0000000406077c36 */ /* 0x000fe20008000000 */
[----:B------:R-:W-:Y:S01]  /*0350*/  BSSY.RECONVERGENT B0, `(.L_x_61) ;  /* 0x0000088000007945 */ /* 0x000fe20003800200 */
[----:B--2---:R-:W-:-:S04]  /*0360*/  MOV R10, UR5 ;  /* 0x00000005000a7c02 */ /* 0x004fc80008000f00 */
[----:B------:R-:W-:Y:S01]  /*0370*/  ISETP.GE.U32.AND P0, PT, R5, R10, PT ;  /* 0x0000000a0500720c */ /* 0x000fe20003f06070 */
[----:B0-----:R-:W-:-:S12]  /*0380*/  IMAD.WIDE.U32 R2, R7, 0x4, R2 ;  /* 0x0000000407027825 */ /* 0x001fd800078e0002 */
[----:B------:R-:W-:Y:S05]  /*0390*/  @P0 BRA `(.L_x_62) ;  /* 0x00000008000c0947 */ /* 0x000fea0003800000 */
[----:B------:R-:W0:Y:S01]  /*03a0*/  LDC R0, c[0x0][0x360] ;  /* 0x0000d800ff007b82 */ /* 0x000e220000000800 */
[----:B------:R-:W-:-:S13]  /*03b0*/  ISETP.NE.AND P0, PT, R6, RZ, PT ;  /* 0x000000ff0600720c */ /* 0x000fda0003f05270 */
[----:B------:R-:W-:Y:S05]  /*03c0*/  @P0 BRA `(.L_x_63) ;  /* 0x0000000000180947 */ /* 0x000fea0003800000 */
.L_x_64:
[----:B------:R-:W-:-:S04]  /*03d0*/  IMAD.WIDE.U32 R6, R5, 0x4, R2 ;  /* 0x0000000405067825 */ /* 0x000fc800078e0002 */
[----:B0-----:R-:W-:Y:S01]  /*03e0*/  IMAD.IADD R5, R0, 0x1, R5 ;  /* 0x0000000100057824 */ /* 0x001fe200078e0205 */
[----:B------:R1:W-:Y:S04]  /*03f0*/  STG.E desc[UR6][R6.64], RZ ;  /* 0x000000ff06007986 */ /* 0x0003e8000c101906 */
[----:B------:R-:W-:-:S13]  /*0400*/  ISETP.GE.U32.AND P0, PT, R5, R10, PT ;  /* 0x0000000a0500720c */ /* 0x000fda0003f06070 */
[----:B-1----:R-:W-:Y:S05]  /*0410*/  @!P0 BRA `(.L_x_64) ;  /* 0xfffffffc00ec8947 */ /* 0x002fea000383ffff */
[----:B------:R-:W-:Y:S05]  /*0420*/  BRA `(.L_x_62) ;  /* 0x0000000400e87947 */ /* 0x000fea0003800000 */
.L_x_63:
[C---:B------:R-:W-:Y:S02]  /*0430*/  LOP3.LUT R23, R6.reuse, 0x7, RZ, 0xc0, !PT ;  /* 0x0000000706177812 */ /* 0x040fe400078ec0ff */
[----:B------:R-:W-:Y:S02]  /*0440*/  LOP3.LUT R24, R6, 0x3, RZ, 0xc0, !PT ;  /* 0x0000000306187812 */ /* 0x000fe400078ec0ff */
[----:B------:R-:W-:-:S04]  /*0450*/  IADD3 R4, PT, PT, R23, -0x1, RZ ;  /* 0xffffffff17047810 */ /* 0x000fc80007ffe0ff */
[----:B------:R-:W-:Y:S02]  /*0460*/  ISETP.GE.U32.AND P0, PT, R4, 0x3, PT ;  /* 0x000000030400780c */ /* 0x000fe40003f06070 */
[C---:B------:R-:W-:Y:S01]  /*0470*/  LOP3.LUT R4, R6.reuse, 0xfffffff8, RZ, 0xc0, !PT ;  /* 0xfffffff806047812 */ /* 0x040fe200078ec0ff */
[----:B------:R-:W-:-:S03]  /*0480*/  IMAD.SHL.U32 R6, R6, 0x4, RZ ;  /* 0x0000000406067824 */ /* 0x000fc600078e00ff */
[----:B------:R-:W-:-:S07]  /*0490*/  IADD3 R7, PT, PT, -R4, RZ, RZ ;  /* 0x000000ff04077210 */ /* 0x000fce0007ffe1ff */
.L_x_73:
[----:B------:R-:W-:Y:S01]  /*04a0*/  ISETP.NE.AND P1, PT, R5, RZ, PT ;  /* 0x000000ff0500720c */ /* 0x000fe20003f25270 */
[----:B------:R-:W-:Y:S01]  /*04b0*/  BSSY.RECONVERGENT B1, `(.L_x_65) ;  /* 0x000000a000017945 */ /* 0x000fe20003800200 */
[----:B------:R-:W-:Y:S02]  /*04c0*/  HFMA2 R8, -RZ, RZ, 0, 5.9604644775390625e-08 ;  /* 0x00000001ff087431 */ /* 0x000fe400000001ff */
[----:B------:R-:W-:-:S09]  /*04d0*/  IMAD.MOV.U32 R9, RZ, RZ, RZ ;  /* 0x000000ffff097224 */ /* 0x000fd200078e00ff */
[----:B------:R-:W-:Y:S05]  /*04e0*/  @!P1 BRA `(.L_x_66) ;  /* 0x0000000000189947 */ /* 0x000fea0003800000 */
[----:B------:R-:W-:Y:S01]  /*04f0*/  IMAD.MOV.U32 R8, RZ, RZ, 0x1 ;  /* 0x00000001ff087424 */ /* 0x000fe200078e00ff */
[----:B------:R-:W-:-:S07]  /*0500*/  MOV R9, R5 ;  /* 0x0000000500097202 */ /* 0x000fce0000000f00 */
.L_x_67:
[----:B------:R-:W-:Y:S01]  /*0510*/  IMAD.IADD R9, R9, 0x1, -R8 ;  /* 0x0000000109097824 */ /* 0x000fe200078e0a08 */
[----:B------:R-:W-:-:S04]  /*0520*/  IADD3 R8, PT, PT, R8, 0x1, RZ ;  /* 0x0000000108087810 */ /* 0x000fc80007ffe0ff */
[----:B------:R-:W-:-:S13]  /*0530*/  ISETP.GE.U32.AND P1, PT, R9, R8, PT ;  /* 0x000000080900720c */ /* 0x000fda0003f26070 */
[----:B------:R-:W-:Y:S05]  /*0540*/  @P1 BRA `(.L_x_67) ;  /* 0xfffffffc00f01947 */ /* 0x000fea000383ffff */
.L_x_66:
[----:B------:R-:W-:Y:S05]  /*0550*/  BSYNC.RECONVERGENT B1 ;  /* 0x0000000000017941 */ /* 0x000fea0003800200 */
.L_x_65:
[----:B------:R-:W1:Y:S01]  /*0560*/  LDCU UR8, c[0x0][0x398] ;  /* 0x00007300ff0877ac */ /* 0x000e620008000800 */
[----:B------:R-:W-:Y:S01]  /*0570*/  IMAD.MOV.U32 R19, RZ, RZ, RZ ;  /* 0x000000ffff137224 */ /* 0x000fe200078e00ff */
[----:B------:R-:W-:Y:S01]  /*0580*/  MOV R10, RZ ;  /* 0x000000ff000a7202 */ /* 0x000fe20000000f00 */
[----:B-1----:R-:W-:-:S09]  /*0590*/  UISETP.GE.U32.AND UP0, UPT, UR8, 0x8, UPT ;  /* 0x000000080800788c */ /* 0x002fd2000bf06070 */
[----:B------:R-:W-:Y:S05]  /*05a0*/  BRA.U !UP0, `(.L_x_68) ;  /* 0x0000000108987547 */ /* 0x000fea000b800000 */
[----:B------:R-:W1:Y:S01]  /*05b0*/  S2UR UR5, SR_CgaCtaId ;  /* 0x00000000000579c3 */ /* 0x000e620000008800 */
[----:B------:R-:W-:Y:S01]  /*05c0*/  UMOV UR4, 0x400 ;  /* 0x0000040000047882 */ /* 0x000fe20000000000 */
[----:B------:R-:W-:Y:S01]  /*05d0*/  IMAD.MOV.U32 R19, RZ, RZ, RZ ;  /* 0x000000ffff137224 */ /* 0x000fe200078e00ff */
[----:B------:R-:W-:Y:S01]  /*05e0*/  MOV R11, R7 ;  /* 0x00000007000b7202 */ /* 0x000fe20000000f00 */
[----:B-1----:R-:W-:-:S04]  /*05f0*/  ULEA UR4, UR5, UR4, 0x18 ;  /* 0x0000000405047291 */ /* 0x002fc8000f8ec0ff */
[----:B------:R-:W-:-:S06]  /*0600*/  UIADD3 UR4, UPT, UPT, UR4, 0x10, URZ ;  /* 0x0000001004047890 */ /* 0x000fcc000fffe0ff */
[C---:B------:R-:W-:Y:S02]  /*0610*/  IMAD R12, R6.reuse, R8, UR4 ;  /* 0x00000004060c7e24 */ /* 0x040fe4000f8e0208 */
[----:B------:R-:W-:-:S07]  /*0620*/  IMAD R10, R6, R9, UR4 ;  /* 0x00000004060a7e24 */ /* 0x000fce000f8e0209 */
.L_x_69:
[----:B------:R-:W-:Y:S01]  /*0630*/  LDS R20, [R12+-0x10] ;  /* 0xfffff0000c147984 */ /* 0x000fe20000000800 */
[----:B------:R-:W-:-:S03]  /*0640*/  VIADD R11, R11, 0x8 ;  /* 0x000000080b0b7836 */ /* 0x000fc60000000000 */
[----:B------:R-:W1:Y:S02]  /*0650*/  LDS R21, [R10+-0x10] ;  /* 0xfffff0000a157984 */ /* 0x000e640000000800 */
[----:B------:R-:W-:Y:S02]  /*0660*/  ISETP.NE.AND P1, PT, R11, RZ, PT ;  /* 0x000000ff0b00720c */ /* 0x000fe40003f25270 */
[----:B------:R-:W-:Y:S04]  /*0670*/  LDS R22, [R12+-0xc] ;  /* 0xfffff4000c167984 */ /* 0x000fe80000000800 */
[----:B------:R-:W2:Y:S04]  /*0680*/  LDS R25, [R10+-0xc] ;  /* 0xfffff4000a197984 */ /* 0x000ea80000000800 */
[----:B------:R-:W-:Y:S04]  /*0690*/  LDS R13, [R12+-0x8] ;  /* 0xfffff8000c0d7984 */ /* 0x000fe80000000800 */
[----:B------:R-:W3:Y:S04]  /*06a0*/  LDS R14, [R10+-0x8] ;  /* 0xfffff8000a0e7984 */ /* 0x000ee80000000800 */
[----:B------:R-:W-:Y:S04]  /*06b0*/  LDS R15, [R12+-0x4] ;  /* 0xfffffc000c0f7984 */ /* 0x000fe80000000800 */
[----:B------:R-:W4:Y:S04]  /*06c0*/  LDS R16, [R10+-0x4] ;  /* 0xfffffc000a107984 */ /* 0x000f280000000800 */
[----:B------:R-:W-:Y:S04]  /*06d0*/  LDS R17, [R12] ;  /* 0x000000000c117984 */ /* 0x000fe80000000800 */
[----:B------:R-:W5:Y:S01]  /*06e0*/  LDS R18, [R10] ;  /* 0x000000000a127984 */ /* 0x000f620000000800 */
[----:B-1----:R-:W-:-:S03]  /*06f0*/  FFMA R21, R20, R21, R19 ;  /* 0x0000001514157223 */ /* 0x002fc60000000013 */
[----:B------:R-:W-:Y:S04]  /*0700*/  LDS R19, [R12+0x4] ;  /* 0x000004000c137984 */ /* 0x000fe80000000800 */
[----:B------:R-:W1:Y:S01]  /*0710*/  LDS R20, [R10+0x4] ;  /* 0x000004000a147984 */ /* 0x000e620000000800 */
[----:B--2---:R-:W-:-:S03]  /*0720*/  FFMA R26, R22, R25, R21 ;  /* 0x00000019161a7223 */ /* 0x004fc60000000015 */
[----:B------:R-:W-:Y:S04]  /*0730*/  LDS R21, [R12+0x8] ;  /* 0x000008000c157984 */ /* 0x000fe80000000800 */
[----:B------:R-:W2:Y:S01]  /*0740*/  LDS R22, [R10+0x8] ;  /* 0x000008000a167984 */ /* 0x000ea20000000800 */
[----:B---3--:R-:W-:-:S03]  /*0750*/  FFMA R14, R13, R14, R26 ;  /* 0x0000000e0d0e7223 */ /* 0x008fc6000000001a */
[----:B------:R3:W-:Y:S04]  /*0760*/  LDS R13, [R12+0xc] ;  /* 0x00000c000c0d7984 */ /* 0x0007e80000000800 */
[----:B------:R0:W2:Y:S01]  /*0770*/  LDS R25, [R10+0xc] ;  /* 0x00000c000a197984 */ /* 0x0000a20000000800 */
[----:B----4-:R-:W-:Y:S01]  /*0780*/  FFMA R14, R15, R16, R14 ;  /* 0x000000100f0e7223 */ /* 0x010fe2000000000e */
[----:B---3--:R-:W-:Y:S01]  /*0790*/  IADD3 R12, PT, PT, R12, 0x20, RZ ;  /* 0x000000200c0c7810 */ /* 0x008fe20007ffe0ff */
[----:B0-----:R-:W-:Y:S02]  /*07a0*/  VIADD R10, R10, 0x20 ;  /* 0x000000200a0a7836 */ /* 0x001fe40000000000 */
[----:B-----5:R-:W-:-:S04]  /*07b0*/  FFMA R14, R17, R18, R14 ;  /* 0x00000012110e7223 */ /* 0x020fc8000000000e */
[----:B-1----:R-:W-:-:S04]  /*07c0*/  FFMA R14, R19, R20, R14 ;  /* 0x00000014130e7223 */ /* 0x002fc8000000000e */
[----:B--2---:R-:W-:-:S04]  /*07d0*/  FFMA R14, R21, R22, R14 ;  /* 0x00000016150e7223 */ /* 0x004fc8000000000e */
[----:B------:R-:W-:Y:S01]  /*07e0*/  FFMA R19, R13, R25, R14 ;  /* 0x000000190d137223 */ /* 0x000fe2000000000e */
[----:B------:R-:W-:Y:S06]  /*07f0*/  @P1 BRA `(.L_x_69) ;  /* 0xfffffffc008c1947 */ /* 0x000fec000383ffff */
[----:B------:R-:W-:-:S07]  /*0800*/  MOV R10, R4 ;  /* 0x00000004000a7202 */ /* 0x000fce0000000f00 */
.L_x_68:
[----:B------:R-:W-:-:S13]  /*0810*/  ISETP.NE.AND P1, PT, R23, RZ, PT ;  /* 0x000000ff1700720c */ /* 0x000fda0003f25270 */
[----:B------:R-:W-:Y:S05]  /*0820*/  @!P1 BRA `(.L_x_70) ;  /* 0x0000000000cc9947 */ /* 0x000fea0003800000 */
[----:B------:R-:W-:Y:S01]  /*0830*/  ISETP.NE.AND P1, PT, R24, RZ, PT ;  /* 0x000000ff1800720c */ /* 0x000fe20003f25270 */
[----:B------:R-:W-:-:S12]  /*0840*/  @!P0 BRA `(.L_x_71) ;  /* 0x0000000000508947 */ /* 0x000fd80003800000 */
[----:B------:R-:W1:Y:S01]  /*0850*/  S2UR UR5, SR_CgaCtaId ;  /* 0x00000000000579c3 */ /* 0x000e620000008800 */
[----:B------:R-:W-:Y:S01]  /*0860*/  UMOV UR4, 0x400 ;  /* 0x0000040000047882 */ /* 0x000fe20000000000 */
[--C-:B------:R-:W-:Y:S02]  /*0870*/  IMAD R11, R8, UR8, R10.reuse ;  /* 0x00000008080b7c24 */ /* 0x100fe4000f8e020a */
[----:B------:R-:W-:Y:S02]  /*0880*/  IMAD R12, R9, UR8, R10 ;  /* 0x00000008090c7c24 */ /* 0x000fe4000f8e020a */
[----:B------:R-:W-:Y:S01]  /*0890*/  VIADD R10, R10, 0x4 ;  /* 0x000000040a0a7836 */ /* 0x000fe20000000000 */
[----:B-1----:R-:W-:-:S06]  /*08a0*/  ULEA UR4, UR5, UR4, 0x18 ;  /* 0x0000000405047291 */ /* 0x002fcc000f8ec0ff */
[----:B------:R-:W-:Y:S02]  /*08b0*/  LEA R11, R11, UR4, 0x2 ;  /* 0x000000040b0b7c11 */ /* 0x000fe4000f8e10ff */
[----:B------:R-:W-:-:S03]  /*08c0*/  LEA R13, R12, UR4, 0x2 ;  /* 0x000000040c0d7c11 */ /* 0x000fc6000f8e10ff */
[----:B------:R-:W-:Y:S04]  /*08d0*/  LDS R12, [R11] ;  /* 0x000000000b0c7984 */ /* 0x000fe80000000800 */
[----:B------:R-:W1:Y:S04]  /*08e0*/  LDS R14, [R13] ;  /* 0x000000000d0e7984 */ /* 0x000e680000000800 */
[----:B------:R-:W-:Y:S04]  /*08f0*/  LDS R15, [R11+0x4] ;  /* 0x000004000b0f7984 */ /* 0x000fe80000000800 */
[----:B------:R-:W2:Y:S04]  /*0900*/  LDS R16, [R13+0x4] ;  /* 0x000004000d107984 */ /* 0x000ea80000000800 */
[----:B------:R-:W-:Y:S04]  /*0910*/  LDS R17, [R11+0x8] ;  /* 0x000008000b117984 */ /* 0x000fe80000000800 */
[----:B------:R-:W3:Y:S04]  /*0920*/  LDS R18, [R13+0x8] ;  /* 0x000008000d127984 */ /* 0x000ee80000000800 */
[----:B------:R-:W-:Y:S04]  /*0930*/  LDS R21, [R11+0xc] ;  /* 0x00000c000b157984 */ /* 0x000fe80000000800 */
[----:B------:R-:W4:Y:S01]  /*0940*/  LDS R20, [R13+0xc] ;  /* 0x00000c000d147984 */ /* 0x000f220000000800 */
[----:B-1----:R-:W-:-:S04]  /*0950*/  FFMA R12, R12, R14, R19 ;  /* 0x0000000e0c0c7223 */ /* 0x002fc80000000013 */
[----:B--2---:R-:W-:-:S04]  /*0960*/  FFMA R12, R15, R16, R12 ;  /* 0x000000100f0c7223 */ /* 0x004fc8000000000c */
[----:B---3--:R-:W-:-:S04]  /*0970*/  FFMA R12, R17, R18, R12 ;  /* 0x00000012110c7223 */ /* 0x008fc8000000000c */
[----:B----4-:R-:W-:-:S07]  /*0980*/  FFMA R19, R21, R20, R12 ;  /* 0x0000001415137223 */ /* 0x010fce000000000c */
.L_x_71:
[----:B------:R-:W-:Y:S05]  /*0990*/  @!P1 BRA `(.L_x_70) ;  /* 0x0000000000709947 */ /* 0x000fea0003800000 */
[----:B------:R-:W-:Y:S01]  /*09a0*/  ISETP.NE.AND P1, PT, R24, 0x1, PT ;  /* 0x000000011800780c */ /* 0x000fe20003f25270 */
[----:B------:R-:W-:-:S12]  /*09b0*/  ULOP3.LUT UP0, URZ, UR8, 0x1, URZ, 0xc0, !UPT ;  /* 0x0000000108ff7892 */ /* 0x000fd8000f80c0ff */
[----:B------:R-:W-:Y:S05]  /*09c0*/  @!P1 BRA `(.L_x_72) ;  /* 0x0000000000389947 */ /* 0x000fea0003800000 */
[----:B------:R-:W1:Y:S01]  /*09d0*/  S2UR UR5, SR_CgaCtaId ;  /* 0x00000000000579c3 */ /* 0x000e620000008800 */
[----:B------:R-:W-:Y:S01]  /*09e0*/  UMOV UR4, 0x400 ;  /* 0x0000040000047882 */ /* 0x000fe20000000000 */
[--C-:B------:R-:W-:Y:S02]  /*09f0*/  IMAD R11, R8, UR8, R10.reuse ;  /* 0x00000008080b7c24 */ /* 0x100fe4000f8e020a */
[----:B------:R-:W-:Y:S01]  /*0a00*/  IMAD R12, R9, UR8, R10 ;  /* 0x00000008090c7c24 */ /* 0x000fe2000f8e020a */
[----:B------:R-:W-:Y:S01]  /*0a10*/  IADD3 R10, PT, PT, R10, 0x2, RZ ;  /* 0x000000020a0a7810 */ /* 0x000fe20007ffe0ff */
[----:B-1----:R-:W-:-:S06]  /*0a20*/  ULEA UR4, UR5, UR4, 0x18 ;  /* 0x0000000405047291 */ /* 0x002fcc000f8ec0ff */
[----:B------:R-:W-:Y:S02]  /*0a30*/  LEA R11, R11, UR4, 0x2 ;  /* 0x000000040b0b7c11 */ /* 0x000fe4000f8e10ff */
[----:B------:R-:W-:-:S03]  /*0a40*/  LEA R13, R12, UR4, 0x2 ;  /* 0x000000040c0d7c11 */ /* 0x000fc6000f8e10ff */
[----:B------:R-:W-:Y:S04]  /*0a50*/  LDS R12, [R11] ;  /* 0x000000000b0c7984 */ /* 0x000fe80000000800 */
[----:B------:R-:W1:Y:S04]  /*0a60*/  LDS R14, [R13] ;  /* 0x000000000d0e7984 */ /* 0x000e680000000800 */
[----:B------:R-:W-:Y:S04]  /*0a70*/  LDS R15, [R11+0x4] ;  /* 0x000004000b0f7984 */ /* 0x000fe80000000800 */
[----:B------:R-:W2:Y:S01]  /*0a80*/  LDS R16, [R13+0x4] ;  /* 0x000004000d107984 */ /* 0x000ea20000000800 */
[----:B-1----:R-:W-:-:S04]  /*0a90*/  FFMA R12, R12, R14, R19 ;  /* 0x0000000e0c0c7223 */ /* 0x002fc80000000013 */
[----:B--2---:R-:W-:-:S07]  /*0aa0*/  FFMA R19, R15, R16, R12 ;  /* 0x000000100f137223 */ /* 0x004fce000000000c */
.L_x_72:
[----:B------:R-:W-:Y:S05]  /*0ab0*/  BRA.U !UP0, `(.L_x_70) ;  /* 0x0000000108287547 */ /* 0x000fea000b800000 */
[----:B------:R-:W1:Y:S01]  /*0ac0*/  S2UR UR5, SR_CgaCtaId ;  /* 0x00000000000579c3 */ /* 0x000e620000008800 */
[----:B------:R-:W-:Y:S01]  /*0ad0*/  UMOV UR4, 0x400 ;  /* 0x0000040000047882 */ /* 0x000fe20000000000 */
[--C-:B------:R-:W-:Y:S02]  /*0ae0*/  IMAD R8, R8, UR8, R10.reuse ;  /* 0x0000000808087c24 */ /* 0x100fe4000f8e020a */
[----:B------:R-:W-:Y:S01]  /*0af0*/  IMAD R9, R9, UR8, R10 ;  /* 0x0000000809097c24 */ /* 0x000fe2000f8e020a */
[----:B-1----:R-:W-:-:S06]  /*0b00*/  ULEA UR4, UR5, UR4, 0x18 ;  /* 0x0000000405047291 */ /* 0x002fcc000f8ec0ff */
[----:B------:R-:W-:Y:S02]  /*0b10*/  LEA R8, R8, UR4, 0x2 ;  /* 0x0000000408087c11 */ /* 0x000fe4000f8e10ff */
[----:B------:R-:W-:-:S04]  /*0b20*/  LEA R9, R9, UR4, 0x2 ;  /* 0x0000000409097c11 */ /* 0x000fc8000f8e10ff */
[----:B------:R-:W-:Y:S04]  /*0b30*/  LDS R8, [R8] ;  /* 0x0000000008087984 */ /* 0x000fe80000000800 */
[----:B------:R-:W1:Y:S02]  /*0b40*/  LDS R9, [R9] ;  /* 0x0000000009097984 */ /* 0x000e640000000800 */
[----:B-1----:R-:W-:-:S07]  /*0b50*/  FFMA R19, R8, R9, R19 ;  /* 0x0000000908137223 */ /* 0x002fce0000000013 */
.L_x_70:
[----:B------:R-:W1:Y:S01]  /*0b60*/  LDCU UR4, c[0x0][0x3a4] ;  /* 0x00007480ff0477ac */ /* 0x000e620008000800 */
[----:B------:R-:W-:-:S04]  /*0b70*/  IMAD.WIDE.U32 R8, R5, 0x4, R2 ;  /* 0x0000000405087825 */ /* 0x000fc800078e0002 */
[----:B0-----:R-:W-:Y:S01]  /*0b80*/  IMAD.IADD R5, R0, 0x1, R5 ;  /* 0x0000000100057824 */ /* 0x001fe200078e0205 */
[----:B------:R2:W-:Y:S01]  /*0b90*/  STG.E desc[UR6][R8.64], R19 ;  /* 0x0000001308007986 */ /* 0x0005e2000c101906 */
[----:B-1----:R-:W-:-:S04]  /*0ba0*/  MOV R10, UR4 ;  /* 0x00000004000a7c02 */ /* 0x002fc80008000f00 */
[----:B------:R-:W-:-:S13]  /*0bb0*/  ISETP.GE.U32.AND P1, PT, R5, R10, PT ;  /* 0x0000000a0500720c */ /* 0x000fda0003f26070 */
[----:B--2---:R-:W-:Y:S05]  /*0bc0*/  @!P1 BRA `(.L_x_73) ;  /* 0xfffffff800349947 */ /* 0x004fea000383ffff */
.L_x_62:
[----:B------:R-:W-:Y:S05]  /*0bd0*/  BSYNC.RECONVERGENT B0 ;  /* 0x0000000000007941 */ /* 0x000fea0003800200 */
.L_x_61:
[----:B------:R-:W-:-:S05]  /*0be0*/  IMAD.WIDE.U32 R2, R10, 0x4, R2 ;  /* 0x000000040a027825 */ /* 0x000fca00078e0002 */
[----:B------:R-:W-:Y:S01]  /*0bf0*/  STG.E desc[UR6][R2.64], RZ ;  /* 0x000000ff02007986 */ /* 0x000fe2000c101906 */
[----:B------:R-:W-:Y:S05]  /*0c00*/  EXIT ;  /* 0x000000000000794d */ /* 0x000fea0003800000 */
.L_x_74:
        /* <DEDUP_REMOVED lines=15> */
.L_x_315:


//--------------------- .text._Z28dotBasedInteractF32FwdKernelILj128EEvPKfPfjjjjjj --------------------------
	.section	.text._Z28dotBasedInteractF32FwdKernelILj128EEvPKfPfjjjjjj,"ax",@progbits
	.align	128
        .global         _Z28dotBasedInteractF32FwdKernelILj128EEvPKfPfjjjjjj
        .type           _Z28dotBasedInteractF32FwdKernelILj128EEvPKfPfjjjjjj,@function
        .size           _Z28dotBasedInteractF32FwdKernelILj128EEvPKfPfjjjjjj,(.L_x_316 - _Z28dotBasedInteractF32FwdKernelILj128EEvPKfPfjjjjjj)
        .other          _Z28dotBasedInteractF32FwdKernelILj128EEvPKfPfjjjjjj,@"STO_CUDA_ENTRY STV_DEFAULT"
_Z28dotBasedInteractF32FwdKernelILj128EEvPKfPfjjjjjj:
.text._Z28dotBasedInteractF32FwdKernelILj128EEvPKfPfjjjjjj:
[----:B------:R-:W-:Y:S01]  /*0000*/  LDC R1, c[0x0][0x37c] ;  /* 0x0000df00ff017b82 */ /* 0x000fe20000000800 */
[----:B------:R-:W0:Y:S07]  /*0010*/  S2R R24, SR_TID.X ;  /* 0x0000000000187919 */ /* 0x000e2e0000002100 */
[----:B------:R-:W1:Y:S01]  /*0020*/  LDC R5, c[0x0][0x39c] ;  /* 0x0000e700ff057b82 */ /* 0x000e620000000800 */
[----:B------:R-:W2:Y:S01]  /*0030*/  LDCU.64 UR6, c[0x0][0x358] ;  /* 0x00006b00ff0677ac */ /* 0x000ea20008000a00 */
[----:B------:R-:W-:Y:S06]  /*0040*/  BSSY.RECONVERGENT B0, `(.L_x_75) ;  /* 0x0000053000007945 */ /* 0x000fec0003800200 */
[----:B------:R-:W3:Y:S08]  /*0050*/  S2UR UR4, SR_CTAID.X ;  /* 0x00000000000479c3 */ /* 0x000ef00000002500 */
[----:B------:R-:W4:Y:S08]  /*0060*/  LDC R0, c[0x0][0x3a0] ;  /* 0x0000e800ff007b82 */ /* 0x000f300000000800 */
[----:B------:R-:W5:Y:S01]  /*0070*/  LDC.64 R2, c[0x0][0x380] ;  /* 0x0000e000ff027b82 */ /* 0x000f620000000a00 */
[----:B-1----:R-:W-:-:S04]  /*0080*/  SHF.R.U32.HI R22, RZ, 0x2, R5 ;  /* 0x00000002ff167819 */ /* 0x002fc80000011605 */
[----:B0-----:R-:W-:Y:S01]  /*0090*/  ISETP.GE.U32.AND P0, PT, R24, R22, PT ;  /* 0x000000161800720c */ /* 0x001fe20003f06070 */
[----:B---3--:R-:W-:Y:S02]  /*00a0*/  IMAD R5, R5, UR4, RZ ;  /* 0x0000000405057c24 */ /* 0x008fe4000f8e02ff */
[----:B----4-:R-:W-:Y:S02]  /*00b0*/  IMAD R0, R0, UR4, RZ ;  /* 0x0000000400007c24 */ /* 0x010fe4000f8e02ff */
[----:B-----5:R-:W-:-:S08]  /*00c0*/  IMAD.WIDE.U32 R2, R5, 0x4, R2 ;  /* 0x0000000405027825 */ /* 0x020fd000078e0002 */
[----:B--2---:R-:W-:Y:S05]  /*00d0*/  @P0 BRA `(.L_x_76) ;  /* 0x0000000400240947 */ /* 0x004fea0003800000 */
[----:B------:R-:W0:Y:S01]  /*00e0*/  LDC R20, c[0x0][0x360] ;  /* 0x0000d800ff147b82 */ /* 0x000e220000000800 */
[----:B------:R-:W-:Y:S01]  /*00f0*/  BSSY.RECONVERGENT B1, `(.L_x_77) ;  /* 0x000002d000017945 */ /* 0x000fe20003800200 */
[----:B------:R-:W-:Y:S01]  /*0100*/  MOV R21, R24 ;  /* 0x0000001800157202 */ /* 0x000fe20000000f00 */
[----:B0-----:R-:W0:Y:S01]  /*0110*/  I2F.U32.RP R9, R20 ;  /* 0x0000001400097306 */ /* 0x001e220000209000 */
[----:B------:R-:W-:Y:S02]  /*0120*/  IADD3 R7, PT, PT, R24, R20, RZ ;  /* 0x0000001418077210 */ /* 0x000fe40007ffe0ff */
[----:B------:R-:W-:Y:S02]  /*0130*/  ISETP.NE.U32.AND P2, PT, R20, RZ, PT ;  /* 0x000000ff1400720c */ /* 0x000fe40003f45070 */
[----:B------:R-:W-:Y:S02]  /*0140*/  ISETP.GE.U32.AND P0, PT, R7, R22, PT ;  /* 0x000000160700720c */ /* 0x000fe40003f06070 */
[----:B------:R-:W-:-:S02]  /*0150*/  VIMNMX.U32 R6, PT, PT, R22, R7, !PT ;  /* 0x0000000716067248 */ /* 0x000fc40007fe0000 */
[----:B------:R-:W-:-:S04]  /*0160*/  SEL R8, RZ, 0x1, P0 ;  /* 0x00000001ff087807 */ /* 0x000fc80000000000 */
[----:B------:R-:W-:Y:S01]  /*0170*/  IADD3 R7, PT, PT, R6, -R7, -R8 ;  /* 0x8000000706077210 */ /* 0x000fe20007ffe808 */
[----:B0-----:R-:W0:Y:S02]  /*0180*/  MUFU.RCP R9, R9 ;  /* 0x0000000900097308 */ /* 0x001e240000001000 */
[----:B0-----:R-:W-:-:S06]  /*0190*/  IADD3 R4, PT, PT, R9, 0xffffffe, RZ ;  /* 0x0ffffffe09047810 */ /* 0x001fcc0007ffe0ff */
[----:B------:R0:W1:Y:S02]  /*01a0*/  F2I.FTZ.U32.TRUNC.NTZ R5, R4 ;  /* 0x0000000400057305 */ /* 0x000064000021f000 */
[----:B0-----:R-:W-:Y:S01]  /*01b0*/  HFMA2 R4, -RZ, RZ, 0, 0 ;  /* 0x00000000ff047431 */ /* 0x001fe200000001ff */
[----:B-1----:R-:W-:-:S05]  /*01c0*/  IADD3 R11, PT, PT, RZ, -R5, RZ ;  /* 0x80000005ff0b7210 */ /* 0x002fca0007ffe0ff */
[----:B------:R-:W-:-:S04]  /*01d0*/  IMAD R11, R11, R20, RZ ;  /* 0x000000140b0b7224 */ /* 0x000fc800078e02ff */
[----:B------:R-:W-:-:S06]  /*01e0*/  IMAD.HI.U32 R10, R5, R11, R4 ;  /* 0x0000000b050a7227 */ /* 0x000fcc00078e0004 */
[----:B------:R-:W-:-:S05]  /*01f0*/  IMAD.HI.U32 R5, R10, R7, RZ ;  /* 0x000000070a057227 */ /* 0x000fca00078e00ff */
[----:B------:R-:W-:-:S05]  /*0200*/  IADD3 R4, PT, PT, -R5, RZ, RZ ;  /* 0x000000ff05047210 */ /* 0x000fca0007ffe1ff */
[----:B------:R-:W-:-:S05]  /*0210*/  IMAD R7, R20, R4, R7 ;  /* 0x0000000414077224 */ /* 0x000fca00078e0207 */
[----:B------:R-:W-:-:S13]  /*0220*/  ISETP.GE.U32.AND P0, PT, R7, R20, PT ;  /* 0x000000140700720c */ /* 0x000fda0003f06070 */
[-C--:B------:R-:W-:Y:S02]  /*0230*/  @P0 IADD3 R7, PT, PT, R7, -R20.reuse, RZ ;  /* 0x8000001407070210 */ /* 0x080fe40007ffe0ff */
[----:B------:R-:W-:Y:S02]  /*0240*/  @P0 IADD3 R5, PT, PT, R5, 0x1, RZ ;  /* 0x0000000105050810 */ /* 0x000fe40007ffe0ff */
[----:B------:R-:W-:-:S13]  /*0250*/  ISETP.GE.U32.AND P1, PT, R7, R20, PT ;  /* 0x000000140700720c */ /* 0x000fda0003f26070 */
[----:B------:R-:W-:Y:S02]  /*0260*/  @P1 IADD3 R5, PT, PT, R5, 0x1, RZ ;  /* 0x0000000105051810 */ /* 0x000fe40007ffe0ff */
[----:B------:R-:W-:-:S04]  /*0270*/  @!P2 LOP3.LUT R5, RZ, R20, RZ, 0x33, !PT ;  /* 0x00000014ff05a212 */ /* 0x000fc800078e33ff */
[----:B------:R-:W-:-:S04]  /*0280*/  IADD3 R4, PT, PT, R8, R5, RZ ;  /* 0x0000000508047210 */ /* 0x000fc80007ffe0ff */
[C---:B------:R-:W-:Y:S02]  /*0290*/  LOP3.LUT R5, R4.reuse, 0x3, RZ, 0xc0, !PT ;  /* 0x0000000304057812 */ /* 0x040fe400078ec0ff */
[----:B------:R-:W-:Y:S02]  /*02a0*/  ISETP.GE.U32.AND P1, PT, R4, 0x3, PT ;  /* 0x000000030400780c */ /* 0x000fe40003f26070 */
[----:B------:R-:W-:-:S13]  /*02b0*/  ISETP.NE.AND P0, PT, R5, 0x3, PT ;  /* 0x000000030500780c */ /* 0x000fda0003f05270 */
[----:B------:R-:W-:Y:S05]  /*02c0*/  @!P0 BRA `(.L_x_78) ;  /* 0x00000000003c8947 */ /* 0x000fea0003800000 */
[----:B------:R-:W0:Y:S01]  /*02d0*/  S2R R10, SR_CgaCtaId ;  /* 0x00000000000a7919 */ /* 0x000e220000008800 */
[----:B------:R-:W-:Y:S02]  /*02e0*/  MOV R5, 0x400 ;  /* 0x0000040000057802 */ /* 0x000fe40000000f00 */
[----:B------:R-:W-:Y:S02]  /*02f0*/  IADD3 R4, PT, PT, R4, 0x1, RZ ;  /* 0x0000000104047810 */ /* 0x000fe40007ffe0ff */
[----:B------:R-:W-:Y:S02]  /*0300*/  MOV R8, RZ ;  /* 0x000000ff00087202 */ /* 0x000fe40000000f00 */
[----:B------:R-:W-:Y:S02]  /*0310*/  MOV R21, R24 ;  /* 0x0000001800157202 */ /* 0x000fe40000000f00 */
[----:B------:R-:W-:Y:S02]  /*0320*/  LOP3.LUT R11, R4, 0x3, RZ, 0xc0, !PT ;  /* 0x00000003040b7812 */ /* 0x000fe400078ec0ff */
[----:B0-----:R-:W-:-:S07]  /*0330*/  LEA R10, R10, R5, 0x18 ;  /* 0x000000050a0a7211 */ /* 0x001fce00078ec0ff */
.L_x_79:
[----:B0-----:R-:W-:-:S06]  /*0340*/  IMAD.WIDE.U32 R4, R21, 0x10, R2 ;  /* 0x0000001015047825 */ /* 0x001fcc00078e0002 */
[----:B------:R-:W2:Y:S01]  /*0350*/  LDG.E.128.CONSTANT R4, desc[UR6][R4.64] ;  /* 0x0000000604047981 */ /* 0x000ea2000c1e9d00 */
[----:B------:R-:W-:Y:S02]  /*0360*/  LEA R9, R21, R10, 0x4 ;  /* 0x0000000a15097211 */ /* 0x000fe400078e20ff */
[----:B------:R-:W-:Y:S02]  /*0370*/  IADD3 R8, PT, PT, R8, 0x1, RZ ;  /* 0x0000000108087810 */ /* 0x000fe40007ffe0ff */
[----:B------:R-:W-:Y:S02]  /*0380*/  IADD3 R21, PT, PT, R20, R21, RZ ;  /* 0x0000001514157210 */ /* 0x000fe40007ffe0ff */
[----:B------:R-:W-:Y:S01]  /*0390*/  ISETP.NE.AND P0, PT, R8, R11, PT ;  /* 0x0000000b0800720c */ /* 0x000fe20003f05270 */
[----:B--2---:R0:W-:-:S12]  /*03a0*/  STS.128 [R9], R4 ;  /* 0x0000000409007388 */ /* 0x0041d80000000c00 */
[----:B------:R-:W-:Y:S05]  /*03b0*/  @P0 BRA `(.L_x_79) ;  /* 0xfffffffc00e00947 */ /* 0x000fea000383ffff */
.L_x_78:
[----:B------:R-:W-:Y:S05]  /*03c0*/  BSYNC.RECONVERGENT B1 ;  /* 0x0000000000017941 */ /* 0x000fea0003800200 */
.L_x_77:
[----:B------:R-:W-:Y:S05]  /*03d0*/  @!P1 BRA `(.L_x_76) ;  /* 0x0000000000649947 */ /* 0x000fea0003800000 */
[----:B0-----:R-:W0:Y:S01]  /*03e0*/  S2R R5, SR_CgaCtaId ;  /* 0x0000000000057919 */ /* 0x001e220000008800 */
[----:B------:R-:W-:-:S04]  /*03f0*/  MOV R26, 0x400 ;  /* 0x00000400001a7802 */ /* 0x000fc80000000f00 */
[----:B0-----:R-:W-:-:S07]  /*0400*/  LEA R26, R5, R26, 0x18 ;  /* 0x0000001a051a7211 */ /* 0x001fce00078ec0ff */
.L_x_80:
[----:B-1----:R-:W-:Y:S01]  /*0410*/  IADD3 R9, PT, PT, R20, R21, RZ ;  /* 0x0000001514097210 */ /* 0x002fe20007ffe0ff */
[----:B------:R-:W-:-:S03]  /*0420*/  IMAD.WIDE.U32 R4, R21, 0x10, R2 ;  /* 0x0000001015047825 */ /* 0x000fc600078e0002 */
[CC--:B------:R-:W-:Y:S01]  /*0430*/  IADD3 R13, PT, PT, R9.reuse, R20.reuse, RZ ;  /* 0x00000014090d7210 */ /* 0x0c0fe20007ffe0ff */
[--C-:B------:R-:W-:Y:S02]  /*0440*/  IMAD.WIDE.U32 R8, R9, 0x10, R2.reuse ;  /* 0x0000001009087825 */ /* 0x100fe400078e0002 */
[----:B------:R-:W2:Y:S01]  /*0450*/  LDG.E.128.CONSTANT R4, desc[UR6][R4.64] ;  /* 0x0000000604047981 */ /* 0x000ea2000c1e9d00 */
[C---:B------:R-:W-:Y:S01]  /*0460*/  IADD3 R23, PT, PT, R13.reuse, R20, RZ ;  /* 0x000000140d177210 */ /* 0x040fe20007ffe0ff */
[--C-:B------:R-:W-:Y:S02]  /*0470*/  IMAD.WIDE.U32 R12, R13, 0x10, R2.reuse ;  /* 0x000000100d0c7825 */ /* 0x100fe400078e0002 */
[----:B------:R-:W3:Y:S02]  /*0480*/  LDG.E.128.CONSTANT R8, desc[UR6][R8.64] ;  /* 0x0000000608087981 */ /* 0x000ee4000c1e9d00 */
[----:B------:R-:W-:Y:S02]  /*0490*/  IMAD.WIDE.U32 R16, R23, 0x10, R2 ;  /* 0x0000001017107825 */ /* 0x000fe400078e0002 */
[----:B------:R-:W4:Y:S04]  /*04a0*/  LDG.E.128.CONSTANT R12, desc[UR6][R12.64] ;  /* 0x000000060c0c7981 */ /* 0x000f28000c1e9d00 */
[----:B------:R-:W5:Y:S01]  /*04b0*/  LDG.E.128.CONSTANT R16, desc[UR6][R16.64] ;  /* 0x0000000610107981 */ /* 0x000f62000c1e9d00 */
[----:B------:R-:W-:-:S04]  /*04c0*/  LEA R29, R21, R26, 0x4 ;  /* 0x0000001a151d7211 */ /* 0x000fc800078e20ff */
[----:B------:R-:W-:-:S04]  /*04d0*/  LEA R25, R20, R29, 0x4 ;  /* 0x0000001d14197211 */ /* 0x000fc800078e20ff */
[----:B------:R-:W-:-:S04]  /*04e0*/  LEA R27, R20, R25, 0x4 ;  /* 0x00000019141b7211 */ /* 0x000fc800078e20ff */
[----:B------:R-:W-:Y:S02]  /*04f0*/  LEA R28, R20, R27, 0x4 ;  /* 0x0000001b141c7211 */ /* 0x000fe400078e20ff */
[----:B------:R-:W-:-:S04]  /*0500*/  IADD3 R21, PT, PT, R23, R20, RZ ;  /* 0x0000001417157210 */ /* 0x000fc80007ffe0ff */
[----:B------:R-:W-:Y:S01]  /*0510*/  ISETP.GE.U32.AND P0, PT, R21, R22, PT ;  /* 0x000000161500720c */ /* 0x000fe20003f06070 */
[----:B--2---:R1:W-:Y:S04]  /*0520*/  STS.128 [R29], R4 ;  /* 0x000000041d007388 */ /* 0x0043e80000000c00 */
[----:B---3--:R1:W-:Y:S04]  /*0530*/  STS.128 [R25], R8 ;  /* 0x0000000819007388 */ /* 0x0083e80000000c00 */
[----:B----4-:R1:W-:Y:S04]  /*0540*/  STS.128 [R27], R12 ;  /* 0x0000000c1b007388 */ /* 0x0103e80000000c00 */
[----:B-----5:R1:W-:Y:S01]  /*0550*/  STS.128 [R28], R16 ;  /* 0x000000101c007388 */ /* 0x0203e20000000c00 */
[----:B------:R-:W-:Y:S05]  /*0560*/  @!P0 BRA `(.L_x_80) ;  /* 0xfffffffc00a88947 */ /* 0x000fea000383ffff */
.L_x_76:
[----:B------:R-:W-:Y:S05]  /*0570*/  BSYNC.RECONVERGENT B0 ;  /* 0x0000000000007941 */ /* 0x000fea0003800200 */
.L_x_75:
[----:B------:R-:W0:Y:S01]  /*0580*/  LDC R21, c[0x0][0x398] ;  /* 0x0000e600ff157b82 */ /* 0x000e220000000800 */
[----:B------:R-:W-:Y:S01]  /*0590*/  BSSY.RECONVERGENT B0, `(.L_x_81) ;  /* 0x0000051000007945 */ /* 0x000fe20003800200 */
[----:B01----:R-:W-:-:S06]  /*05a0*/  SHF.R.U32.HI R5, RZ, 0x2, R21 ;  /* 0x00000002ff057819 */ /* 0x003fcc0000011615 */
[----:B------:R-:W-:Y:S01]  /*05b0*/  BAR.SYNC.DEFER_BLOCKING 0x0 ;  /* 0x0000000000007b1d */ /* 0x000fe20000010000 */
[----:B------:R-:W-:-:S13]  /*05c0*/  ISETP.GE.U32.AND P0, PT, R24, R5, PT ;  /* 0x000000051800720c */ /* 0x000fda0003f06070 */
[----:B------:R-:W-:Y:S05]  /*05d0*/  @P0 BRA `(.L_x_82) ;  /* 0x0000000400300947 */ /* 0x000fea0003800000 */
[----:B------:R-:W0:Y:S01]  /*05e0*/  LDC R23, c[0x0][0x360] ;  /* 0x0000d800ff177b82 */ /* 0x000e220000000800 */
[----:B------:R-:W-:Y:S01]  /*05f0*/  BSSY.RECONVERGENT B1, `(.L_x_83) ;  /* 0x000002f000017945 */ /* 0x000fe20003800200 */
[----:B------:R-:W-:Y:S01]  /*0600*/  MOV R20, R24 ;  /* 0x0000001800147202 */ /* 0x000fe20000000f00 */
[----:B0-----:R-:W0:Y:S01]  /*0610*/  I2F.U32.RP R7, R23 ;  /* 0x0000001700077306 */ /* 0x001e220000209000 */
[----:B------:R-:W-:Y:S02]  /*0620*/  IADD3 R4, PT, PT, R24, R23, RZ ;  /* 0x0000001718047210 */ /* 0x000fe40007ffe0ff */
[----:B------:R-:W-:Y:S02]  /*0630*/  ISETP.NE.U32.AND P2, PT, R23, RZ, PT ;  /* 0x000000ff1700720c */ /* 0x000fe40003f45070 */
[----:B------:R-:W-:Y:S02]  /*0640*/  ISETP.GE.U32.AND P0, PT, R4, R5, PT ;  /* 0x000000050400720c */ /* 0x000fe40003f06070 */
[----:B------:R-:W-:Y:S01]  /*0650*/  VIMNMX.U32 R5, PT, PT, R5, R4, !PT ;  /* 0x0000000405057248 */ /* 0x000fe20007fe0000 */
[----:B0-----:R-:W0:Y:S02]  /*0660*/  MUFU.RCP R7, R7 ;  /* 0x0000000700077308 */ /* 0x001e240000001000 */
[----:B0-----:R-:W-:-:S06]  /*0670*/  IADD3 R2, PT, PT, R7, 0xffffffe, RZ ;  /* 0x0ffffffe07027810 */ /* 0x001fcc0007ffe0ff */
[----:B------:R0:W1:Y:S02]  /*0680*/  F2I.FTZ.U32.TRUNC.NTZ R3, R2 ;  /* 0x0000000200037305 */ /* 0x000064000021f000 */
[----:B0-----:R-:W-:Y:S01]  /*0690*/  HFMA2 R2, -RZ, RZ, 0, 0 ;  /* 0x00000000ff027431 */ /* 0x001fe200000001ff */
[----:B-1----:R-:W-:-:S05]  /*06a0*/  IADD3 R6, PT, PT, RZ, -R3, RZ ;  /* 0x80000003ff067210 */ /* 0x002fca0007ffe0ff */
[----:B------:R-:W-:Y:S01]  /*06b0*/  IMAD R9, R6, R23, RZ ;  /* 0x0000001706097224 */ /* 0x000fe200078e02ff */
[----:B------:R-:W-:-:S03]  /*06c0*/  SEL R6, RZ, 0x1, P0 ;  /* 0x00000001ff067807 */ /* 0x000fc60000000000 */
[----:B------:R-:W-:Y:S01]  /*06d0*/  IMAD.HI.U32 R3, R3, R9, R2 ;  /* 0x0000000903037227 */ /* 0x000fe200078e0002 */
[----:B------:R-:W-:-:S05]  /*06e0*/  IADD3 R4, PT, PT, R5, -R4, -R6 ;  /* 0x8000000405047210 */ /* 0x000fca0007ffe806 */
[----:B------:R-:W-:-:S05]  /*06f0*/  IMAD.HI.U32 R5, R3, R4, RZ ;  /* 0x0000000403057227 */ /* 0x000fca00078e00ff */
[----:B------:R-:W-:-:S05]  /*0700*/  IADD3 R2, PT, PT, -R5, RZ, RZ ;  /* 0x000000ff05027210 */ /* 0x000fca0007ffe1ff */
[----:B------:R-:W-:Y:S02]  /*0710*/  IMAD R4, R23, R2, R4 ;  /* 0x0000000217047224 */ /* 0x000fe400078e0204 */
[----:B------:R-:W0:Y:S03]  /*0720*/  LDC.64 R2, c[0x0][0x388] ;  /* 0x0000e200ff027b82 */ /* 0x000e260000000a00 */
[----:B------:R-:W-:-:S13]  /*0730*/  ISETP.GE.U32.AND P0, PT, R4, R23, PT ;  /* 0x000000170400720c */ /* 0x000fda0003f06070 */
[-C--:B------:R-:W-:Y:S02]  /*0740*/  @P0 IADD3 R4, PT, PT, R4, -R23.reuse, RZ ;  /* 0x8000001704040210 */ /* 0x080fe40007ffe0ff */
[----:B------:R-:W-:Y:S02]  /*0750*/  @P0 IADD3 R5, PT, PT, R5, 0x1, RZ ;  /* 0x0000000105050810 */ /* 0x000fe40007ffe0ff */
[----:B------:R-:W-:Y:S01]  /*0760*/  ISETP.GE.U32.AND P1, PT, R4, R23, PT ;  /* 0x000000170400720c */ /* 0x000fe20003f26070 */
[----:B0-----:R-:W-:-:S12]  /*0770*/  IMAD.WIDE.U32 R2, R0, 0x4, R2 ;  /* 0x0000000400027825 */ /* 0x001fd800078e0002 */
        /* <DEDUP_REMOVED lines=14> */
.L_x_85:
[C---:B0-----:R-:W-:Y:S01]  /*0860*/  LEA R4, R20.reuse, R13, 0x4 ;  /* 0x0000000d14047211 */ /* 0x041fe200078e20ff */
[----:B------:R-:W-:Y:S01]  /*0870*/  IMAD.WIDE.U32 R8, R20, 0x10, R2 ;  /* 0x0000001014087825 */ /* 0x000fe200078e0002 */
[----:B------:R-:W-:Y:S02]  /*0880*/  IADD3 R10, PT, PT, R10, 0x1, RZ ;  /* 0x000000010a0a7810 */ /* 0x000fe40007ffe0ff */
[----:B------:R-:W-:Y:S02]  /*0890*/  IADD3 R20, PT, PT, R23, R20, RZ ;  /* 0x0000001417147210 */ /* 0x000fe40007ffe0ff */
[----:B------:R-:W0:Y:S01]  /*08a0*/  LDS.128 R4, [R4] ;  /* 0x0000000004047984 */ /* 0x000e220000000c00 */
[----:B------:R-:W-:-:S03]  /*08b0*/  ISETP.NE.AND P0, PT, R10, R11, PT ;  /* 0x0000000b0a00720c */ /* 0x000fc60003f05270 */
[----:B0-----:R0:W-:Y:S10]  /*08c0*/  STG.E.128 desc[UR6][R8.64], R4 ;  /* 0x0000000408007986 */ /* 0x0011f4000c101d06 */
[----:B------:R-:W-:Y:S05]  /*08d0*/  @P0 BRA `(.L_x_85) ;  /* 0xfffffffc00e00947 */ /* 0x000fea000383ffff */
.L_x_84:
[----:B------:R-:W-:Y:S05]  /*08e0*/  BSYNC.RECONVERGENT B1 ;  /* 0x0000000000017941 */ /* 0x000fea0003800200 */
.L_x_83:
[----:B------:R-:W-:Y:S05]  /*08f0*/  @!P1 BRA `(.L_x_82) ;  /* 0x0000000000689947 */ /* 0x000fea0003800000 */
[----:B0-----:R-:W0:Y:S01]  /*0900*/  S2R R4, SR_CgaCtaId ;  /* 0x0000000000047919 */ /* 0x001e220000008800 */
[----:B------:R-:W-:-:S04]  /*0910*/  MOV R25, 0x400 ;  /* 0x0000040000197802 */ /* 0x000fc80000000f00 */
[----:B0-----:R-:W-:-:S07]  /*0920*/  LEA R25, R4, R25, 0x18 ;  /* 0x0000001904197211 */ /* 0x001fce00078ec0ff */
.L_x_86:
[C---:B------:R-:W-:Y:S01]  /*0930*/  LEA R22, R20.reuse, R25, 0x4 ;  /* 0x0000001914167211 */ /* 0x040fe200078e20ff */
[--C-:B-1----:R-:W-:Y:S01]  /*0940*/  IMAD.WIDE.U32 R28, R20, 0x10, R2.reuse ;  /* 0x00000010141c7825 */ /* 0x102fe200078e0002 */
[C---:B------:R-:W-:Y:S02]  /*0950*/  IADD3 R26, PT, PT, R23.reuse, R20, RZ ;  /* 0x00000014171a7210 */ /* 0x040fe40007ffe0ff */
[C---:B------:R-:W-:Y:S01]  /*0960*/  LEA R4, R23.reuse, R22, 0x4 ;  /* 0x0000001617047211 */ /* 0x040fe200078e20ff */
[----:B------:R0:W1:Y:S01]  /*0970*/  LDS.128 R16, [R22] ;  /* 0x0000000016107984 */ /* 0x0000620000000c00 */
[C---:B------:R-:W-:Y:S01]  /*0980*/  IADD3 R20, PT, PT, R26.reuse, R23, RZ ;  /* 0x000000171a147210 */ /* 0x040fe20007ffe0ff */
[----:B------:R-:W-:Y:S01]  /*0990*/  IMAD.WIDE.U32 R26, R26, 0x10, R2 ;  /* 0x000000101a1a7825 */ /* 0x000fe200078e0002 */
[C---:B------:R-:W-:Y:S02]  /*09a0*/  LEA R8, R23.reuse, R4, 0x4 ;  /* 0x0000000417087211 */ /* 0x040fe400078e20ff */
[----:B------:R-:W2:Y:S02]  /*09b0*/  LDS.128 R4, [R4] ;  /* 0x0000000004047984 */ /* 0x000ea40000000c00 */
[----:B------:R-:W-:-:S02]  /*09c0*/  LEA R12, R23, R8, 0x4 ;  /* 0x00000008170c7211 */ /* 0x000fc400078e20ff */
[----:B------:R-:W3:Y:S01]  /*09d0*/  LDS.128 R8, [R8] ;  /* 0x0000000008087984 */ /* 0x000ee20000000c00 */
[----:B0-----:R-:W-:-:S03]  /*09e0*/  IADD3 R22, PT, PT, R20, R23, RZ ;  /* 0x0000001714167210 */ /* 0x001fc60007ffe0ff */
[----:B------:R-:W0:Y:S04]  /*09f0*/  LDS.128 R12, [R12] ;  /* 0x000000000c0c7984 */ /* 0x000e280000000c00 */
[----:B-1----:R1:W-:Y:S04]  /*0a00*/  STG.E.128 desc[UR6][R28.64], R16 ;  /* 0x000000101c007986 */ /* 0x0023e8000c101d06 */
[----:B--2---:R2:W-:Y:S01]  /*0a10*/  STG.E.128 desc[UR6][R26.64], R4 ;  /* 0x000000041a007986 */ /* 0x0045e2000c101d06 */
[----:B-1----:R-:W-:Y:S01]  /*0a20*/  IMAD.WIDE.U32 R28, R22, 0x10, R2 ;  /* 0x00000010161c7825 */ /* 0x002fe200078e0002 */
[----:B------:R-:W-:-:S03]  /*0a30*/  SHF.R.U32.HI R19, RZ, 0x2, R21 ;  /* 0x00000002ff137819 */ /* 0x000fc60000011615 */
[----:B--2---:R-:W-:Y:S01]  /*0a40*/  IMAD.WIDE.U32 R26, R20, 0x10, R2 ;  /* 0x00000010141a7825 */ /* 0x004fe200078e0002 */
[----:B------:R-:W-:-:S04]  /*0a50*/  IADD3 R20, PT, PT, R22, R23, RZ ;  /* 0x0000001716147210 */ /* 0x000fc80007ffe0ff */
[----:B---3--:R1:W-:Y:S01]  /*0a60*/  STG.E.128 desc[UR6][R26.64], R8 ;  /* 0x000000081a007986 */ /* 0x0083e2000c101d06 */
[----:B------:R-:W-:-:S03]  /*0a70*/  ISETP.GE.U32.AND P0, PT, R20, R19, PT ;  /* 0x000000131400720c */ /* 0x000fc60003f06070 */
[----:B0-----:R1:W-:Y:S10]  /*0a80*/  STG.E.128 desc[UR6][R28.64], R12 ;  /* 0x0000000c1c007986 */ /* 0x0013f4000c101d06 */
[----:B------:R-:W-:Y:S05]  /*0a90*/  @!P0 BRA `(.L_x_86) ;  /* 0xfffffffc00a48947 */ /* 0x000fea000383ffff */
.L_x_82:
[----:B------:R-:W-:Y:S05]  /*0aa0*/  BSYNC.RECONVERGENT B0 ;  /* 0x0000000000007941 */ /* 0x000fea0003800200 */
.L_x_81:
[----:B------:R-:W0:Y:S01]  /*0ab0*/  LDCU UR4, c[0x0][0x3a4] ;  /* 0x00007480ff0477ac */ /* 0x000e220008000800 */
[----:B-1----:R-:W1:Y:S01]  /*0ac0*/  LDC.64 R26, c[0x0][0x388] ;  /* 0x0000e200ff1a7b82 */ /* 0x002e620000000a00 */
[----:B------:R-:W-:Y:S01]  /*0ad0*/  IADD3 R3, PT, PT, R0, R21, RZ ;  /* 0x0000001500037210 */ /* 0x000fe20007ffe0ff */
[----:B------:R-:W-:Y:S01]  /*0ae0*/  BSSY.RECONVERGENT B0, `(.L_x_87) ;  /* 0x000012f000007945 */ /* 0x000fe20003800200 */
[----:B0-----:R-:W-:-:S04]  /*0af0*/  MOV R7, UR4 ;  /* 0x0000000400077c02 */ /* 0x001fc80008000f00 */
[----:B------:R-:W-:Y:S01]  /*0b00*/  ISETP.GE.U32.AND P0, PT, R24, R7, PT ;  /* 0x000000071800720c */ /* 0x000fe20003f06070 */
[----:B-1----:R-:W-:-:S12]  /*0b10*/  IMAD.WIDE.U32 R26, R3, 0x4, R26 ;  /* 0x00000004031a7825 */ /* 0x002fd800078e001a */
[----:B------:R-:W-:Y:S05]  /*0b20*/  @P0 BRA `(.L_x_88) ;  /* 0x0000001000a80947 */ /* 0x000fea0003800000 */
[----:B------:R-:W0:Y:S01]  /*0b30*/  LDC R28, c[0x0][0x360] ;  /* 0x0000d800ff1c7b82 */ /* 0x000e220000000800 */
[----:B------:R-:W-:-:S13]  /*0b40*/  ISETP.GT.U32.AND P0, PT, R21, 0x3, PT ;  /* 0x000000031500780c */ /* 0x000fda0003f04070 */
[----:B------:R-:W-:Y:S05]  /*0b50*/  @P0 BRA `(.L_x_89) ;  /* 0x0000000000180947 */ /* 0x000fea0003800000 */
.L_x_90:
[----:B------:R-:W-:Y:S01]  /*0b60*/  IMAD.WIDE.U32 R2, R24, 0x4, R26 ;  /* 0x0000000418027825 */ /* 0x000fe200078e001a */
[----:B0-----:R-:W-:-:S04]  /*0b70*/  IADD3 R24, PT, PT, R28, R24, RZ ;  /* 0x000000181c187210 */ /* 0x001fc80007ffe0ff */
[----:B------:R1:W-:Y:S01]  /*0b80*/  STG.E desc[UR6][R2.64], RZ ;  /* 0x000000ff02007986 */ /* 0x0003e2000c101906 */
[----:B------:R-:W-:-:S13]  /*0b90*/  ISETP.GE.U32.AND P0, PT, R24, R7, PT ;  /* 0x000000071800720c */ /* 0x000fda0003f06070 */
[----:B-1----:R-:W-:Y:S05]  /*0ba0*/  @!P0 BRA `(.L_x_90) ;  /* 0xfffffffc00ec8947 */ /* 0x002fea000383ffff */
[----:B------:R-:W-:Y:S05]  /*0bb0*/  BRA `(.L_x_88) ;  /* 0x0000001000847947 */ /* 0x000fea0003800000 */
.L_x_89:
[----:B------:R-:W1:Y:S02]  /*0bc0*/  LDC R4, c[0x0][0x398] ;  /* 0x0000e600ff047b82 */ /* 0x000e640000000800 */
[----:B-1----:R-:W-:-:S04]  /*0bd0*/  SHF.R.U32.HI R4, RZ, 0x2, R4 ;  /* 0x00000002ff047819 */ /* 0x002fc80000011604 */
[C---:B------:R-:W-:Y:S02]  /*0be0*/  LOP3.LUT R0, R4.reuse, 0xf, RZ, 0xc0, !PT ;  /* 0x0000000f04007812 */ /* 0x040fe400078ec0ff */
[----:B------:R-:W-:Y:S02]  /*0bf0*/  LOP3.LUT R2, R4, 0x7, RZ, 0xc0, !PT ;  /* 0x0000000704027812 */ /* 0x000fe400078ec0ff */
[----:B------:R-:W-:Y:S02]  /*0c00*/  IADD3 R0, PT, PT, R0, -0x1, RZ ;  /* 0xffffffff00007810 */ /* 0x000fe40007ffe0ff */
[----:B------:R-:W-:Y:S02]  /*0c10*/  IADD3 R2, PT, PT, R2, -0x1, RZ ;  /* 0xffffffff02027810 */ /* 0x000fe40007ffe0ff */
[----:B------:R-:W-:Y:S02]  /*0c20*/  LOP3.LUT R3, R4, 0x3ffffff0, RZ, 0xc0, !PT ;  /* 0x3ffffff004037812 */ /* 0x000fe400078ec0ff */
[----:B------:R-:W-:-:S02]  /*0c30*/  ISETP.GE.U32.AND P0, PT, R0, 0x7, PT ;  /* 0x000000070000780c */ /* 0x000fc40003f06070 */
[----:B------:R-:W-:Y:S02]  /*0c40*/  ISETP.GE.U32.AND P1, PT, R2, 0x3, PT ;  /* 0x000000030200780c */ /* 0x000fe40003f26070 */
[----:B------:R-:W-:Y:S02]  /*0c50*/  LOP3.LUT R29, R4, 0x3, RZ, 0xc0, !PT ;  /* 0x00000003041d7812 */ /* 0x000fe400078ec0ff */
[----:B------:R-:W-:-:S09]  /*0c60*/  IADD3 R0, PT, PT, -R3, RZ, RZ ;  /* 0x000000ff03007210 */ /* 0x000fd20007ffe1ff */
.L_x_99:
[----:B------:R-:W1:Y:S01]  /*0c70*/  LDC R0, c[0x0][0x398] ;  /* 0x0000e600ff007b82 */ /* 0x000e620000000800 */
[----:B------:R-:W-:Y:S01]  /*0c80*/  ISETP.NE.AND P3, PT, R24, RZ, PT ;  /* 0x000000ff1800720c */ /* 0x000fe20003f65270 */
[----:B------:R-:W-:Y:S01]  /*0c90*/  BSSY.RECONVERGENT B1, `(.L_x_91) ;  /* 0x0000011000017945 */ /* 0x000fe20003800200 */
[----:B------:R-:W-:Y:S01]  /*0ca0*/  HFMA2 R4, -RZ, RZ, 0, 0 ;  /* 0x00000000ff047431 */ /* 0x000fe200000001ff */
[----:B------:R-:W-:Y:S01]  /*0cb0*/  CS2R R2, SRZ ;  /* 0x0000000000027805 */ /* 0x000fe2000001ff00 */
[----:B------:R-:W-:Y:S01]  /*0cc0*/  HFMA2 R12, -RZ, RZ, 0, 0 ;  /* 0x00000000ff0c7431 */ /* 0x000fe200000001ff */
[----:B------:R-:W-:Y:S01]  /*0cd0*/  MOV R20, RZ ;  /* 0x000000ff00147202 */ /* 0x000fe20000000f00 */
[----:B------:R-:W-:Y:S01]  /*0ce0*/  HFMA2 R5, -RZ, RZ, 0, 5.9604644775390625e-08 ;  /* 0x00000001ff057431 */ /* 0x000fe200000001ff */
[----:B-1----:R-:W-:-:S04]  /*0cf0*/  SHF.R.U32.HI R0, RZ, 0x2, R0 ;  /* 0x00000002ff007819 */ /* 0x002fc80000011600 */
[----:B------:R-:W-:-:S04]  /*0d00*/  IADD3 R0, PT, PT, R0, -0x1, RZ ;  /* 0xffffffff00007810 */ /* 0x000fc80007ffe0ff */
[----:B------:R-:W-:Y:S02]  /*0d10*/  ISETP.GE.U32.AND P2, PT, R0, 0xf, PT ;  /* 0x0000000f0000780c */ /* 0x000fe40003f46070 */
[----:B------:R-:W-:Y:S01]  /*0d20*/  MOV R0, RZ ;  /* 0x000000ff00007202 */ /* 0x000fe20000000f00 */
[----:B------:R-:W-:Y:S10]  /*0d30*/  @!P3 BRA `(.L_x_92) ;  /* 0x000000000018b947 */ /* 0x000ff40003800000 */
[----:B------:R-:W-:Y:S02]  /*0d40*/  MOV R5, 0x1 ;  /* 0x0000000100057802 */ /* 0x000fe40000000f00 */
[----:B------:R-:W-:-:S07]  /*0d50*/  MOV R4, R24 ;  /* 0x0000001800047202 */ /* 0x000fce0000000f00 */
.L_x_93:
[C---:B------:R-:W-:Y:S02]  /*0d60*/  IADD3 R4, PT, PT, -R5.reuse, R4, RZ ;  /* 0x0000000405047210 */ /* 0x040fe40007ffe1ff */
[----:B------:R-:W-:-:S04]  /*0d70*/  IADD3 R5, PT, PT, R5, 0x1, RZ ;  /* 0x0000000105057810 */ /* 0x000fc80007ffe0ff */
[----:B------:R-:W-:-:S13]  /*0d80*/  ISETP.GE.U32.AND P3, PT, R4, R5, PT ;  /* 0x000000050400720c */ /* 0x000fda0003f66070 */
[----:B------:R-:W-:Y:S05]  /*0d90*/  @P3 BRA `(.L_x_93) ;  /* 0xfffffffc00f03947 */ /* 0x000fea000383ffff */
.L_x_92:
[----:B------:R-:W-:Y:S05]  /*0da0*/  BSYNC.RECONVERGENT B1 ;  /* 0x0000000000017941 */ /* 0x000fea0003800200 */
.L_x_91:
[----:B------:R-:W1:Y:S02]  /*0db0*/  LDC R6, c[0x0][0x398] ;  /* 0x0000e600ff067b82 */ /* 0x000e640000000800 */
[----:B-1----:R-:W-:-:S05]  /*0dc0*/  SHF.R.U32.HI R6, RZ, 0x2, R6 ;  /* 0x00000002ff067819 */ /* 0x002fca0000011606 */
[C---:B------:R-:W-:Y:S02]  /*0dd0*/  IMAD R25, R6.reuse, R5, RZ ;  /* 0x0000000506197224 */ /* 0x040fe400078e02ff */
[----:B------:R-:W-:Y:S01]  /*0de0*/  IMAD R15, R6, R4, RZ ;  /* 0x00000004060f7224 */ /* 0x000fe200078e02ff */
[----:B------:R-:W-:Y:S06]  /*0df0*/  @!P2 BRA `(.L_x_94) ;  /* 0x0000000400d8a947 */ /* 0x000fec0003800000 */
[----:B------:R-:W1:Y:S01]  /*0e00*/  LDC R7, c[0x0][0x398] ;  /* 0x0000e600ff077b82 */ /* 0x000e620000000800 */
[----:B------:R-:W-:Y:S01]  /*0e10*/  UMOV UR4, 0x400 ;  /* 0x0000040000047882 */ /* 0x000fe20000000000 */
[----:B------:R-:W-:Y:S02]  /*0e20*/  SHF.L.U32 R6, R6, 0x4, RZ ;  /* 0x0000000406067819 */ /* 0x000fe400000006ff */
[----:B------:R-:W-:-:S04]  /*0e30*/  MOV R0, RZ ;  /* 0x000000ff00007202 */ /* 0x000fc80000000f00 */
[----:B------:R-:W2:Y:S01]  /*0e40*/  S2UR UR5, SR_CgaCtaId ;  /* 0x00000000000579c3 */ /* 0x000ea20000008800 */
[----:B-1----:R-:W-:-:S04]  /*0e50*/  SHF.R.U32.HI R7, RZ, 0x2, R7 ;  /* 0x00000002ff077819 */ /* 0x002fc80000011607 */
[----:B------:R-:W-:Y:S01]  /*0e60*/  LOP3.LUT R7, R7, 0x3ffffff0, RZ, 0xc0, !PT ;  /* 0x3ffffff007077812 */ /* 0x000fe200078ec0ff */
[----:B--2---:R-:W-:-:S03]  /*0e70*/  ULEA UR4, UR5, UR4, 0x18 ;  /* 0x0000000405047291 */ /* 0x004fc6000f8ec0ff */
[----:B------:R-:W-:Y:S01]  /*0e80*/  IADD3 R7, PT, PT, -R7, RZ, RZ ;  /* 0x000000ff07077210 */ /* 0x000fe20007ffe1ff */
[----:B------:R-:W-:-:S03]  /*0e90*/  UIADD3 UR4, UPT, UPT, UR4, 0x80, URZ ;  /* 0x0000008004047890 */ /* 0x000fc6000fffe0ff */
[----:B------:R-:W-:-:S03]  /*0ea0*/  MOV R13, R7 ;  /* 0x00000007000d7202 */ /* 0x000fc60000000f00 */
[C---:B------:R-:W-:Y:S02]  /*0eb0*/  IMAD R12, R6.reuse, R5, UR4 ;  /* 0x00000004060c7e24 */ /* 0x040fe4000f8e0205 */
[----:B------:R-:W-:-:S07]  /*0ec0*/  IMAD R14, R6, R4, UR4 ;  /* 0x00000004060e7e24 */ /* 0x000fce000f8e0204 */
.L_x_95:
[----:B------:R-:W-:Y:S01]  /*0ed0*/  LDS.128 R4, [R12+-0x80] ;  /* 0xffff80000c047984 */ /* 0x000fe20000000c00 */
[----:B------:R-:W-:-:S03]  /*0ee0*/  IADD3 R13, PT, PT, R13, 0x10, RZ ;  /* 0x000000100d0d7810 */ /* 0x000fc60007ffe0ff */
[----:B------:R-:W1:Y:S01]  /*0ef0*/  LDS.128 R8, [R14+-0x80] ;  /* 0xffff80000e087984 */ /* 0x000e620000000c00 */
[----:B------:R-:W-:Y:S01]  /*0f00*/  ISETP.NE.AND P2, PT, R13, RZ, PT ;  /* 0x000000ff0d00720c */ /* 0x000fe20003f45270 */
[----:B-1----:R-:W-:Y:S01]  /*0f10*/  FFMA R20, R4, R8, R20 ;  /* 0x0000000804147223 */ /* 0x002fe20000000014 */
[----:B------:R-:W-:Y:S01]  /*0f20*/  FFMA R2, R5, R9, R2 ;  /* 0x0000000905027223 */ /* 0x000fe20000000002 */
[----:B------:R-:W-:Y:S01]  /*0f30*/  FFMA R3, R6, R10, R3 ;  /* 0x0000000a06037223 */ /* 0x000fe20000000003 */
[----:B------:R-:W-:Y:S02]  /*0f40*/  FFMA R0, R7, R11, R0 ;  /* 0x0000000b07007223 */ /* 0x000fe40000000000 */
[----:B------:R-:W-:Y:S04]  /*0f50*/  LDS.128 R4, [R12+-0x70] ;  /* 0xffff90000c047984 */ /* 0x000fe80000000c00 */
[----:B------:R-:W1:Y:S02]  /*0f60*/  LDS.128 R8, [R14+-0x70] ;  /* 0xffff90000e087984 */ /* 0x000e640000000c00 */
[----:B-1----:R-:W-:Y:S01]  /*0f70*/  FFMA R20, R4, R8, R20 ;  /* 0x0000000804147223 */ /* 0x002fe20000000014 */
[----:B------:R-:W-:Y:S01]  /*0f80*/  FFMA R2, R5, R9, R2 ;  /* 0x0000000905027223 */ /* 0x000fe20000000002 */
[----:B------:R-:W-:Y:S01]  /*0f90*/  FFMA R3, R6, R10, R3 ;  /* 0x0000000a06037223 */ /* 0x000fe20000000003 */
[----:B------:R-:W-:-:S02]  /*0fa0*/  FFMA R0, R7, R11, R0 ;  /* 0x0000000b07007223 */ /* 0x000fc40000000000 */
[----:B------:R-:W-:Y:S04]  /*0fb0*/  LDS.128 R4, [R12+-0x60] ;  /* 0xffffa0000c047984 */ /* 0x000fe80000000c00 */
[----:B------:R-:W1:Y:S02]  /*0fc0*/  LDS.128 R8, [R14+-0x60] ;  /* 0xffffa0000e087984 */ /* 0x000e640000000c00 */
        /* <DEDUP_REMOVED lines=9> */
[----:B------:R-:W-:Y:S01]  /*1060*/  FFMA R0, R7, R11, R0 ;  /* 0x0000000b07007223 */ /* 0x000fe20000000000 */
[----:B------:R-:W-:Y:S04]  /*1070*/  LDS.128 R20, [R12+0x70] ;  /* 0x000070000c147984 */ /* 0x000fe80000000c00 */
        /* <DEDUP_REMOVED lines=24> */
[----:B------:R-:W-:Y:S04]  /*1200*/  LDS.128 R4, [R12] ;  /* 0x000000000c047984 */ /* 0x000fe80000000c00 */
[----:B------:R-:W1:Y:S02]  /*1210*/  LDS.128 R8, [R14] ;  /* 0x000000000e087984 */ /* 0x000e640000000c00 */
[----:B-1----:R-:W-:Y:S01]  /*1220*/  FFMA R3, R4, R8, R3 ;  /* 0x0000000804037223 */ /* 0x002fe20000000003 */
[----:B------:R-:W-:Y:S01]  /*1230*/  FFMA R2, R5, R9, R2 ;  /* 0x0000000905027223 */ /* 0x000fe20000000002 */
[----:B------:R-:W-:Y:S01]  /*1240*/  FFMA R17, R6, R10, R17 ;  /* 0x0000000a06117223 */ /* 0x000fe20000000011 */
[----:B------:R-:W-:-:S02]  /*1250*/  FFMA R0, R7, R11, R0 ;  /* 0x0000000b07007223 */ /* 0x000fc40000000000 */
[----:B------:R-:W-:Y:S04]  /*1260*/  LDS.128 R4, [R12+0x10] ;  /* 0x000010000c047984 */ /* 0x000fe80000000c00 */
[----:B------:R-:W1:Y:S02]  /*1270*/  LDS.128 R8, [R14+0x10] ;  /* 0x000010000e087984 */ /* 0x000e640000000c00 */
[----:B-1----:R-:W-:Y:S01]  /*1280*/  FFMA R3, R4, R8, R3 ;  /* 0x0000000804037223 */ /* 0x002fe20000000003 */
[----:B------:R-:W-:Y:S01]  /*1290*/  FFMA R2, R5, R9, R2 ;  /* 0x0000000905027223 */ /* 0x000fe20000000002 */
[----:B------:R-:W-:Y:S01]  /*12a0*/  FFMA R17, R6, R10, R17 ;  /* 0x0000000a06117223 */ /* 0x000fe20000000011 */
[----:B------:R-:W-:Y:S02]  /*12b0*/  FFMA R0, R7, R11, R0 ;  /* 0x0000000b07007223 */ /* 0x000fe40000000000 */
[----:B------:R-:W-:Y:S04]  /*12c0*/  LDS.128 R4, [R12+0x20] ;  /* 0x000020000c047984 */ /* 0x000fe80000000c00 */
[----:B------:R-:W1:Y:S02]  /*12d0*/  LDS.128 R8, [R14+0x20] ;  /* 0x000020000e087984 */ /* 0x000e640000000c00 */
        /* <DEDUP_REMOVED lines=22> */
[----:B------:R1:W-:Y:S04]  /*1440*/  LDS.128 R4, [R12+0x60] ;  /* 0x000060000c047984 */ /* 0x0003e80000000c00 */
[----:B------:R-:W2:Y:S01]  /*1450*/  LDS.128 R8, [R14+0x60] ;  /* 0x000060000e087984 */ /* 0x000ea20000000c00 */
[----:B-1----:R-:W-:Y:S01]  /*1460*/  IADD3 R12, PT, PT, R12, 0x100, RZ ;  /* 0x000001000c0c7810 */ /* 0x002fe20007ffe0ff */
[----:B--2---:R-:W-:Y:S01]  /*1470*/  FFMA R3, R4, R8, R3 ;  /* 0x0000000804037223 */ /* 0x004fe20000000003 */
[----:B------:R-:W-:Y:S01]  /*1480*/  FFMA R2, R5, R9, R2 ;  /* 0x0000000905027223 */ /* 0x000fe20000000002 */
[----:B------:R-:W-:Y:S01]  /*1490*/  FFMA R17, R6, R10, R17 ;  /* 0x0000000a06117223 */ /* 0x000fe20000000011 */
[----:B------:R-:W-:-:S02]  /*14a0*/  FFMA R0, R7, R11, R0 ;  /* 0x0000000b07007223 */ /* 0x000fc40000000000 */
[----:B------:R1:W2:Y:S02]  /*14b0*/  LDS.128 R4, [R14+0x70] ;  /* 0x000070000e047984 */ /* 0x0002a40000000c00 */
[----:B-1----:R-:W-:Y:S01]  /*14c0*/  IADD3 R14, PT, PT, R14, 0x100, RZ ;  /* 0x000001000e0e7810 */ /* 0x002fe20007ffe0ff */
[----:B--2---:R-:W-:Y:S01]  /*14d0*/  FFMA R20, R20, R4, R3 ;  /* 0x0000000414147223 */ /* 0x004fe20000000003 */
[----:B------:R-:W-:Y:S01]  /*14e0*/  FFMA R2, R21, R5, R2 ;  /* 0x0000000515027223 */ /* 0x000fe20000000002 */
[----:B------:R-:W-:Y:S01]  /*14f0*/  FFMA R3, R22, R6, R17 ;  /* 0x0000000616037223 */ /* 0x000fe20000000011 */
[----:B------:R-:W-:Y:S01]  /*1500*/  FFMA R0, R23, R7, R0 ;  /* 0x0000000717007223 */ /* 0x000fe20000000000 */
[----:B------:R-:W-:Y:S06]  /*1510*/  @P2 BRA `(.L_x_95) ;  /* 0xfffffff8006c2947 */ /* 0x000fec000383ffff */
[----:B------:R-:W1:Y:S02]  /*1520*/  LDC R16, c[0x0][0x398] ;  /* 0x0000e600ff107b82 */ /* 0x000e640000000800 */
[----:B-1----:R-:W-:-:S04]  /*1530*/  SHF.R.U32.HI R16, RZ, 0x2, R16 ;  /* 0x00000002ff107819 */ /* 0x002fc80000011610 */
[----:B------:R-:W-:-:S04]  /*1540*/  LOP3.LUT R16, R16, 0x3ffffff0, RZ, 0xc0, !PT ;  /* 0x3ffffff010107812 */ /* 0x000fc800078ec0ff */
[----:B------:R-:W-:-:S07]  /*1550*/  MOV R12, R16 ;  /* 0x00000010000c7202 */ /* 0x000fce0000000f00 */
.L_x_94:
[----:B------:R-:W1:Y:S02]  /*1560*/  LDCU UR4, c[0x0][0x398] ;  /* 0x00007300ff0477ac */ /* 0x000e640008000800 */
[----:B-1----:R-:W-:-:S09]  /*1570*/  ULOP3.LUT UP0, URZ, UR4, 0x3c, URZ, 0xc0, !UPT ;  /* 0x0000003c04ff7892 */ /* 0x002fd2000f80c0ff */
[----:B------:R-:W-:Y:S05]  /*1580*/  BRA.U !UP0, `(.L_x_96) ;  /* 0x0000000508e87547 */ /* 0x000fea000b800000 */
[----:B------:R-:W-:Y:S01]  /*1590*/  ULOP3.LUT UP0, URZ, UR4, 0x1c, URZ, 0xc0, !UPT ;  /* 0x0000001c04ff7892 */ /* 0x000fe2000f80c0ff */
[----:B------:R-:W-:Y:S10]  /*15a0*/  @!P0 BRA `(.L_x_97) ;  /* 0x0000000000e08947 */ /* 0x000ff40003800000 */
[----:B------:R-:W1:Y:S01]  /*15b0*/  S2UR UR5, SR_CgaCtaId ;  /* 0x00000000000579c3 */ /* 0x000e620000008800 */
[----:B------:R-:W-:Y:S01]  /*15c0*/  UMOV UR4, 0x400 ;  /* 0x0000040000047882 */ /* 0x000fe20000000000 */
[-C--:B------:R-:W-:Y:S02]  /*15d0*/  IADD3 R21, PT, PT, R25, R12.reuse, RZ ;  /* 0x0000000c19157210 */ /* 0x080fe40007ffe0ff */
[----:B------:R-:W-:Y:S02]  /*15e0*/  IADD3 R13, PT, PT, R15, R12, RZ ;  /* 0x0000000c0f0d7210 */ /* 0x000fe40007ffe0ff */
[----:B------:R-:W-:Y:S01]  /*15f0*/  IADD3 R12, PT, PT, R12, 0x8, RZ ;  /* 0x000000080c0c7810 */ /* 0x000fe20007ffe0ff */
[----:B-1----:R-:W-:-:S06]  /*1600*/  ULEA UR4, UR5, UR4, 0x18 ;  /* 0x0000000405047291 */ /* 0x002fcc000f8ec0ff */
[----:B------:R-:W-:Y:S02]  /*1610*/  LEA R21, R21, UR4, 0x4 ;  /* 0x0000000415157c11 */ /* 0x000fe4000f8e20ff */
[----:B------:R-:W-:-:S03]  /*1620*/  LEA R13, R13, UR4, 0x4 ;  /* 0x000000040d0d7c11 */ /* 0x000fc6000f8e20ff */
[----:B------:R-:W-:Y:S04]  /*1630*/  LDS.128 R4, [R21] ;  /* 0x0000000015047984 */ /* 0x000fe80000000c00 */
[----:B------:R-:W1:Y:S02]  /*1640*/  LDS.128 R8, [R13] ;  /* 0x000000000d087984 */ /* 0x000e640000000c00 */
        /* <DEDUP_REMOVED lines=33> */
[----:B------:R-:W-:Y:S01]  /*1860*/  FFMA R0, R7, R11, R0 ;  /* 0x0000000b07007223 */ /* 0x000fe20000000000 */
[----:B------:R-:W-:Y:S04]  /*1870*/  LDS.128 R16, [R13+0x60] ;  /* 0x000060000d107984 */ /* 0x000fe80000000c00 */
[----:B------:R-:W1:Y:S04]  /*1880*/  LDS.128 R8, [R21+0x60] ;  /* 0x0000600015087984 */ /* 0x000e680000000c00 */
[----:B------:R-:W-:Y:S01]  /*1890*/  LDS.128 R20, [R21+0x70] ;  /* 0x0000700015147984 */ /* 0x000fe20000000c00 */
[----:B-1----:R-:W-:Y:S01]  /*18a0*/  FFMA R8, R8, R16, R4 ;  /* 0x0000001008087223 */ /* 0x002fe20000000004 */
[----:B------:R-:W-:Y:S01]  /*18b0*/  FFMA R9, R9, R17, R5 ;  /* 0x0000001109097223 */ /* 0x000fe20000000005 */
[----:B------:R-:W-:Y:S01]  /*18c0*/  FFMA R10, R10, R18, R6 ;  /* 0x000000120a0a7223 */ /* 0x000fe20000000006 */
[----:B------:R-:W-:Y:S01]  /*18d0*/  FFMA R0, R11, R19, R0 ;  /* 0x000000130b007223 */ /* 0x000fe20000000000 */
[----:B------:R-:W1:Y:S02]  /*18e0*/  LDS.128 R4, [R13+0x70] ;  /* 0x000070000d047984 */ /* 0x000e640000000c00 */
[----:B-1----:R-:W-:Y:S01]  /*18f0*/  FFMA R20, R20, R4, R8 ;  /* 0x0000000414147223 */ /* 0x002fe20000000008 */
[----:B------:R-:W-:Y:S01]  /*1900*/  FFMA R2, R21, R5, R9 ;  /* 0x0000000515027223 */ /* 0x000fe20000000009 */
[----:B------:R-:W-:Y:S01]  /*1910*/  FFMA R3, R22, R6, R10 ;  /* 0x0000000616037223 */ /* 0x000fe2000000000a */
[----:B------:R-:W-:-:S07]  /*1920*/  FFMA R0, R23, R7, R0 ;  /* 0x0000000717007223 */ /* 0x000fce0000000000 */
.L_x_97:
[----:B------:R-:W-:Y:S05]  /*1930*/  BRA.U !UP0, `(.L_x_96) ;  /* 0x0000000108fc7547 */ /* 0x000fea000b800000 */
[----:B------:R-:W-:Y:S01]  /*1940*/  ISETP.NE.AND P2, PT, R29, RZ, PT ;  /* 0x000000ff1d00720c */ /* 0x000fe20003f45270 */
[----:B------:R-:W-:-:S12]  /*1950*/  @!P1 BRA `(.L_x_98) ;  /* 0x0000000000809947 */ /* 0x000fd80003800000 */
        /* <DEDUP_REMOVED lines=9> */
[----:B------:R-:W1:Y:S04]  /*19f0*/  LDS.128 R8, [R13] ;  /* 0x000000000d087984 */ /* 0x000e680000000c00 */
[----:B------:R-:W-:Y:S01]  /*1a00*/  LDS.128 R16, [R13+0x20] ;  /* 0x000020000d107984 */ /* 0x000fe20000000c00 */
        /* <DEDUP_REMOVED lines=10> */
[----:B------:R-:W1:Y:S04]  /*1ab0*/  LDS.128 R8, [R21+0x20] ;  /* 0x0000200015087984 */ /* 0x000e680000000c00 */
[----:B------:R-:W-:Y:S01]  /*1ac0*/  LDS.128 R20, [R21+0x30] ;  /* 0x0000300015147984 */ /* 0x000fe20000000c00 */
[----:B-1----:R-:W-:Y:S01]  /*1ad0*/  FFMA R8, R8, R16, R4 ;  /* 0x0000001008087223 */ /* 0x002fe20000000004 */
[----:B------:R-:W-:-:S02]  /*1ae0*/  FFMA R2, R9, R17, R2 ;  /* 0x0000001109027223 */ /* 0x000fc40000000002 */
[----:B------:R-:W1:Y:S01]  /*1af0*/  LDS.128 R4, [R13+0x30] ;  /* 0x000030000d047984 */ /* 0x000e620000000c00 */
[----:B------:R-:W-:Y:S01]  /*1b00*/  FFMA R3, R10, R18, R3 ;  /* 0x000000120a037223 */ /* 0x000fe20000000003 */
[----:B------:R-:W-:Y:S01]  /*1b10*/  FFMA R0, R11, R19, R0 ;  /* 0x000000130b007223 */ /* 0x000fe20000000000 */
[----:B-1----:R-:W-:Y:S01]  /*1b20*/  FFMA R20, R20, R4, R8 ;  /* 0x0000000414147223 */ /* 0x002fe20000000008 */
[----:B------:R-:W-:Y:S01]  /*1b30*/  FFMA R2, R21, R5, R2 ;  /* 0x0000000515027223 */ /* 0x000fe20000000002 */
[----:B------:R-:W-:Y:S01]  /*1b40*/  FFMA R3, R22, R6, R3 ;  /* 0x0000000616037223 */ /* 0x000fe20000000003 */
[----:B------:R-:W-:-:S07]  /*1b50*/  FFMA R0, R23, R7, R0 ;  /* 0x0000000717007223 */ /* 0x000fce0000000000 */
.L_x_98:
[----:B------:R-:W-:Y:S05]  /*1b60*/  @!P2 BRA `(.L_x_96) ;  /* 0x000000000070a947 */ /* 0x000fea0003800000 */
[----:B------:R-:W1:Y:S01]  /*1b70*/  S2UR UR5, SR_CgaCtaId ;  /* 0x00000000000579c3 */ /* 0x000e620000008800 */
[----:B------:R-:W-:Y:S01]  /*1b80*/  UMOV UR4, 0x400 ;  /* 0x0000040000047882 */ /* 0x000fe20000000000 */
[-C--:B------:R-:W-:Y:S02]  /*1b90*/  IADD3 R25, PT, PT, R25, R12.reuse, RZ ;  /* 0x0000000c19197210 */ /* 0x080fe40007ffe0ff */
[----:B------:R-:W-:Y:S02]  /*1ba0*/  IADD3 R16, PT, PT, R15, R12, RZ ;  /* 0x0000000c0f107210 */ /* 0x000fe40007ffe0ff */
[----:B------:R-:W-:Y:S01]  /*1bb0*/  ISETP.NE.AND P2, PT, R29, 0x1, PT ;  /* 0x000000011d00780c */ /* 0x000fe20003f45270 */
        /* <DEDUP_REMOVED lines=8> */
[----:B------:R-:W-:Y:S01]  /*1c40*/  FFMA R0, R7, R11, R0 ;  /* 0x0000000b07007223 */ /* 0x000fe20000000000 */
[----:B------:R-:W-:Y:S06]  /*1c50*/  @!P2 BRA `(.L_x_96) ;  /* 0x000000000034a947 */ /* 0x000fec0003800000 */
[----:B------:R-:W-:Y:S01]  /*1c60*/  ISETP.NE.AND P2, PT, R29, 0x2, PT ;  /* 0x000000021d00780c */ /* 0x000fe20003f45270 */
[----:B------:R-:W-:Y:S04]  /*1c70*/  LDS.128 R4, [R12+0x10] ;  /* 0x000010000c047984 */ /* 0x000fe80000000c00 */
[----:B------:R-:W1:Y:S08]  /*1c80*/  LDS.128 R8, [R16+0x10] ;  /* 0x0000100010087984 */ /* 0x000e700000000c00 */
[----:B------:R-:W-:Y:S04]  /*1c90*/  @P2 LDS.128 R12, [R12+0x20] ;  /* 0x000020000c0c2984 */ /* 0x000fe80000000c00 */
[----:B------:R-:W2:Y:S01]  /*1ca0*/  @P2 LDS.128 R16, [R16+0x20] ;  /* 0x0000200010102984 */ /* 0x000ea20000000c00 */
[----:B-1----:R-:W-:Y:S01]  /*1cb0*/  FFMA R20, R4, R8, R20 ;  /* 0x0000000804147223 */ /* 0x002fe20000000014 */
[----:B------:R-:W-:Y:S01]  /*1cc0*/  FFMA R2, R5, R9, R2 ;  /* 0x0000000905027223 */ /* 0x000fe20000000002 */
[----:B------:R-:W-:Y:S01]  /*1cd0*/  FFMA R3, R6, R10, R3 ;  /* 0x0000000a06037223 */ /* 0x000fe20000000003 */
[----:B------:R-:W-:Y:S01]  /*1ce0*/  FFMA R0, R7, R11, R0 ;  /* 0x0000000b07007223 */ /* 0x000fe20000000000 */
[----:B--2---:R-:W-:Y:S01]  /*1cf0*/  @P2 FFMA R20, R12, R16, R20 ;  /* 0x000000100c142223 */ /* 0x004fe20000000014 */
[----:B------:R-:W-:Y:S01]  /*1d00*/  @P2 FFMA R2, R13, R17, R2 ;  /* 0x000000110d022223 */ /* 0x000fe20000000002 */
[----:B------:R-:W-:Y:S01]  /*1d10*/  @P2 FFMA R3, R14, R18, R3 ;  /* 0x000000120e032223 */ /* 0x000fe20000000003 */
[----:B------:R-:W-:-:S07]  /*1d20*/  @P2 FFMA R0, R15, R19, R0 ;  /* 0x000000130f002223 */ /* 0x000fce0000000000 */
.L_x_96:
[----:B------:R-:W1:Y:S01]  /*1d30*/  LDCU UR4, c[0x0][0x3a4] ;  /* 0x00007480ff0477ac */ /* 0x000e620008000800 */
[----:B------:R-:W-:-:S04]  /*1d40*/  FADD R2, R20, R2 ;  /* 0x0000000214027221 */ /* 0x000fc80000000000 */
[----:B------:R-:W-:Y:S01]  /*1d50*/  FADD R5, R2, R3 ;  /* 0x0000000302057221 */ /* 0x000fe20000000000 */
[----:B------:R-:W-:Y:S01]  /*1d60*/  IMAD.WIDE.U32 R2, R24, 0x4, R26 ;  /* 0x0000000418027825 */ /* 0x000fe200078e001a */
[----:B0-----:R-:W-:-:S03]  /*1d70*/  IADD3 R24, PT, PT, R28, R24, RZ ;  /* 0x000000181c187210 */ /* 0x001fc60007ffe0ff */
[----:B------:R-:W-:-:S05]  /*1d80*/  FADD R5, R5, R0 ;  /* 0x0000000005057221 */ /* 0x000fca0000000000 */
[----:B------:R2:W-:Y:S01]  /*1d90*/  STG.E desc[UR6][R2.64], R5 ;  /* 0x0000000502007986 */ /* 0x0005e2000c101906 */
[----:B-1----:R-:W-:-:S04]  /*1da0*/  MOV R7, UR4 ;  /* 0x0000000400077c02 */ /* 0x002fc80008000f00 */
[----:B------:R-:W-:-:S13]  /*1db0*/  ISETP.GE.U32.AND P2, PT, R24, R7, PT ;  /* 0x000000071800720c */ /* 0x000fda0003f46070 */
[----:B--2---:R-:W-:Y:S05]  /*1dc0*/  @!P2 BRA `(.L_x_99) ;  /* 0xffffffec00a8a947 */ /* 0x004fea000383ffff */
.L_x_88:
[----:B------:R-:W-:Y:S05]  /*1dd0*/  BSYNC.RECONVERGENT B0 ;  /* 0x0000000000007941 */ /* 0x000fea0003800200 */
.L_x_87:
[----:B------:R-:W-:-:S05]  /*1de0*/  IMAD.WIDE.U32 R26, R7, 0x4, R26 ;  /* 0x00000004071a7825 */ /* 0x000fca00078e001a */
[----:B------:R-:W-:Y:S01]  /*1df0*/  STG.E desc[UR6][R26.64], RZ ;  /* 0x000000ff1a007986 */ /* 0x000fe2000c101906 */
[----:B------:R-:W-:Y:S05]  /*1e00*/  EXIT ;  /* 0x000000000000794d */ /* 0x000fea0003800000 */
.L_x_100:
        /* <DEDUP_REMOVED lines=15> */
.L_x_316:


//--------------------- .text._Z35dotBasedInteractBwdKernelNonAlignedILj4ELj128ELj2ELj1ELj32ELj5ELj16ELj4EEvPK6__halfS2_PS0_S3_jjjjjjjjjjjjjjjj --------------------------
	.section	.text._Z35dotBasedInteractBwdKernelNonAlignedILj4ELj128ELj2ELj1ELj32ELj5ELj16ELj4EEvPK6__halfS2_PS0_S3_jjjjjjjjjjjjjjjj,"ax",@progbits
	.align	128
        .global         _Z35dotBasedInteractBwdKernelNonAlignedILj4ELj128ELj2ELj1ELj32ELj5ELj16ELj4EEvPK6__halfS2_PS0_S3_jjjjjjjjjjjjjjjj
        .type           _Z35dotBasedInteractBwdKernelNonAlignedILj4ELj128ELj2ELj1ELj32ELj5ELj16ELj4EEvPK6__halfS2_PS0_S3_jjjjjjjjjjjjjjjj,@function
        .size           _Z35dotBasedInteractBwdKernelNonAlignedILj4ELj128ELj2ELj1ELj32ELj5ELj16ELj4EEvPK6__halfS2_PS0_S3_jjjjjjjjjjjjjjjj,(.L_x_317 - _Z35dotBasedInteractBwdKernelNonAlignedILj4ELj128ELj2ELj1ELj32ELj5ELj16ELj4EEvPK6__halfS2_PS0_S3_jjjjjjjjjjjjjjjj)
        .other          _Z35dotBasedInteractBwdKernelNonAlignedILj4ELj128ELj2ELj1ELj32ELj5ELj16ELj4EEvPK6__halfS2_PS0_S3_jjjjjjjjjjjjjjjj,@"STO_CUDA_ENTRY STV_DEFAULT"
_Z35dotBasedInteractBwdKernelNonAlignedILj4ELj128ELj2ELj1ELj32ELj5ELj16ELj4EEvPK6__halfS2_PS0_S3_jjjjjjjjjjjjjjjj:
.text._Z35dotBasedInteractBwdKernelNonAlignedILj4ELj128ELj2ELj1ELj32ELj5ELj16ELj4EEvPK6__halfS2_PS0_S3_jjjjjjjjjjjjjjjj:
[----:B------:R-:W-:Y:S01]  /*0000*/  LDC R1, c[0x0][0x37c] ;  /* 0x0000df00ff017b82 */ /* 0x000fe20000000800 */
[----:B------:R-:W0:Y:S07]  /*0010*/  S2R R40, SR_TID.X ;  /* 0x0000000000287919 */ /* 0x000e2e0000002100 */
[----:B------:R-:W1:Y:S01]  /*0020*/  S2UR UR4, SR_CTAID.X ;  /* 0x00000000000479c3 */ /* 0x000e620000002500 */
[----:B------:R-:W2:Y:S01]  /*0030*/  LDCU UR5, c[0x0][0x3a0] ;  /* 0x00007400ff0577ac */ /* 0x000ea20008000800 */
[----:B-1----:R-:W-:Y:S01]  /*0040*/  USHF.L.U32 UR4, UR4, 0x2, URZ ;  /* 0x0000000204047899 */ /* 0x002fe200080006ff */
[----:B0-----:R-:W-:-:S05]  /*0050*/  SHF.R.U32.HI R0, RZ, 0x5, R40 ;  /* 0x00000005ff007819 */ /* 0x001fca0000011628 */
[----:B------:R-:W-:-:S04]  /*0060*/  LOP3.LUT R41, R0, UR4, RZ, 0xfc, !PT ;  /* 0x0000000400297c12 */ /* 0x000fc8000f8efcff */
[----:B--2---:R-:W-:-:S13]  /*0070*/  ISETP.GE.U32.AND P0, PT, R41, UR5, PT ;  /* 0x0000000529007c0c */ /* 0x004fda000bf06070 */
[----:B------:R-:W-:Y:S05]  /*0080*/  @P0 EXIT ;  /* 0x000000000000094d */ /* 0x000fea0003800000 */
[----:B------:R-:W0:Y:S01]  /*0090*/  S2R R5, SR_CgaCtaId ;  /* 0x0000000000057919 */ /* 0x000e220000008800 */
[----:B------:R-:W1:Y:S01]  /*00a0*/  LDCU UR4, c[0x0][0x3dc] ;  /* 0x00007b80ff0477ac */ /* 0x000e620008000800 */
[----:B------:R-:W-:Y:S01]  /*00b0*/  LOP3.LUT R40, R40, 0x1f, RZ, 0xc0, !PT ;  /* 0x0000001f28287812 */ /* 0x000fe200078ec0ff */
[----:B------:R-:W-:Y:S01]  /*00c0*/  BSSY.RECONVERGENT B0, `(.L_x_101) ;  /* 0x000003c000007945 */ /* 0x000fe20003800200 */
[----:B------:R-:W-:Y:S01]  /*00d0*/  MOV R2, 0x400 ;  /* 0x0000040000027802 */ /* 0x000fe20000000f00 */
[----:B------:R-:W2:Y:S01]  /*00e0*/  LDCU.64 UR10, c[0x0][0x3b8] ;  /* 0x00007700ff0a77ac */ /* 0x000ea20008000a00 */
[----:B------:R-:W3:Y:S01]  /*00f0*/  LDCU UR6, c[0x0][0x3a8] ;  /* 0x00007500ff0677ac */ /* 0x000ee20008000800 */
[----:B------:R-:W4:Y:S01]  /*0100*/  LDCU UR5, c[0x0][0x3b4] ;  /* 0x00007680ff0577ac */ /* 0x000f220008000800 */
[----:B------:R-:W0:Y:S01]  /*0110*/  LDCU.64 UR8, c[0x0][0x358] ;  /* 0x00006b00ff0877ac */ /* 0x000e220008000a00 */
[----:B-1----:R-:W-:Y:S01]  /*0120*/  USHF.R.U32.HI UR4, URZ, 0x1, UR4 ;  /* 0x00000001ff047899 */ /* 0x002fe20008011604 */
[----:B--2---:R-:W-:-:S05]  /*0130*/  ISETP.GE.U32.AND P0, PT, R40, UR10, PT ;  /* 0x0000000a28007c0c */ /* 0x004fca000bf06070 */
[----:B------:R-:W-:Y:S01]  /*0140*/  IMAD R3, R0, UR4, RZ ;  /* 0x0000000400037c24 */ /* 0x000fe2000f8e02ff */
[----:B---3--:R-:W-:Y:S02]  /*0150*/  UIADD3 UR4, UPT, UPT, UR6, UR11, URZ ;  /* 0x0000000b06047290 */ /* 0x008fe4000fffe0ff */
[----:B------:R-:W-:Y:S02]  /*0160*/  IMAD R43, R41, UR6, RZ ;  /* 0x00000006292b7c24 */ /* 0x000fe4000f8e02ff */
[----:B------:R-:W-:Y:S01]  /*0170*/  IMAD.SHL.U32 R3, R3, 0x2, RZ ;  /* 0x0000000203037824 */ /* 0x000fe200078e00ff */
[----:B0-----:R-:W-:Y:S01]  /*0180*/  LEA R0, R5, R2, 0x18 ;  /* 0x0000000205007211 */ /* 0x001fe200078ec0ff */
[C---:B----4-:R-:W-:Y:S02]  /*0190*/  IMAD R42, R41.reuse, UR5, RZ ;  /* 0x00000005292a7c24 */ /* 0x050fe4000f8e02ff */
[----:B------:R-:W-:Y:S02]  /*01a0*/  IMAD R41, R41, UR4, RZ ;  /* 0x0000000429297c24 */ /* 0x000fe4000f8e02ff */
[----:B------:R-:W-:Y:S01]  /*01b0*/  IMAD.IADD R2, R3, 0x1, R0 ;  /* 0x0000000103027824 */ /* 0x000fe200078e0200 */
[----:B------:R-:W-:Y:S06]  /*01c0*/  @P0 BRA `(.L_x_102) ;  /* 0x0000000000ac0947 */ /* 0x000fec0003800000 */
[----:B------:R-:W-:Y:S01]  /*01d0*/  LOP3.LUT R6, RZ, R40, RZ, 0x33, !PT ;  /* 0x00000028ff067212 */ /* 0x000fe200078e33ff */
[----:B------:R-:W0:Y:S01]  /*01e0*/  LDC.64 R4, c[0x0][0x388] ;  /* 0x0000e200ff047b82 */ /* 0x000e220000000a00 */
[----:B------:R-:W-:Y:S01]  /*01f0*/  BSSY.RECONVERGENT B1, `(.L_x_103) ;  /* 0x0000017000017945 */ /* 0x000fe20003800200 */
[----:B------:R-:W-:Y:S02]  /*0200*/  IMAD.MOV.U32 R9, RZ, RZ, R40 ;  /* 0x000000ffff097224 */ /* 0x000fe400078e0028 */
[----:B------:R-:W-:-:S05]  /*0210*/  VIADD R6, R6, UR10 ;  /* 0x0000000a06067c36 */ /* 0x000fca0008000000 */
[C---:B------:R-:W-:Y:S02]  /*0220*/  LOP3.LUT R7, R6.reuse, 0x60, RZ, 0xc0, !PT ;  /* 0x0000006006077812 */ /* 0x040fe400078ec0ff */
[----:B------:R-:W-:Y:S02]  /*0230*/  ISETP.GE.U32.AND P0, PT, R6, 0x60, PT ;  /* 0x000000600600780c */ /* 0x000fe40003f06070 */
[----:B------:R-:W-:Y:S01]  /*0240*/  ISETP.NE.AND P1, PT, R7, 0x60, PT ;  /* 0x000000600700780c */ /* 0x000fe20003f25270 */
[----:B0-----:R-:W-:-:S12]  /*0250*/  IMAD.WIDE.U32 R4, R41, 0x2, R4 ;  /* 0x0000000229047825 */ /* 0x001fd800078e0004 */
[----:B------:R-:W-:Y:S05]  /*0260*/  @!P1 BRA `(.L_x_104) ;  /* 0x00000000003c9947 */ /* 0x000fea0003800000 */
[----:B------:R-:W-:Y:S01]  /*0270*/  LEA.HI R6, R6, 0x1, RZ, 0x1b ;  /* 0x0000000106067811 */ /* 0x000fe200078fd8ff */
[----:B------:R-:W-:Y:S02]  /*0280*/  IMAD.MOV.U32 R8, RZ, RZ, RZ ;  /* 0x000000ffff087224 */ /* 0x000fe400078e00ff */
[----:B------:R-:W-:Y:S01]  /*0290*/  IMAD.MOV.U32 R9, RZ, RZ, R40 ;  /* 0x000000ffff097224 */ /* 0x000fe200078e0028 */
[----:B------:R-:W-:-:S07]  /*02a0*/  LOP3.LUT R11, R6, 0x3, RZ, 0xc0, !PT ;  /* 0x00000003060b7812 */ /* 0x000fce00078ec0ff */
.L_x_105:
[----:B0-----:R-:W-:-:S05]  /*02b0*/  IADD3 R7, P1, PT, R9, UR6, RZ ;  /* 0x0000000609077c10 */ /* 0x001fca000ff3e0ff */
[----:B------:R-:W-:Y:S01]  /*02c0*/  IMAD.X R10, RZ, RZ, RZ, P1 ;  /* 0x000000ffff0a7224 */ /* 0x000fe200008e06ff */
[----:B------:R-:W-:-:S04]  /*02d0*/  LEA R6, P1, R7, R4, 0x1 ;  /* 0x0000000407067211 */ /* 0x000fc800078208ff */
[----:B------:R-:W-:-:S06]  /*02e0*/  LEA.HI.X R7, R7, R5, R10, 0x1, P1 ;  /* 0x0000000507077211 */ /* 0x000fcc00008f0c0a */
[----:B------:R-:W2:Y:S01]  /*02f0*/  LDG.E.U16.CONSTANT R7, desc[UR8][R6.64] ;  /* 0x0000000806077981 */ /* 0x000ea2000c1e9500 */
[C---:B------:R-:W-:Y:S02]  /*0300*/  IMAD R10, R9.reuse, 0x2, R2 ;  /* 0x00000002090a7824 */ /* 0x040fe400078e0202 */
[----:B------:R-:W-:Y:S02]  /*0310*/  VIADD R8, R8, 0x1 ;  /* 0x0000000108087836 */ /* 0x000fe40000000000 */
[----:B------:R-:W-:-:S03]  /*0320*/  VIADD R9, R9, 0x20 ;  /* 0x0000002009097836 */ /* 0x000fc60000000000 */
[----:B------:R-:W-:Y:S01]  /*0330*/  ISETP.NE.AND P1, PT, R8, R11, PT ;  /* 0x0000000b0800720c */ /* 0x000fe20003f25270 */
[----:B--2---:R0:W-:-:S12]  /*0340*/  STS.U16 [R10], R7 ;  /* 0x000000070a007388 */ /* 0x0041d80000000400 */
[----:B------:R-:W-:Y:S05]  /*0350*/  @P1 BRA `(.L_x_105) ;  /* 0xfffffffc00d41947 */ /* 0x000fea000383ffff */
.L_x_104:
[----:B------:R-:W-:Y:S05]  /*0360*/  BSYNC.RECONVERGENT B1 ;  /* 0x0000000000017941 */ /* 0x000fea0003800200 */
.L_x_103:
[----:B------:R-:W-:Y:S05]  /*0370*/  @!P0 BRA `(.L_x_102) ;  /* 0x0000000000408947 */ /* 0x000fea0003800000 */
.L_x_106:
[----:B0-----:R-:W-:-:S05]  /*0380*/  IADD3 R7, P0, PT, R9, UR6, RZ ;  /* 0x0000000609077c10 */ /* 0x001fca000ff1e0ff */
[----:B-1----:R-:W-:Y:S01]  /*0390*/  IMAD.X R8, RZ, RZ, RZ, P0 ;  /* 0x000000ffff087224 */ /* 0x002fe200000e06ff */
[----:B------:R-:W-:-:S04]  /*03a0*/  LEA R6, P0, R7, R4, 0x1 ;  /* 0x0000000407067211 */ /* 0x000fc800078008ff */
[----:B------:R-:W-:-:S05]  /*03b0*/  LEA.HI.X R7, R7, R5, R8, 0x1, P0 ;  /* 0x0000000507077211 */ /* 0x000fca00000f0c08 */
[----:B------:R-:W2:Y:S04]  /*03c0*/  LDG.E.U16.CONSTANT R12, desc[UR8][R6.64] ;  /* 0x00000008060c7981 */ /* 0x000ea8000c1e9500 */
[----:B------:R-:W3:Y:S04]  /*03d0*/  LDG.E.U16.CONSTANT R8, desc[UR8][R6.64+0x40] ;  /* 0x0000400806087981 */ /* 0x000ee8000c1e9500 */
[----:B------:R-:W4:Y:S04]  /*03e0*/  LDG.E.U16.CONSTANT R10, desc[UR8][R6.64+0x80] ;  /* 0x00008008060a7981 */ /* 0x000f28000c1e9500 */
[----:B------:R-:W5:Y:S01]  /*03f0*/  LDG.E.U16.CONSTANT R11, desc[UR8][R6.64+0xc0] ;  /* 0x0000c008060b7981 */ /* 0x000f62000c1e9500 */
[----:B------:R-:W-:-:S02]  /*0400*/  IMAD R13, R9, 0x2, R2 ;  /* 0x00000002090d7824 */ /* 0x000fc400078e0202 */
[----:B------:R-:W-:-:S05]  /*0410*/  VIADD R9, R9, 0x80 ;  /* 0x0000008009097836 */ /* 0x000fca0000000000 */
[----:B------:R-:W-:Y:S01]  /*0420*/  ISETP.GE.U32.AND P0, PT, R9, UR10, PT ;  /* 0x0000000a09007c0c */ /* 0x000fe2000bf06070 */
[----:B--2---:R1:W-:Y:S04]  /*0430*/  STS.U16 [R13], R12 ;  /* 0x0000000c0d007388 */ /* 0x0043e80000000400 */
[----:B---3--:R1:W-:Y:S04]  /*0440*/  STS.U16 [R13+0x40], R8 ;  /* 0x000040080d007388 */ /* 0x0083e80000000400 */
[----:B----4-:R1:W-:Y:S04]  /*0450*/  STS.U16 [R13+0x80], R10 ;  /* 0x0000800a0d007388 */ /* 0x0103e80000000400 */
[----:B-----5:R1:W-:Y:S01]  /*0460*/  STS.U16 [R13+0xc0], R11 ;  /* 0x0000c00b0d007388 */ /* 0x0203e20000000400 */
[----:B------:R-:W-:Y:S05]  /*0470*/  @!P0 BRA `(.L_x_106) ;  /* 0xfffffffc00c08947 */ /* 0x000fea000383ffff */
.L_x_102:
[----:B------:R-:W-:Y:S05]  /*0480*/  BSYNC.RECONVERGENT B0 ;  /* 0x0000000000007941 */ /* 0x000fea0003800200 */
.L_x_101:
[----:B------:R-:W2:Y:S01]  /*0490*/  LDCU UR4, c[0x0][0x3ac] ;  /* 0x00007580ff0477ac */ /* 0x000ea20008000800 */
[----:B------:R-:W3:Y:S01]  /*04a0*/  LDC R5, c[0x0][0x3c8] ;  /* 0x0000f200ff057b82 */ /* 0x000ee20000000800 */
[----:B------:R-:W-:Y:S01]  /*04b0*/  BSSY.RECONVERGENT B0, `(.L_x_107) ;  /* 0x00000de000007945 */ /* 0x000fe20003800200 */
[----:B--2---:R-:W-:Y:S01]  /*04c0*/  ISETP.GE.U32.AND P0, PT, R40, UR4, PT ;  /* 0x0000000428007c0c */ /* 0x004fe2000bf06070 */
[----:B---3--:R-:W-:Y:S01]  /*04d0*/  IMAD R5, R5, 0x2, R2 ;  /* 0x0000000205057824 */ /* 0x008fe200078e0202 */
[----:B------:R-:W-:-:S11]  /*04e0*/  NOP ;  /* 0x0000000000007918 */ /* 0x000fd60000000000 */
[----:B------:R-:W-:Y:S05]  /*04f0*/  @P0 BRA `(.L_x_108) ;  /* 0x0000000c00640947 */ /* 0x000fea0003800000 */
[----:B------:R-:W2:Y:S02]  /*0500*/  LDCU UR5, c[0x0][0x3a4] ;  /* 0x00007480ff0577ac */ /* 0x000ea40008000800 */
[----:B--2---:R-:W-:-:S09]  /*0510*/  UISETP.NE.AND UP0, UPT, UR5, URZ, UPT ;  /* 0x000000ff0500728c */ /* 0x004fd2000bf05270 */
[----:B------:R-:W-:Y:S05]  /*0520*/  BRA.U !UP0, `(.L_x_109) ;  /* 0x0000000908487547 */ /* 0x000fea000b800000 */
[----:B-1----:R-:W1:Y:S01]  /*0530*/  LDC R13, c[0x0][0x3c4] ;  /* 0x0000f100ff0d7b82 */ /* 0x002e620000000800 */
[----:B------:R-:W-:Y:S01]  /*0540*/  UISETP.GE.U32.AND UP0, UPT, UR5, 0x4, UPT ;  /* 0x000000040500788c */ /* 0x000fe2000bf06070 */
[C---:B0-----:R-:W-:Y:S01]  /*0550*/  VIADD R7, R40.reuse, 0xffffffff ;  /* 0xffffffff28077836 */ /* 0x041fe20000000000 */
[----:B------:R-:W-:Y:S01]  /*0560*/  PRMT R4, RZ, 0x7610, R4 ;  /* 0x00007610ff047816 */ /* 0x000fe20000000004 */
[----:B------:R-:W-:Y:S02]  /*0570*/  ULOP3.LUT UR6, UR5, 0x3, URZ, 0xc0, !UPT ;  /* 0x0000000305067892 */ /* 0x000fe4000f8ec0ff */
[----:B------:R-:W-:Y:S01]  /*0580*/  IMAD R7, R40, R7, RZ ;  /* 0x0000000728077224 */ /* 0x000fe200078e02ff */
[----:B------:R-:W-:-:S04]  /*0590*/  UMOV UR4, URZ ;  /* 0x000000ff00047c82 */ /* 0x000fc80008000000 */
[----:B------:R-:W-:Y:S01]  /*05a0*/  SHF.R.U32.HI R7, RZ, 0x1, R7 ;  /* 0x00000001ff077819 */ /* 0x000fe20000011607 */
[----:B-1----:R-:W-:Y:S01]  /*05b0*/  IMAD R6, R40, R13, RZ ;  /* 0x0000000d28067224 */ /* 0x002fe200078e02ff */
[----:B------:R-:W-:Y:S06]  /*05c0*/  BRA.U !UP0, `(.L_x_110) ;  /* 0x0000000508687547 */ /* 0x000fec000b800000 */
[----:B------:R-:W-:Y:S01]  /*05d0*/  ISETP.GT.U32.AND P2, PT, R40, RZ, PT ;  /* 0x000000ff2800720c */ /* 0x000fe20003f44070 */
[----:B------:R-:W-:Y:S01]  /*05e0*/  IMAD R14, R7, 0x2, R2 ;  /* 0x00000002070e7824 */ /* 0x000fe200078e0202 */
[----:B------:R-:W-:Y:S01]  /*05f0*/  PRMT R8, RZ, 0x7610, R8 ;  /* 0x00007610ff087816 */ /* 0x000fe20000000008 */
[----:B------:R-:W-:Y:S01]  /*0600*/  IMAD R15, R6, 0x2, R5 ;  /* 0x00000002060f7824 */ /* 0x000fe200078e0205 */
[C---:B------:R-:W-:Y:S01]  /*0610*/  ISETP.GE.U32.OR P1, PT, R40.reuse, UR5, !P2 ;  /* 0x0000000528007c0c */ /* 0x040fe2000d726470 */
[----:B------:R-:W-:Y:S01]  /*0620*/  ULOP3.LUT UR4, UR5, 0xfffffffc, URZ, 0xc0, !UPT ;  /* 0xfffffffc05047892 */ /* 0x000fe2000f8ec0ff */
[C---:B------:R-:W-:Y:S02]  /*0630*/  ISETP.GE.U32.AND P3, PT, R40.reuse, RZ, PT ;  /* 0x000000ff2800720c */ /* 0x040fe40003f66070 */
[----:B------:R-:W-:Y:S01]  /*0640*/  ISETP.GT.U32.AND P0, PT, R40, 0x1, PT ;  /* 0x000000012800780c */ /* 0x000fe20003f04070 */
[----:B------:R-:W-:Y:S01]  /*0650*/  UISETP.NE.AND UP0, UPT, UR4, 0x4, UPT ;  /* 0x000000040400788c */ /* 0x000fe2000bf05270 */
[----:B------:R-:W-:-:S02]  /*0660*/  PRMT R10, RZ, 0x7610, R10 ;  /* 0x00007610ff0a7816 */ /* 0x000fc4000000000a */
[C---:B------:R-:W-:Y:S01]  /*0670*/  ISETP.GE.U32.OR P0, PT, R40.reuse, UR5, !P0 ;  /* 0x0000000528007c0c */ /* 0x040fe2000c706470 */
[----:B------:R-:W-:-:S04]  /*0680*/  @P2 IMAD.IADD R12, R40, 0x1, R13 ;  /* 0x00000001280c2824 */ /* 0x000fc800078e020d */
[----:B------:R-:W0:Y:S01]  /*0690*/  @!P1 LDS.U16 R8, [R14] ;  /* 0x000000000e089984 */ /* 0x000e220000000400 */
[--C-:B------:R-:W-:Y:S01]  /*06a0*/  @P2 IMAD R11, R12, 0x2, R5.reuse ;  /* 0x000000020c0b2824 */ /* 0x100fe200078e0205 */
[----:B------:R-:W-:Y:S01]  /*06b0*/  PRMT R12, RZ, 0x7610, R12 ;  /* 0x00007610ff0c7816 */ /* 0x000fe2000000000c */
[C---:B------:R-:W-:Y:S01]  /*06c0*/  @P3 IMAD R9, R40.reuse, 0x2, R5 ;  /* 0x0000000228093824 */ /* 0x040fe200078e0205 */
[----:B0-----:R-:W-:Y:S01]  /*06d0*/  @!P1 STS.U16 [R15], R8 ;  /* 0x000000080f009388 */ /* 0x001fe20000000400 */
[----:B------:R-:W-:-:S03]  /*06e0*/  ISETP.GT.U32.AND P1, PT, R40, 0x2, PT ;  /* 0x000000022800780c */ /* 0x000fc60003f24070 */
[----:B------:R-:W-:Y:S01]  /*06f0*/  @P3 STS.U16 [R9], R8 ;  /* 0x0000000809003388 */ /* 0x000fe20000000400 */
[----:B------:R-:W-:-:S03]  /*0700*/  ISETP.GE.U32.OR P1, PT, R40, UR5, !P1 ;  /* 0x0000000528007c0c */ /* 0x000fc6000cf26470 */
[----:B------:R-:W0:Y:S04]  /*0710*/  @!P0 LDS.U16 R10, [R14+0x2] ;  /* 0x000002000e0a8984 */ /* 0x000e280000000400 */
[----:B0-----:R-:W-:Y:S01]  /*0720*/  @!P0 STS.U16 [R15+0x2], R10 ;  /* 0x0000020a0f008388 */ /* 0x001fe20000000400 */
[----:B------:R-:W-:-:S03]  /*0730*/  ISETP.GT.U32.AND P0, PT, R40, 0x3, PT ;  /* 0x000000032800780c */ /* 0x000fc60003f04070 */
[----:B------:R-:W-:Y:S01]  /*0740*/  @P2 STS.U16 [R11], R10 ;  /* 0x0000000a0b002388 */ /* 0x000fe20000000400 */
[C---:B------:R-:W-:Y:S02]  /*0750*/  ISETP.GE.U32.AND P2, PT, R40.reuse, 0x2, PT ;  /* 0x000000022800780c */ /* 0x040fe40003f46070 */
[----:B------:R-:W-:Y:S01]  /*0760*/  ISETP.GE.U32.OR P0, PT, R40, UR5, !P0 ;  /* 0x0000000528007c0c */ /* 0x000fe2000c706470 */
[----:B------:R-:W0:Y:S10]  /*0770*/  @!P1 LDS.U16 R12, [R14+0x4] ;  /* 0x000004000e0c9984 */ /* 0x000e340000000400 */
[----:B------:R-:W-:-:S05]  /*0780*/  @P2 IMAD R8, R13, 0x2, R40 ;  /* 0x000000020d082824 */ /* 0x000fca00078e0228 */
[----:B------:R-:W-:Y:S02]  /*0790*/  @P2 LEA R9, R8, R5, 0x1 ;  /* 0x0000000508092211 */ /* 0x000fe400078e08ff */
[----:B------:R-:W-:Y:S01]  /*07a0*/  PRMT R8, RZ, 0x7610, R8 ;  /* 0x00007610ff087816 */ /* 0x000fe20000000008 */
[----:B0-----:R-:W-:Y:S01]  /*07b0*/  @!P1 STS.U16 [R15+0x4], R12 ;  /* 0x0000040c0f009388 */ /* 0x001fe20000000400 */
[----:B------:R-:W-:-:S03]  /*07c0*/  ISETP.GE.U32.AND P1, PT, R40, 0x3, PT ;  /* 0x000000032800780c */ /* 0x000fc60003f26070 */
[----:B------:R-:W-:Y:S04]  /*07d0*/  @P2 STS.U16 [R9], R12 ;  /* 0x0000000c09002388 */ /* 0x000fe80000000400 */
[----:B------:R-:W0:Y:S06]  /*07e0*/  @!P0 LDS.U16 R8, [R14+0x6] ;  /* 0x000006000e088984 */ /* 0x000e2c0000000400 */
[----:B------:R-:W-:-:S04]  /*07f0*/  @P1 IMAD R10, R13, 0x3, R40 ;  /* 0x000000030d0a1824 */ /* 0x000fc800078e0228 */
[----:B------:R-:W-:Y:S01]  /*0800*/  @P1 IMAD R11, R10, 0x2, R5 ;  /* 0x000000020a0b1824 */ /* 0x000fe200078e0205 */
[----:B0-----:R0:W-:Y:S04]  /*0810*/  @!P0 STS.U16 [R15+0x6], R8 ;  /* 0x000006080f008388 */ /* 0x0011e80000000400 */
[----:B------:R0:W-:Y:S01]  /*0820*/  @P1 STS.U16 [R11], R8 ;  /* 0x000000080b001388 */ /* 0x0001e20000000400 */
[----:B------:R-:W-:Y:S05]  /*0830*/  BRA.U !UP0, `(.L_x_110) ;  /* 0x0000000108cc7547 */ /* 0x000fea000b800000 */
[----:B------:R-:W1:Y:S01]  /*0840*/  LDCU UR5, c[0x0][0x3a4] ;  /* 0x00007480ff0577ac */ /* 0x000e620008000800 */
[----:B------:R-:W-:-:S05]  /*0850*/  UMOV UR7, 0x4 ;  /* 0x0000000400077882 */ /* 0x000fca0000000000 */
.L_x_111:
[C---:B------:R-:W-:Y:S01]  /*0860*/  ISETP.LE.U32.AND P3, PT, R40.reuse, UR7, PT ;  /* 0x0000000728007c0c */ /* 0x040fe2000bf63070 */
[----:B------:R-:W-:Y:S01]  /*0870*/  VIADD R9, R7, UR7 ;  /* 0x0000000707097c36 */ /* 0x000fe20008000000 */
[----:B------:R-:W-:Y:S01]  /*0880*/  PRMT R12, RZ, 0x7610, R12 ;  /* 0x00007610ff0c7816 */ /* 0x000fe2000000000c */
[----:B------:R-:W-:Y:S01]  /*0890*/  UIADD3 UR10, UPT, UPT, UR7, 0x1, URZ ;  /* 0x00000001070a7890 */ /* 0x000fe2000fffe0ff */
[C---:B-1----:R-:W-:Y:S01]  /*08a0*/  ISETP.GE.U32.OR P0, PT, R40.reuse, UR5, P3 ;  /* 0x0000000528007c0c */ /* 0x042fe20009f06470 */
[----:B0-----:R-:W-:Y:S01]  /*08b0*/  IMAD R15, R9, 0x2, R2 ;  /* 0x00000002090f7824 */ /* 0x001fe200078e0202 */
[----:B------:R-:W-:Y:S01]  /*08c0*/  ISETP.LT.U32.AND P2, PT, R40, UR7, PT ;  /* 0x0000000728007c0c */ /* 0x000fe2000bf41070 */
[----:B------:R-:W-:Y:S01]  /*08d0*/  VIADD R10, R6, UR7 ;  /* 0x00000007060a7c36 */ /* 0x000fe20008000000 */
[----:B------:R-:W-:Y:S01]  /*08e0*/  PRMT R11, RZ, 0x7610, R11 ;  /* 0x00007610ff0b7816 */ /* 0x000fe2000000000b */
[----:B------:R-:W-:Y:S01]  /*08f0*/  UIADD3 UR11, UPT, UPT, UR7, 0x2, URZ ;  /* 0x00000002070b7890 */ /* 0x000fe2000fffe0ff */
[----:B------:R-:W-:Y:S01]  /*0900*/  ISETP.LE.U32.AND P1, PT, R40, UR10, PT ;  /* 0x0000000a28007c0c */ /* 0x000fe2000bf23070 */
[----:B--2---:R-:W-:Y:S01]  /*0910*/  IMAD R16, R10, 0x2, R5 ;  /* 0x000000020a107824 */ /* 0x004fe200078e0205 */
[----:B------:R-:W-:Y:S01]  /*0920*/  PRMT R14, RZ, 0x7610, R14 ;  /* 0x00007610ff0e7816 */ /* 0x000fe2000000000e */
[----:B------:R-:W0:Y:S01]  /*0930*/  @!P3 LDC R13, c[0x0][0x3c4] ;  /* 0x0000f100ff0dbb82 */ /* 0x000e220000000800 */
[----:B------:R-:W-:-:S03]  /*0940*/  ISETP.GE.U32.OR P1, PT, R40, UR5, P1 ;  /* 0x0000000528007c0c */ /* 0x000fc60008f26470 */
[----:B------:R-:W1:Y:S04]  /*0950*/  @!P0 LDS.U16 R12, [R15] ;  /* 0x000000000f0c8984 */ /* 0x000e680000000400 */
[----:B------:R-:W2:Y:S02]  /*0960*/  @!P2 LDC R9, c[0x0][0x3c4] ;  /* 0x0000f100ff09ab82 */ /* 0x000ea40000000800 */
[----:B--2---:R-:W-:-:S04]  /*0970*/  @!P2 IMAD R8, R9, UR7, R40 ;  /* 0x000000070908ac24 */ /* 0x004fc8000f8e0228 */
[----:B------:R-:W-:Y:S02]  /*0980*/  @!P2 IMAD R9, R8, 0x2, R5 ;  /* 0x000000020809a824 */ /* 0x000fe400078e0205 */
[----:B0-----:R-:W-:Y:S01]  /*0990*/  @!P3 IMAD R8, R13, UR10, R40 ;  /* 0x0000000a0d08bc24 */ /* 0x001fe2000f8e0228 */
[----:B------:R-:W-:Y:S01]  /*09a0*/  UIADD3 UR10, UPT, UPT, UR7, 0x3, URZ ;  /* 0x00000003070a7890 */ /* 0x000fe2000fffe0ff */
[----:B------:R-:W-:Y:S01]  /*09b0*/  PRMT R13, RZ, 0x7610, R13 ;  /* 0x00007610ff0d7816 */ /* 0x000fe2000000000d */
[----:B------:R-:W-:Y:S01]  /*09c0*/  UIADD3 UR7, UPT, UPT, UR7, 0x4, URZ ;  /* 0x0000000407077890 */ /* 0x000fe2000fffe0ff */
[----:B------:R-:W-:Y:S01]  /*09d0*/  @!P3 IMAD R10, R8, 0x2, R5 ;  /* 0x00000002080ab824 */ /* 0x000fe200078e0205 */
[----:B-1----:R-:W-:Y:S01]  /*09e0*/  @!P0 STS.U16 [R16], R12 ;  /* 0x0000000c10008388 */ /* 0x002fe20000000400 */
[C---:B------:R-:W-:Y:S01]  /*09f0*/  ISETP.LE.U32.AND P0, PT, R40.reuse, UR11, PT ;  /* 0x0000000b28007c0c */ /* 0x040fe2000bf03070 */
[----:B------:R-:W-:Y:S02]  /*0a00*/  UISETP.NE.AND UP0, UPT, UR7, UR4, UPT ;  /* 0x000000040700728c */ /* 0x000fe4000bf05270 */
[----:B------:R0:W-:Y:S01]  /*0a10*/  @!P2 STS.U16 [R9], R12 ;  /* 0x0000000c0900a388 */ /* 0x0001e20000000400 */
[----:B------:R-:W-:-:S02]  /*0a20*/  ISETP.GE.U32.OR P0, PT, R40, UR5, P0 ;  /* 0x0000000528007c0c */ /* 0x000fc40008706470 */
[----:B------:R-:W-:Y:S01]  /*0a30*/  ISETP.LT.U32.AND P2, PT, R40, UR11, PT ;  /* 0x0000000b28007c0c */ /* 0x000fe2000bf41070 */
[----:B------:R-:W1:-:S12]  /*0a40*/  @!P1 LDS.U16 R11, [R15+0x2] ;  /* 0x000002000f0b9984 */ /* 0x000e580000000400 */
[----:B0-----:R-:W0:Y:S02]  /*0a50*/  @!P2 LDC R9, c[0x0][0x3c4] ;  /* 0x0000f100ff09ab82 */ /* 0x001e240000000800 */
[----:B0-----:R-:W-:Y:S01]  /*0a60*/  @!P2 IMAD R8, R9, UR11, R40 ;  /* 0x0000000b0908ac24 */ /* 0x001fe2000f8e0228 */
[----:B-1----:R-:W-:Y:S01]  /*0a70*/  @!P1 STS.U16 [R16+0x2], R11 ;  /* 0x0000020b10009388 */ /* 0x002fe20000000400 */
[----:B------:R-:W-:Y:S02]  /*0a80*/  ISETP.LE.U32.AND P1, PT, R40, UR10, PT ;  /* 0x0000000a28007c0c */ /* 0x000fe4000bf23070 */
[----:B------:R-:W-:Y:S01]  /*0a90*/  @!P2 IMAD R9, R8, 0x2, R5 ;  /* 0x000000020809a824 */ /* 0x000fe200078e0205 */
[----:B------:R0:W-:Y:S01]  /*0aa0*/  @!P3 STS.U16 [R10], R11 ;  /* 0x0000000b0a00b388 */ /* 0x0001e20000000400 */
[C---:B------:R-:W-:Y:S02]  /*0ab0*/  ISETP.GE.U32.OR P1, PT, R40.reuse, UR5, P1 ;  /* 0x0000000528007c0c */ /* 0x040fe40008f26470 */
[----:B------:R-:W-:Y:S01]  /*0ac0*/  ISETP.LT.U32.AND P3, PT, R40, UR10, PT ;  /* 0x0000000a28007c0c */ /* 0x000fe2000bf61070 */
[----:B------:R-:W1:-:S12]  /*0ad0*/  @!P0 LDS.U16 R14, [R15+0x4] ;  /* 0x000004000f0e8984 */ /* 0x000e580000000400 */
[----:B0-----:R-:W0:Y:S02]  /*0ae0*/  @!P3 LDC R11, c[0x0][0x3c4] ;  /* 0x0000f100ff0bbb82 */ /* 0x001e240000000800 */
[----:B0-----:R-:W-:Y:S01]  /*0af0*/  @!P3 IMAD R8, R11, UR10, R40 ;  /* 0x0000000a0b08bc24 */ /* 0x001fe2000f8e0228 */
[----:B-1----:R-:W-:Y:S03]  /*0b00*/  @!P0 STS.U16 [R16+0x4], R14 ;  /* 0x0000040e10008388 */ /* 0x002fe60000000400 */
[----:B------:R-:W-:Y:S01]  /*0b10*/  @!P3 IMAD R8, R8, 0x2, R5 ;  /* 0x000000020808b824 */ /* 0x000fe200078e0205 */
[----:B------:R-:W-:Y:S04]  /*0b20*/  @!P2 STS.U16 [R9], R14 ;  /* 0x0000000e0900a388 */ /* 0x000fe80000000400 */
[----:B------:R-:W0:Y:S04]  /*0b30*/  @!P1 LDS.U16 R13, [R15+0x6] ;  /* 0x000006000f0d9984 */ /* 0x000e280000000400 */
[----:B0-----:R2:W-:Y:S04]  /*0b40*/  @!P1 STS.U16 [R16+0x6], R13 ;  /* 0x0000060d10009388 */ /* 0x0015e80000000400 */
[----:B------:R2:W-:Y:S01]  /*0b50*/  @!P3 STS.U16 [R8], R13 ;  /* 0x0000000d0800b388 */ /* 0x0005e20000000400 */
[----:B------:R-:W-:Y:S05]  /*0b60*/  BRA.U UP0, `(.L_x_111) ;  /* 0xfffffffd003c7547 */ /* 0x000fea000b83ffff */
.L_x_110:
[----:B------:R-:W-:-:S09]  /*0b70*/  UISETP.NE.AND UP0, UPT, UR6, URZ, UPT ;  /* 0x000000ff0600728c */ /* 0x000fd2000bf05270 */
[----:B------:R-:W-:Y:S05]  /*0b80*/  BRA.U !UP0, `(.L_x_109) ;  /* 0x0000000108b07547 */ /* 0x000fea000b800000 */
[----:B------:R-:W-:Y:S02]  /*0b90*/  UISETP.NE.AND UP0, UPT, UR6, 0x1, UPT ;  /* 0x000000010600788c */ /* 0x000fe4000bf05270 */
[----:B------:R-:W-:-:S04]  /*0ba0*/  ULOP3.LUT UR7, UR5, 0x1, URZ, 0xc0, !UPT ;  /* 0x0000000105077892 */ /* 0x000fc8000f8ec0ff */
[----:B------:R-:W-:-:S03]  /*0bb0*/  UISETP.NE.U32.AND UP1, UPT, UR7, 0x1, UPT ;  /* 0x000000010700788c */ /* 0x000fc6000bf25070 */
[----:B------:R-:W-:Y:S08]  /*0bc0*/  BRA.U !UP0, `(.L_x_112) ;  /* 0x0000000108647547 */ /* 0x000ff0000b800000 */
[C---:B------:R-:W-:Y:S01]  /*0bd0*/  ISETP.LE.U32.AND P1, PT, R40.reuse, UR4, PT ;  /* 0x0000000428007c0c */ /* 0x040fe2000bf23070 */
[----:B------:R-:W-:Y:S01]  /*0be0*/  VIADD R9, R7, UR4 ;  /* 0x0000000407097c36 */ /* 0x000fe20008000000 */
[----:B------:R-:W-:Y:S01]  /*0bf0*/  PRMT R10, RZ, 0x7610, R10 ;  /* 0x00007610ff0a7816 */ /* 0x000fe2000000000a */
[----:B------:R-:W-:Y:S01]  /*0c00*/  UIADD3 UR6, UPT, UPT, UR4, 0x1, URZ ;  /* 0x0000000104067890 */ /* 0x000fe2000fffe0ff */
[C---:B------:R-:W-:Y:S01]  /*0c10*/  ISETP.GE.U32.OR P3, PT, R40.reuse, UR5, P1 ;  /* 0x0000000528007c0c */ /* 0x040fe20008f66470 */
[----:B--2---:R-:W-:Y:S01]  /*0c20*/  IMAD R13, R9, 0x2, R2 ;  /* 0x00000002090d7824 */ /* 0x004fe200078e0202 */
[----:B------:R-:W-:Y:S01]  /*0c30*/  ISETP.LT.U32.AND P2, PT, R40, UR4, PT ;  /* 0x0000000428007c0c */ /* 0x000fe2000bf41070 */
[----:B0-----:R-:W-:Y:S02]  /*0c40*/  VIADD R8, R6, UR4 ;  /* 0x0000000406087c36 */ /* 0x001fe40008000000 */
[----:B------:R-:W-:Y:S02]  /*0c50*/  ISETP.LE.U32.AND P0, PT, R40, UR6, PT ;  /* 0x0000000628007c0c */ /* 0x000fe4000bf03070 */
[----:B------:R-:W-:Y:S01]  /*0c60*/  IMAD R15, R8, 0x2, R5 ;  /* 0x00000002080f7824 */ /* 0x000fe200078e0205 */
[----:B------:R-:W-:Y:S01]  /*0c70*/  PRMT R8, RZ, 0x7610, R8 ;  /* 0x00007610ff087816 */ /* 0x000fe20000000008 */
[----:B------:R-:W0:Y:S01]  /*0c80*/  @!P1 LDC R11, c[0x0][0x3c4] ;  /* 0x0000f100ff0b9b82 */ /* 0x000e220000000800 */
[----:B------:R-:W-:-:S03]  /*0c90*/  ISETP.GE.U32.OR P0, PT, R40, UR5, P0 ;  /* 0x0000000528007c0c */ /* 0x000fc60008706470 */
[----:B------:R-:W1:Y:S04]  /*0ca0*/  @!P3 LDS.U16 R10, [R13] ;  /* 0x000000000d0ab984 */ /* 0x000e680000000400 */
[----:B------:R-:W2:Y:S02]  /*0cb0*/  @!P2 LDC R9, c[0x0][0x3c4] ;  /* 0x0000f100ff09ab82 */ /* 0x000ea40000000800 */
[----:B--2---:R-:W-:Y:S01]  /*0cc0*/  @!P2 IMAD R12, R9, UR4, R40 ;  /* 0x00000004090cac24 */ /* 0x004fe2000f8e0228 */
[----:B------:R-:W-:-:S03]  /*0cd0*/  UIADD3 UR4, UPT, UPT, UR4, 0x2, URZ ;  /* 0x0000000204047890 */ /* 0x000fc6000fffe0ff */
[----:B------:R-:W-:Y:S02]  /*0ce0*/  @!P2 IMAD R9, R12, 0x2, R5 ;  /* 0x000000020c09a824 */ /* 0x000fe400078e0205 */
[----:B0-----:R-:W-:-:S04]  /*0cf0*/  @!P1 IMAD R12, R11, UR6, R40 ;  /* 0x000000060b0c9c24 */ /* 0x001fc8000f8e0228 */
[----:B------:R-:W-:Y:S01]  /*0d00*/  @!P1 IMAD R11, R12, 0x2, R5 ;  /* 0x000000020c0b9824 */ /* 0x000fe200078e0205 */
[----:B-1----:R-:W-:Y:S04]  /*0d10*/  @!P3 STS.U16 [R15], R10 ;  /* 0x0000000a0f00b388 */ /* 0x002fe80000000400 */
[----:B------:R-:W-:Y:S04]  /*0d20*/  @!P2 STS.U16 [R9], R10 ;  /* 0x0000000a0900a388 */ /* 0x000fe80000000400 */
[----:B------:R-:W0:Y:S04]  /*0d30*/  @!P0 LDS.U16 R8, [R13+0x2] ;  /* 0x000002000d088984 */ /* 0x000e280000000400 */
[----:B0-----:R1:W-:Y:S04]  /*0d40*/  @!P0 STS.U16 [R15+0x2], R8 ;  /* 0x000002080f008388 */ /* 0x0013e80000000400 */
[----:B------:R1:W-:Y:S02]  /*0d50*/  @!P1 STS.U16 [R11], R8 ;  /* 0x000000080b009388 */ /* 0x0003e40000000400 */
.L_x_112:
[----:B------:R-:W-:Y:S05]  /*0d60*/  BRA.U UP1, `(.L_x_109) ;  /* 0x0000000101387547 */ /* 0x000fea000b800000 */
[C---:B------:R-:W-:Y:S02]  /*0d70*/  ISETP.LE.U32.AND P0, PT, R40.reuse, UR4, PT ;  /* 0x0000000428007c0c */ /* 0x040fe4000bf03070 */
[C---:B------:R-:W-:Y:S02]  /*0d80*/  ISETP.LT.U32.AND P1, PT, R40.reuse, UR4, PT ;  /* 0x0000000428007c0c */ /* 0x040fe4000bf21070 */
[----:B------:R-:W-:-:S11]  /*0d90*/  ISETP.GE.U32.OR P0, PT, R40, UR5, P0 ;  /* 0x0000000528007c0c */ /* 0x000fd60008706470 */
[----:B------:R-:W0:Y:S02]  /*0da0*/  @!P1 LDC R9, c[0x0][0x3c4] ;  /* 0x0000f100ff099b82 */ /* 0x000e240000000800 */
[----:B------:R-:W-:Y:S02]  /*0db0*/  @!P0 VIADD R7, R7, UR4 ;  /* 0x0000000407078c36 */ /* 0x000fe40008000000 */
[----:B------:R-:W-:Y:S02]  /*0dc0*/  @!P0 VIADD R6, R6, UR4 ;  /* 0x0000000406068c36 */ /* 0x000fe40008000000 */
[----:B------:R-:W-:Y:S02]  /*0dd0*/  @!P0 IMAD R7, R7, 0x2, R2 ;  /* 0x0000000207078824 */ /* 0x000fe400078e0202 */
[----:B------:R-:W-:-:S04]  /*0de0*/  @!P0 IMAD R6, R6, 0x2, R5 ;  /* 0x0000000206068824 */ /* 0x000fc800078e0205 */
[----:B------:R-:W3:Y:S01]  /*0df0*/  @!P0 LDS.U16 R7, [R7] ;  /* 0x0000000007078984 */ /* 0x000ee20000000400 */
[----:B012---:R-:W-:-:S04]  /*0e00*/  @!P1 IMAD R8, R9, UR4, R40 ;  /* 0x0000000409089c24 */ /* 0x007fc8000f8e0228 */
[----:B------:R-:W-:Y:S01]  /*0e10*/  @!P1 IMAD R9, R8, 0x2, R5 ;  /* 0x0000000208099824 */ /* 0x000fe200078e0205 */
[----:B---3--:R-:W-:Y:S01]  /*0e20*/  @!P0 PRMT R4, R7, 0x7610, R4 ;  /* 0x0000761007048816 */ /* 0x008fe20000000004 */
[----:B------:R3:W-:Y:S04]  /*0e30*/  @!P0 STS.U16 [R6], R7 ;  /* 0x0000000706008388 */ /* 0x0007e80000000400 */
[----:B------:R3:W-:Y:S02]  /*0e40*/  @!P1 STS.U16 [R9], R4 ;  /* 0x0000000409009388 */ /* 0x0007e40000000400 */
.L_x_109:
[----:B---3--:R-:W3:Y:S02]  /*0e50*/  LDC R6, c[0x0][0x3ac] ;  /* 0x0000eb00ff067b82 */ /* 0x008ee40000000800 */
[----:B---3--:R-:W-:-:S13]  /*0e60*/  ISETP.GT.U32.AND P0, PT, R6, UR5, PT ;  /* 0x0000000506007c0c */ /* 0x008fda000bf04070 */
[----:B------:R-:W-:Y:S05]  /*0e70*/  @!P0 BRA `(.L_x_108) ;  /* 0x0000000400048947 */ /* 0x000fea0003800000 */
[----:B------:R-:W3:Y:S01]  /*0e80*/  LDCU UR6, c[0x0][0x3a4] ;  /* 0x00007480ff0677ac */ /* 0x000ee20008000800 */
[C---:B------:R-:W-:Y:S02]  /*0e90*/  IADD3 R4, PT, PT, R6.reuse, -UR5, RZ ;  /* 0x8000000506047c10 */ /* 0x040fe4000fffe0ff */
[----:B------:R-:W-:Y:S02]  /*0ea0*/  IADD3 R6, PT, PT, -R6, UR5, RZ ;  /* 0x0000000506067c10 */ /* 0x000fe4000fffe1ff */
[----:B------:R-:W-:Y:S02]  /*0eb0*/  LOP3.LUT R14, R4, 0x7, RZ, 0xc0, !PT ;  /* 0x00000007040e7812 */ /* 0x000fe400078ec0ff */
[----:B------:R-:W-:Y:S02]  /*0ec0*/  ISETP.GT.U32.AND P0, PT, R6, -0x8, PT ;  /* 0xfffffff80600780c */ /* 0x000fe40003f04070 */
[----:B------:R-:W-:Y:S01]  /*0ed0*/  ISETP.NE.AND P1, PT, R14, RZ, PT ;  /* 0x000000ff0e00720c */ /* 0x000fe20003f25270 */
[----:B---3--:R-:W-:-:S10]  /*0ee0*/  UMOV UR5, UR6 ;  /* 0x0000000600057c82 */ /* 0x008fd40008000000 */
[----:B------:R-:W-:Y:S05]  /*0ef0*/  @P0 BRA `(.L_x_113) ;  /* 0x0000000000640947 */ /* 0x000fea0003800000 */
[----:B01----:R-:W0:Y:S01]  /*0f00*/  LDC R15, c[0x0][0x3c4] ;  /* 0x0000f100ff0f7b82 */ /* 0x003e220000000800 */
[----:B--2---:R-:W-:Y:S01]  /*0f10*/  LOP3.LUT R16, R4, 0xfffffff8, RZ, 0xc0, !PT ;  /* 0xfffffff804107812 */ /* 0x004fe200078ec0ff */
[----:B------:R-:W-:Y:S01]  /*0f20*/  UMOV UR4, URZ ;  /* 0x000000ff00047c82 */ /* 0x000fe20008000000 */
[----:B------:R-:W-:-:S05]  /*0f30*/  UMOV UR5, UR6 ;  /* 0x0000000600057c82 */ /* 0x000fca0008000000 */
.L_x_114:
[----:B0--3--:R-:W-:Y:S01]  /*0f40*/  IMAD R6, R15, UR5, R40 ;  /* 0x000000050f067c24 */ /* 0x009fe2000f8e0228 */
[----:B------:R-:W-:Y:S02]  /*0f50*/  UIADD3 UR4, UPT, UPT, UR4, 0x8, URZ ;  /* 0x0000000804047890 */ /* 0x000fe4000fffe0ff */
[----:B------:R-:W-:Y:S01]  /*0f60*/  UIADD3 UR5, UPT, UPT, UR5, 0x8, URZ ;  /* 0x0000000805057890 */ /* 0x000fe2000fffe0ff */
[----:B------:R-:W-:-:S03]  /*0f70*/  IMAD R6, R6, 0x2, R5 ;  /* 0x0000000206067824 */ /* 0x000fc600078e0205 */
[----:B------:R-:W-:Y:S01]  /*0f80*/  ISETP.NE.AND P0, PT, R16, UR4, PT ;  /* 0x0000000410007c0c */ /* 0x000fe2000bf05270 */
[C---:B------:R-:W-:Y:S01]  /*0f90*/  IMAD R7, R15.reuse, 0x2, R6 ;  /* 0x000000020f077824 */ /* 0x040fe200078e0206 */
[----:B------:R3:W-:Y:S03]  /*0fa0*/  STS.U16 [R6], RZ ;  /* 0x000000ff06007388 */ /* 0x0007e60000000400 */
        /* <DEDUP_REMOVED lines=10> */
[----:B------:R-:W-:Y:S01]  /*1050*/  IMAD R13, R15, 0x2, R12 ;  /* 0x000000020f0d7824 */ /* 0x000fe200078e020c */
[----:B------:R3:W-:Y:S04]  /*1060*/  STS.U16 [R12], RZ ;  /* 0x000000ff0c007388 */ /* 0x0007e80000000400 */
[----:B------:R3:W-:Y:S01]  /*1070*/  STS.U16 [R13], RZ ;  /* 0x000000ff0d007388 */ /* 0x0007e20000000400 */
[----:B------:R-:W-:Y:S05]  /*1080*/  @P0 BRA `(.L_x_114) ;  /* 0xfffffffc00ac0947 */ /* 0x000fea000383ffff */
.L_x_113:
[----:B------:R-:W-:Y:S05]  /*1090*/  @!P1 BRA `(.L_x_108) ;  /* 0x00000000007c9947 */ /* 0x000fea0003800000 */
[----:B------:R-:W-:Y:S02]  /*10a0*/  ISETP.GE.U32.AND P0, PT, R14, 0x4, PT ;  /* 0x000000040e00780c */ /* 0x000fe40003f06070 */
[----:B01-3--:R-:W-:-:S04]  /*10b0*/  LOP3.LUT R10, R4, 0x3, RZ, 0xc0, !PT ;  /* 0x00000003040a7812 */ /* 0x00bfc800078ec0ff */
[----:B------:R-:W-:-:S07]  /*10c0*/  ISETP.NE.AND P1, PT, R10, RZ, PT ;  /* 0x000000ff0a00720c */ /* 0x000fce0003f25270 */
[----:B------:R-:W-:Y:S06]  /*10d0*/  @!P0 BRA `(.L_x_115) ;  /* 0x00000000002c8947 */ /* 0x000fec0003800000 */
[----:B------:R-:W0:Y:S02]  /*10e0*/  LDC R9, c[0x0][0x3c4] ;  /* 0x0000f100ff097b82 */ /* 0x000e240000000800 */
[----:B0-----:R-:W-:Y:S01]  /*10f0*/  IMAD R6, R9, UR5, R40 ;  /* 0x0000000509067c24 */ /* 0x001fe2000f8e0228 */
[----:B------:R-:W-:-:S03]  /*1100*/  UIADD3 UR5, UPT, UPT, UR5, 0x4, URZ ;  /* 0x0000000405057890 */ /* 0x000fc6000fffe0ff */
[----:B------:R-:W-:-:S04]  /*1110*/  IMAD R6, R6, 0x2, R5 ;  /* 0x0000000206067824 */ /* 0x000fc800078e0205 */
[C---:B------:R-:W-:Y:S01]  /*1120*/  IMAD R7, R9.reuse, 0x2, R6 ;  /* 0x0000000209077824 */ /* 0x040fe200078e0206 */
[----:B------:R0:W-:Y:S03]  /*1130*/  STS.U16 [R6], RZ ;  /* 0x000000ff06007388 */ /* 0x0001e60000000400 */
[C---:B--2---:R-:W-:Y:S01]  /*1140*/  IMAD R8, R9.reuse, 0x2, R7 ;  /* 0x0000000209087824 */ /* 0x044fe200078e0207 */
[----:B------:R0:W-:Y:S03]  /*1150*/  STS.U16 [R7], RZ ;  /* 0x000000ff07007388 */ /* 0x0001e60000000400 */
[----:B------:R-:W-:Y:S01]  /*1160*/  IMAD R9, R9, 0x2, R8 ;  /* 0x0000000209097824 */ /* 0x000fe200078e0208 */
[----:B------:R0:W-:Y:S04]  /*1170*/  STS.U16 [R8], RZ ;  /* 0x000000ff08007388 */ /* 0x0001e80000000400 */
[----:B------:R0:W-:Y:S02]  /*1180*/  STS.U16 [R9], RZ ;  /* 0x000000ff09007388 */ /* 0x0001e40000000400 */
.L_x_115:
[----:B------:R-:W-:Y:S05]  /*1190*/  @!P1 BRA `(.L_x_108) ;  /* 0x00000000003c9947 */ /* 0x000fea0003800000 */
[----:B------:R-:W-:Y:S02]  /*11a0*/  LOP3.LUT R4, R4, 0x1, RZ, 0xc0, !PT ;  /* 0x0000000104047812 */ /* 0x000fe400078ec0ff */
[----:B------:R-:W-:Y:S02]  /*11b0*/  ISETP.NE.AND P0, PT, R10, 0x1, PT ;  /* 0x000000010a00780c */ /* 0x000fe40003f05270 */
[----:B------:R-:W-:-:S13]  /*11c0*/  ISETP.NE.U32.AND P1, PT, R4, 0x1, PT ;  /* 0x000000010400780c */ /* 0x000fda0003f25070 */
[----:B0-----:R-:W0:Y:S01]  /*11d0*/  @!P1 LDC R9, c[0x0][0x3c4] ;  /* 0x0000f100ff099b82 */ /* 0x001e220000000800 */
[----:B------:R-:W-:Y:S05]  /*11e0*/  @!P0 BRA `(.L_x_116) ;  /* 0x00000000001c8947 */ /* 0x000fea0003800000 */
[----:B------:R-:W1:Y:S02]  /*11f0*/  LDC R7, c[0x0][0x3c4] ;  /* 0x0000f100ff077b82 */ /* 0x000e640000000800 */
[----:B-1----:R-:W-:Y:S01]  /*1200*/  IMAD R4, R7, UR5, R40 ;  /* 0x0000000507047c24 */ /* 0x002fe2000f8e0228 */
[----:B------:R-:W-:-:S03]  /*1210*/  UIADD3 UR5, UPT, UPT, UR5, 0x2, URZ ;  /* 0x0000000205057890 */ /* 0x000fc6000fffe0ff */
[----:B------:R-:W-:-:S04]  /*1220*/  IMAD R4, R4, 0x2, R5 ;  /* 0x0000000204047824 */ /* 0x000fc800078e0205 */
[----:B------:R-:W-:Y:S01]  /*1230*/  IMAD R7, R7, 0x2, R4 ;  /* 0x0000000207077824 */ /* 0x000fe200078e0204 */
[----:B------:R1:W-:Y:S04]  /*1240*/  STS.U16 [R4], RZ ;  /* 0x000000ff04007388 */ /* 0x0003e80000000400 */
[----:B------:R1:W-:Y:S02]  /*1250*/  STS.U16 [R7], RZ ;  /* 0x000000ff07007388 */ /* 0x0003e40000000400 */
.L_x_116:
[----:B01----:R-:W-:-:S04]  /*1260*/  @!P1 IMAD R4, R9, UR5, R40 ;  /* 0x0000000509049c24 */ /* 0x003fc8000f8e0228 */
[----:B------:R-:W-:-:S05]  /*1270*/  @!P1 IMAD R4, R4, 0x2, R5 ;  /* 0x0000000204049824 */ /* 0x000fca00078e0205 */
[----:B------:R4:W-:Y:S02]  /*1280*/  @!P1 STS.U16 [R4], RZ ;  /* 0x000000ff04009388 */ /* 0x0009e40000000400 */
.L_x_108:
[----:B------:R-:W-:Y:S05]  /*1290*/  BSYNC.RECONVERGENT B0 ;  /* 0x0000000000007941 */ /* 0x000fea0003800200 */
.L_x_107:
[----:B------:R-:W5:Y:S02]  /*12a0*/  LDCU UR10, c[0x0][0x3a4] ;  /* 0x00007480ff0a77ac */ /* 0x000f640008000800 */
[----:B-----5:R-:W-:Y:S01]  /*12b0*/  UISETP.NE.AND UP0, UPT, UR10, URZ, UPT ;  /* 0x000000ff0a00728c */ /* 0x020fe2000bf05270 */
[----:B------:R-:W-:-:S08]  /*12c0*/  NOP ;  /* 0x0000000000007918 */ /* 0x000fd00000000000 */
[----:B------:R-:W-:Y:S05]  /*12d0*/  BRA.U !UP0, `(.L_x_117) ;  /* 0x0000000908e47547 */ /* 0x000fea000b800000 */
[----:B------:R-:W5:Y:S01]  /*12e0*/  LDCU UR4, c[0x0][0x3a8] ;  /* 0x00007500ff0477ac */ /* 0x000f620008000800 */
[----:B------:R-:W-:Y:S02]  /*12f0*/  LOP3.LUT R14, RZ, R40, RZ, 0x33, !PT ;  /* 0x00000028ff0e7212 */ /* 0x000fe400078e33ff */
[C---:B----4-:R-:W-:Y:S02]  /*1300*/  LOP3.LUT R4, R40.reuse, 0x20, RZ, 0xfc, !PT ;  /* 0x0000002028047812 */ /* 0x050fe400078efcff */
[C---:B01----:R-:W-:Y:S02]  /*1310*/  LOP3.LUT R15, R40.reuse, 0x40, RZ, 0xfc, !PT ;  /* 0x00000040280f7812 */ /* 0x043fe400078efcff */
[----:B------:R-:W-:Y:S01]  /*1320*/  LOP3.LUT R22, R40, 0x60, RZ, 0xfc, !PT ;  /* 0x0000006028167812 */ /* 0x000fe200078efcff */
[----:B-----5:R-:W-:Y:S02]  /*1330*/  VIADD R14, R14, UR4 ;  /* 0x000000040e0e7c36 */ /* 0x020fe40008000000 */
[----:B--2---:R-:W-:Y:S01]  /*1340*/  VIADD R16, R40, UR4 ;  /* 0x0000000428107c36 */ /* 0x004fe20008000000 */
[----:B------:R-:W-:-:S02]  /*1350*/  UMOV UR4, URZ ;  /* 0x000000ff00047c82 */ /* 0x000fc40008000000 */
[----:B------:R-:W-:-:S07]  /*1360*/  LOP3.LUT R24, R14, 0x60, RZ, 0xc0, !PT ;  /* 0x000000600e187812 */ /* 0x000fce00078ec0ff */
.L_x_127:
[----:B0-2---:R-:W0:Y:S01]  /*1370*/  LDC R19, c[0x0][0x3a8] ;  /* 0x0000ea00ff137b82 */ /* 0x005e220000000800 */
[----:B-1----:R-:W1:Y:S01]  /*1380*/  LDCU UR10, c[0x0][0x3a4] ;  /* 0x00007480ff0a77ac */ /* 0x002e620008000800 */
[----:B------:R-:W-:Y:S01]  /*1390*/  BSSY.RECONVERGENT B0, `(.L_x_118) ;  /* 0x00000a8000007945 */ /* 0x000fe20003800200 */
[----:B------:R-:W2:Y:S05]  /*13a0*/  LDCU.64 UR12, c[0x0][0x380] ;  /* 0x00007000ff0c77ac */ /* 0x000eaa0008000a00 */
[----:B----4-:R-:W4:Y:S01]  /*13b0*/  LDC R17, c[0x0][0x3cc] ;  /* 0x0000f300ff117b82 */ /* 0x010f220000000800 */
[----:B0-----:R-:W-:Y:S01]  /*13c0*/  ISETP.GE.U32.AND P0, PT, R40, R19, PT ;  /* 0x000000132800720c */ /* 0x001fe20003f06070 */
[----:B------:R-:W-:-:S05]  /*13d0*/  IMAD R21, R19, UR4, RZ ;  /* 0x0000000413157c24 */ /* 0x000fca000f8e02ff */
[----:B------:R-:W-:Y:S01]  /*13e0*/  IADD3 R21, P1, PT, R21, R42, RZ ;  /* 0x0000002a15157210 */ /* 0x000fe20007f3e0ff */
[----:B----4-:R-:W-:Y:S01]  /*13f0*/  IMAD R17, R17, UR4, RZ ;  /* 0x0000000411117c24 */ /* 0x010fe2000f8e02ff */
[----:B------:R-:W-:-:S03]  /*1400*/  UIADD3 UR4, UPT, UPT, UR4, 0x1, URZ ;  /* 0x0000000104047890 */ /* 0x000fc6000fffe0ff */
[----:B------:R-:W-:Y:S01]  /*1410*/  IMAD.X R20, RZ, RZ, RZ, P1 ;  /* 0x000000ffff147224 */ /* 0x000fe200008e06ff */
[----:B-1----:R-:W-:Y:S01]  /*1420*/  UISETP.NE.AND UP0, UPT, UR4, UR10, UPT ;  /* 0x0000000a0400728c */ /* 0x002fe2000bf05270 */
[----:B------:R-:W-:Y:S01]  /*1430*/  IMAD R17, R17, 0x2, R2 ;  /* 0x0000000211117824 */ /* 0x000fe200078e0202 */
[----:B--2---:R-:W-:Y:S09]  /*1440*/  @P0 BRA `(.L_x_119) ;  /* 0x0000000800700947 */ /* 0x004ff20003800000 */
[----:B------:R-:W-:Y:S01]  /*1450*/  ISETP.NE.AND P1, PT, R24, 0x60, PT ;  /* 0x000000601800780c */ /* 0x000fe20003f25270 */
[----:B------:R-:W-:Y:S01]  /*1460*/  BSSY.RECONVERGENT B1, `(.L_x_120) ;  /* 0x0000016000017945 */ /* 0x000fe20003800200 */
[----:B------:R-:W-:Y:S01]  /*1470*/  ISETP.GE.U32.AND P0, PT, R14, 0x60, PT ;  /* 0x000000600e00780c */ /* 0x000fe20003f06070 */
[----:B------:R-:W-:-:S10]  /*1480*/  IMAD.MOV.U32 R18, RZ, RZ, R40 ;  /* 0x000000ffff127224 */ /* 0x000fd400078e0028 */
[----:B------:R-:W-:Y:S05]  /*1490*/  @!P1 BRA `(.L_x_121) ;  /* 0x0000000000489947 */ /* 0x000fea0003800000 */
[----:B------:R-:W0:Y:S01]  /*14a0*/  LDCU.64 UR6, c[0x0][0x380] ;  /* 0x00007000ff0677ac */ /* 0x000e220008000a00 */
[----:B---3--:R-:W-:-:S04]  /*14b0*/  IADD3 R7, P1, PT, R21, R40, RZ ;  /* 0x0000002815077210 */ /* 0x008fc80007f3e0ff */
[----:B------:R-:W-:Y:S02]  /*14c0*/  IADD3.X R8, PT, PT, RZ, R20, RZ, P1, !PT ;  /* 0x00000014ff087210 */ /* 0x000fe40000ffe4ff */
[----:B0-----:R-:W-:-:S04]  /*14d0*/  LEA R6, P1, R7, UR6, 0x1 ;  /* 0x0000000607067c11 */ /* 0x001fc8000f8208ff */
[----:B------:R-:W-:-:S05]  /*14e0*/  LEA.HI.X R7, R7, UR7, R8, 0x1, P1 ;  /* 0x0000000707077c11 */ /* 0x000fca00088f0c08 */
[----:B------:R-:W2:Y:S01]  /*14f0*/  LDG.E.U16.CONSTANT R8, desc[UR8][R6.64] ;  /* 0x0000000806087981 */ /* 0x000ea2000c1e9500 */
[----:B------:R-:W-:Y:S01]  /*1500*/  IMAD R11, R40, 0x2, R17 ;  /* 0x00000002280b7824 */ /* 0x000fe200078e0211 */
[----:B------:R-:W-:Y:S01]  /*1510*/  ISETP.NE.AND P1, PT, R24, RZ, PT ;  /* 0x000000ff1800720c */ /* 0x000fe20003f25270 */
[----:B------:R-:W-:-:S03]  /*1520*/  IMAD.MOV.U32 R18, RZ, RZ, R4 ;  /* 0x000000ffff127224 */ /* 0x000fc600078e0004 */
[----:B--2---:R0:W-:Y:S09]  /*1530*/  STS.U16 [R11], R8 ;  /* 0x000000080b007388 */ /* 0x0041f20000000400 */
[----:B------:R-:W-:Y:S05]  /*1540*/  @!P1 BRA `(.L_x_121) ;  /* 0x00000000001c9947 */ /* 0x000fea0003800000 */
[----:B------:R-:W-:Y:S01]  /*1550*/  ISETP.NE.AND P1, PT, R24, 0x20, PT ;  /* 0x000000201800780c */ /* 0x000fe20003f25270 */
[----:B0-----:R-:W2:-:S12]  /*1560*/  LDG.E.U16.CONSTANT R8, desc[UR8][R6.64+0x40] ;  /* 0x0000400806087981 */ /* 0x001e98000c1e9500 */
[----:B------:R-:W3:Y:S01]  /*1570*/  @P1 LDG.E.U16.CONSTANT R9, desc[UR8][R6.64+0x80] ;  /* 0x0000800806091981 */ /* 0x000ee2000c1e9500 */
[----:B------:R-:W-:Y:S02]  /*1580*/  IMAD.MOV.U32 R18, RZ, RZ, R15 ;  /* 0x000000ffff127224 */ /* 0x000fe400078e000f */
[----:B------:R-:W-:Y:S01]  /*1590*/  @P1 IMAD.MOV.U32 R18, RZ, RZ, R22 ;  /* 0x000000ffff121224 */ /* 0x000fe200078e0016 */
[----:B--2---:R1:W-:Y:S04]  /*15a0*/  STS.U16 [R11+0x40], R8 ;  /* 0x000040080b007388 */ /* 0x0043e80000000400 */
[----:B---3--:R1:W-:Y:S02]  /*15b0*/  @P1 STS.U16 [R11+0x80], R9 ;  /* 0x000080090b001388 */ /* 0x0083e40000000400 */
.L_x_121:
[----:B------:R-:W-:Y:S05]  /*15c0*/  BSYNC.RECONVERGENT B1 ;  /* 0x0000000000017941 */ /* 0x000fea0003800200 */
.L_x_120:
[----:B------:R-:W-:Y:S05]  /*15d0*/  @!P0 BRA `(.L_x_119) ;  /* 0x00000008000c8947 */ /* 0x000fea0003800000 */
[----:B------:R-:W-:-:S13]  /*15e0*/  ISETP.GE.U32.AND P0, PT, R18, R19, PT ;  /* 0x000000131200720c */ /* 0x000fda0003f06070 */
[----:B---3--:R-:W2:Y:S01]  /*15f0*/  @P0 LDC.64 R6, c[0x0][0x380] ;  /* 0x0000e000ff060b82 */ /* 0x008ea20000000a00 */
[----:B01----:R-:W-:-:S05]  /*1600*/  @P0 IADD3 R8, P1, PT, R18, R21, RZ ;  /* 0x0000001512080210 */ /* 0x003fca0007f3e0ff */
[----:B------:R-:W-:Y:S01]  /*1610*/  @P0 IMAD.X R9, RZ, RZ, R20, P1 ;  /* 0x000000ffff090224 */ /* 0x000fe200008e0614 */
[----:B--2---:R-:W-:-:S04]  /*1620*/  @P0 LEA R6, P1, R8, R6, 0x1 ;  /* 0x0000000608060211 */ /* 0x004fc800078208ff */
[----:B------:R-:W-:-:S05]  /*1630*/  @P0 LEA.HI.X R7, R8, R7, R9, 0x1, P1 ;  /* 0x0000000708070211 */ /* 0x000fca00008f0c09 */
[----:B------:R-:W2:Y:S04]  /*1640*/  @P0 LDG.E.U16.CONSTANT R10, desc[UR8][R6.64] ;  /* 0x00000008060a0981 */ /* 0x000ea8000c1e9500 */
[----:B------:R-:W3:Y:S04]  /*1650*/  @P0 LDG.E.U16.CONSTANT R12, desc[UR8][R6.64+0x40] ;  /* 0x00004008060c0981 */ /* 0x000ee8000c1e9500 */
[----:B------:R-:W4:Y:S04]  /*1660*/  @P0 LDG.E.U16.CONSTANT R26, desc[UR8][R6.64+0x80] ;  /* 0x00008008061a0981 */ /* 0x000f28000c1e9500 */
[----:B------:R-:W5:Y:S01]  /*1670*/  @P0 LDG.E.U16.CONSTANT R28, desc[UR8][R6.64+0xc0] ;  /* 0x0000c008061c0981 */ /* 0x000f62000c1e9500 */
[C---:B------:R-:W-:Y:S01]  /*1680*/  @P0 IMAD R9, R18.reuse, 0x2, R17 ;  /* 0x0000000212090824 */ /* 0x040fe200078e0211 */
[----:B------:R-:W-:Y:S01]  /*1690*/  BSSY.RECONVERGENT B1, `(.L_x_122) ;  /* 0x0000044000017945 */ /* 0x000fe20003800200 */
[----:B------:R-:W-:-:S04]  /*16a0*/  @P0 VIADD R18, R18, 0x80 ;  /* 0x0000008012120836 */ /* 0x000fc80000000000 */
[----:B------:R-:W-:Y:S01]  /*16b0*/  IMAD.IADD R8, R19, 0x1, -R18 ;  /* 0x0000000113087824 */ /* 0x000fe200078e0a12 */
[----:B------:R-:W-:-:S04]  /*16c0*/  ISETP.GE.U32.AND P1, PT, R18, R19, PT ;  /* 0x000000131200720c */ /* 0x000fc80003f26070 */
[----:B------:R-:W-:Y:S01]  /*16d0*/  ISETP.LE.U32.OR P1, PT, R8, 0x180, P1 ;  /* 0x000001800800780c */ /* 0x000fe20000f23470 */
[----:B--2---:R0:W-:Y:S04]  /*16e0*/  @P0 STS.U16 [R9], R10 ;  /* 0x0000000a09000388 */ /* 0x0041e80000000400 */
[----:B---3--:R0:W-:Y:S04]  /*16f0*/  @P0 STS.U16 [R9+0x40], R12 ;  /* 0x0000400c09000388 */ /* 0x0081e80000000400 */
[----:B----4-:R0:W-:Y:S04]  /*1700*/  @P0 STS.U16 [R9+0x80], R26 ;  /* 0x0000801a09000388 */ /* 0x0101e80000000400 */
[----:B-----5:R0:W-:Y:S01]  /*1710*/  @P0 STS.U16 [R9+0xc0], R28 ;  /* 0x0000c01c09000388 */ /* 0x0201e20000000400 */
[----:B------:R-:W-:Y:S01]  /*1720*/  PLOP3.LUT P0, PT, P0, PT, PT, 0x8, 0x80 ;  /* 0x000000000080781c */ /* 0x000fe2000070e170 */
[----:B------:R-:W-:-:S12]  /*1730*/  @P1 BRA `(.L_x_123) ;  /* 0x0000000000e41947 */ /* 0x000fd80003800000 */
[----:B------:R-:W-:Y:S01]  /*1740*/  PLOP3.LUT P0, PT, PT, PT, PT, 0x8, 0x80 ;  /* 0x000000000080781c */ /* 0x000fe20003f0e170 */
[----:B------:R-:W-:-:S12]  /*1750*/  VIADD R23, R19, 0xfffffe80 ;  /* 0xfffffe8013177836 */ /* 0x000fd80000000000 */
.L_x_124:
[CC--:B-1----:R-:W-:Y:S01]  /*1760*/  IADD3 R7, P1, PT, R18.reuse, R21.reuse, RZ ;  /* 0x0000001512077210 */ /* 0x0c2fe20007f3e0ff */
[C---:B------:R-:W-:Y:S02]  /*1770*/  VIADD R8, R18.reuse, 0x80 ;  /* 0x0000008012087836 */ /* 0x040fe40000000000 */
[C---:B0-----:R-:W-:Y:S02]  /*1780*/  VIADD R10, R18.reuse, 0x100 ;  /* 0x00000100120a7836 */ /* 0x041fe40000000000 */
[----:B------:R-:W-:Y:S01]  /*1790*/  IMAD.X R26, RZ, RZ, R20, P1 ;  /* 0x000000ffff1a7224 */ /* 0x000fe200008e0614 */
[C---:B------:R-:W-:Y:S01]  /*17a0*/  LEA R6, P1, R7.reuse, UR12, 0x1 ;  /* 0x0000000c07067c11 */ /* 0x040fe2000f8208ff */
[----:B------:R-:W-:Y:S01]  /*17b0*/  VIADD R12, R18, 0x180 ;  /* 0x00000180120c7836 */ /* 0x000fe20000000000 */
[----:B------:R-:W-:Y:S02]  /*17c0*/  IADD3 R9, P3, PT, R8, R21, RZ ;  /* 0x0000001508097210 */ /* 0x000fe40007f7e0ff */
[----:B------:R-:W-:-:S02]  /*17d0*/  LEA.HI.X R7, R7, UR13, R26, 0x1, P1 ;  /* 0x0000000d07077c11 */ /* 0x000fc400088f0c1a */
[-C--:B------:R-:W-:Y:S01]  /*17e0*/  IADD3 R11, P1, PT, R10, R21.reuse, RZ ;  /* 0x000000150a0b7210 */ /* 0x080fe20007f3e0ff */
[--C-:B------:R-:W-:Y:S01]  /*17f0*/  IMAD.X R30, RZ, RZ, R20.reuse, P3 ;  /* 0x000000ffff1e7224 */ /* 0x100fe200018e0614 */
[----:B------:R-:W-:Y:S01]  /*1800*/  IADD3 R13, P2, PT, R12, R21, RZ ;  /* 0x000000150c0d7210 */ /* 0x000fe20007f5e0ff */
[----:B------:R-:W2:Y:S01]  /*1810*/  LDG.E.U16.CONSTANT R25, desc[UR8][R6.64] ;  /* 0x0000000806197981 */ /* 0x000ea2000c1e9500 */
[----:B------:R-:W-:Y:S01]  /*1820*/  LEA R8, P3, R9, UR12, 0x1 ;  /* 0x0000000c09087c11 */ /* 0x000fe2000f8608ff */
[--C-:B------:R-:W-:Y:S01]  /*1830*/  IMAD.X R28, RZ, RZ, R20.reuse, P1 ;  /* 0x000000ffff1c7224 */ /* 0x100fe200008e0614 */
[----:B------:R-:W-:Y:S01]  /*1840*/  LEA R10, P1, R11, UR12, 0x1 ;  /* 0x0000000c0b0a7c11 */ /* 0x000fe2000f8208ff */
[----:B------:R-:W-:Y:S01]  /*1850*/  IMAD.X R26, RZ, RZ, R20, P2 ;  /* 0x000000ffff1a7224 */ /* 0x000fe200010e0614 */
[----:B------:R-:W-:Y:S01]  /*1860*/  LEA R12, P2, R13, UR12, 0x1 ;  /* 0x0000000c0d0c7c11 */ /* 0x000fe2000f8408ff */
[----:B------:R-:W3:Y:S01]  /*1870*/  LDG.E.U16.CONSTANT R27, desc[UR8][R6.64+0x40] ;  /* 0x00004008061b7981 */ /* 0x000ee2000c1e9500 */
[----:B------:R-:W-:-:S02]  /*1880*/  LEA.HI.X R9, R9, UR13, R30, 0x1, P3 ;  /* 0x0000000d09097c11 */ /* 0x000fc400098f0c1e */
[----:B------:R-:W-:Y:S01]  /*1890*/  LEA.HI.X R11, R11, UR13, R28, 0x1, P1 ;  /* 0x0000000d0b0b7c11 */ /* 0x000fe200088f0c1c */
[----:B------:R-:W4:Y:S01]  /*18a0*/  LDG.E.U16.CONSTANT R29, desc[UR8][R6.64+0x80] ;  /* 0x00008008061d7981 */ /* 0x000f22000c1e9500 */
[----:B------:R-:W-:-:S03]  /*18b0*/  LEA.HI.X R13, R13, UR13, R26, 0x1, P2 ;  /* 0x0000000d0d0d7c11 */ /* 0x000fc600090f0c1a */
[----:B------:R0:W5:Y:S04]  /*18c0*/  LDG.E.U16.CONSTANT R31, desc[UR8][R6.64+0xc0] ;  /* 0x0000c008061f7981 */ /* 0x000168000c1e9500 */
[----:B------:R-:W5:Y:S04]  /*18d0*/  LDG.E.U16.CONSTANT R33, desc[UR8][R8.64] ;  /* 0x0000000808217981 */ /* 0x000f68000c1e9500 */
        /* <DEDUP_REMOVED lines=10> */
[----:B------:R-:W5:Y:S01]  /*1980*/  LDG.E.U16.CONSTANT R36, desc[UR8][R12.64+0xc0] ;  /* 0x0000c0080c247981 */ /* 0x000f62000c1e9500 */
[----:B0-----:R-:W-:-:S02]  /*1990*/  IMAD R6, R18, 0x2, R17 ;  /* 0x0000000212067824 */ /* 0x001fc400078e0211 */
[----:B------:R-:W-:-:S05]  /*19a0*/  VIADD R18, R18, 0x200 ;  /* 0x0000020012127836 */ /* 0x000fca0000000000 */
[----:B------:R-:W-:Y:S01]  /*19b0*/  ISETP.GE.U32.AND P1, PT, R18, R23, PT ;  /* 0x000000171200720c */ /* 0x000fe20003f26070 */
[----:B--2---:R1:W-:Y:S04]  /*19c0*/  STS.U16 [R6], R25 ;  /* 0x0000001906007388 */ /* 0x0043e80000000400 */
[----:B---3--:R1:W-:Y:S04]  /*19d0*/  STS.U16 [R6+0x40], R27 ;  /* 0x0000401b06007388 */ /* 0x0083e80000000400 */
[----:B----4-:R1:W-:Y:S04]  /*19e0*/  STS.U16 [R6+0x80], R29 ;  /* 0x0000801d06007388 */ /* 0x0103e80000000400 */
[----:B-----5:R1:W-:Y:S04]  /*19f0*/  STS.U16 [R6+0xc0], R31 ;  /* 0x0000c01f06007388 */ /* 0x0203e80000000400 */
[----:B------:R1:W-:Y:S04]  /*1a00*/  STS.U16 [R6+0x100], R33 ;  /* 0x0001002106007388 */ /* 0x0003e80000000400 */
        /* <DEDUP_REMOVED lines=10> */
[----:B------:R1:W-:Y:S01]  /*1ab0*/  STS.U16 [R6+0x3c0], R36 ;  /* 0x0003c02406007388 */ /* 0x0003e20000000400 */
[----:B------:R-:W-:Y:S05]  /*1ac0*/  @!P1 BRA `(.L_x_124) ;  /* 0xfffffffc00249947 */ /* 0x000fea000383ffff */
.L_x_123:
[----:B------:R-:W-:Y:S05]  /*1ad0*/  BSYNC.RECONVERGENT B1 ;  /* 0x0000000000017941 */ /* 0x000fea0003800200 */
.L_x_122:
[----:B-1----:R-:W-:Y:S01]  /*1ae0*/  IMAD.IADD R6, R19, 0x1, -R18 ;  /* 0x0000000113067824 */ /* 0x002fe200078e0a12 */
[----:B------:R-:W-:Y:S01]  /*1af0*/  ISETP.GE.U32.AND P1, PT, R18, R19, PT ;  /* 0x000000131200720c */ /* 0x000fe20003f26070 */
[----:B------:R-:W-:Y:S03]  /*1b00*/  BSSY.RECONVERGENT B1, `(.L_x_125) ;  /* 0x0000020000017945 */ /* 0x000fe60003800200 */
[----:B------:R-:W-:-:S13]  /*1b10*/  ISETP.LE.U32.OR P1, PT, R6, 0x80, P1 ;  /* 0x000000800600780c */ /* 0x000fda0000f23470 */
[----:B------:R-:W-:Y:S05]  /*1b20*/  @P1 BRA `(.L_x_126) ;  /* 0x0000000000741947 */ /* 0x000fea0003800000 */
[----:B------:R-:W1:Y:S01]  /*1b30*/  LDCU.64 UR6, c[0x0][0x380] ;  /* 0x00007000ff0677ac */ /* 0x000e620008000a00 */
[C---:B------:R-:W-:Y:S02]  /*1b40*/  IADD3 R6, P0, PT, R18.reuse, R21, RZ ;  /* 0x0000001512067210 */ /* 0x040fe40007f1e0ff */
[----:B0-----:R-:W-:-:S03]  /*1b50*/  IADD3 R10, PT, PT, R18, 0x80, RZ ;  /* 0x00000080120a7810 */ /* 0x001fc60007ffe0ff */
[----:B------:R-:W-:Y:S01]  /*1b60*/  IMAD.X R9, RZ, RZ, R20, P0 ;  /* 0x000000ffff097224 */ /* 0x000fe200000e0614 */
[----:B------:R-:W-:-:S05]  /*1b70*/  IADD3 R7, P0, PT, R10, R21, RZ ;  /* 0x000000150a077210 */ /* 0x000fca0007f1e0ff */
[----:B------:R-:W-:Y:S01]  /*1b80*/  IMAD.X R10, RZ, RZ, R20, P0 ;  /* 0x000000ffff0a7224 */ /* 0x000fe200000e0614 */
[----:B-1----:R-:W-:-:S04]  /*1b90*/  LEA R8, P1, R6, UR6, 0x1 ;  /* 0x0000000606087c11 */ /* 0x002fc8000f8208ff */
[----:B------:R-:W-:Y:S02]  /*1ba0*/  LEA.HI.X R9, R6, UR7, R9, 0x1, P1 ;  /* 0x0000000706097c11 */ /* 0x000fe400088f0c09 */
[----:B------:R-:W-:-:S03]  /*1bb0*/  LEA R6, P0, R7, UR6, 0x1 ;  /* 0x0000000607067c11 */ /* 0x000fc6000f8008ff */
[----:B------:R-:W2:Y:S01]  /*1bc0*/  LDG.E.U16.CONSTANT R26, desc[UR8][R8.64] ;  /* 0x00000008081a7981 */ /* 0x000ea2000c1e9500 */
[----:B------:R-:W-:-:S03]  /*1bd0*/  LEA.HI.X R7, R7, UR7, R10, 0x1, P0 ;  /* 0x0000000707077c11 */ /* 0x000fc600080f0c0a */
[----:B------:R-:W3:Y:S04]  /*1be0*/  LDG.E.U16.CONSTANT R28, desc[UR8][R8.64+0x40] ;  /* 0x00004008081c7981 */ /* 0x000ee8000c1e9500 */
[----:B------:R-:W4:Y:S04]  /*1bf0*/  LDG.E.U16.CONSTANT R30, desc[UR8][R8.64+0x80] ;  /* 0x00008008081e7981 */ /* 0x000f28000c1e9500 */
[----:B------:R-:W5:Y:S04]  /*1c00*/  LDG.E.U16.CONSTANT R32, desc[UR8][R8.64+0xc0] ;  /* 0x0000c00808207981 */ /* 0x000f68000c1e9500 */
[----:B------:R-:W5:Y:S04]  /*1c10*/  LDG.E.U16.CONSTANT R10, desc[UR8][R6.64] ;  /* 0x00000008060a7981 */ /* 0x000f68000c1e9500 */
[----:B------:R-:W5:Y:S04]  /*1c20*/  LDG.E.U16.CONSTANT R11, desc[UR8][R6.64+0x40] ;  /* 0x00004008060b7981 */ /* 0x000f68000c1e9500 */
[----:B------:R-:W5:Y:S04]  /*1c30*/  LDG.E.U16.CONSTANT R12, desc[UR8][R6.64+0x80] ;  /* 0x00008008060c7981 */ /* 0x000f68000c1e9500 */
[----:B------:R-:W5:Y:S01]  /*1c40*/  LDG.E.U16.CONSTANT R13, desc[UR8][R6.64+0xc0] ;  /* 0x0000c008060d7981 */ /* 0x000f62000c1e9500 */
[C---:B------:R-:W-:Y:S01]  /*1c50*/  IMAD R23, R18.reuse, 0x2, R17 ;  /* 0x0000000212177824 */ /* 0x040fe200078e0211 */
[----:B------:R-:W-:Y:S01]  /*1c60*/  PLOP3.LUT P0, PT, PT, PT, PT, 0x8, 0x80 ;  /* 0x000000000080781c */ /* 0x000fe20003f0e170 */
[----:B------:R-:W-:-:S03]  /*1c70*/  VIADD R18, R18, 0x100 ;  /* 0x0000010012127836 */ /* 0x000fc60000000000 */
[----:B--2---:R1:W-:Y:S04]  /*1c80*/  STS.U16 [R23], R26 ;  /* 0x0000001a17007388 */ /* 0x0043e80000000400 */
[----:B---3--:R1:W-:Y:S04]  /*1c90*/  STS.U16 [R23+0x40], R28 ;  /* 0x0000401c17007388 */ /* 0x0083e80000000400 */
[----:B----4-:R1:W-:Y:S04]  /*1ca0*/  STS.U16 [R23+0x80], R30 ;  /* 0x0000801e17007388 */ /* 0x0103e80000000400 */
[----:B-----5:R1:W-:Y:S04]  /*1cb0*/  STS.U16 [R23+0xc0], R32 ;  /* 0x0000c02017007388 */ /* 0x0203e80000000400 */
[----:B------:R1:W-:Y:S04]  /*1cc0*/  STS.U16 [R23+0x100], R10 ;  /* 0x0001000a17007388 */ /* 0x0003e80000000400 */
[----:B------:R1:W-:Y:S04]  /*1cd0*/  STS.U16 [R23+0x140], R11 ;  /* 0x0001400b17007388 */ /* 0x0003e80000000400 */
[----:B------:R1:W-:Y:S04]  /*1ce0*/  STS.U16 [R23+0x180], R12 ;  /* 0x0001800c17007388 */ /* 0x0003e80000000400 */
[----:B------:R1:W-:Y:S02]  /*1cf0*/  STS.U16 [R23+0x1c0], R13 ;  /* 0x0001c00d17007388 */ /* 0x0003e40000000400 */
.L_x_126:
[----:B------:R-:W-:Y:S05]  /*1d00*/  BSYNC.RECONVERGENT B1 ;  /* 0x0000000000017941 */ /* 0x000fea0003800200 */
.L_x_125:
[----:B------:R-:W-:-:S13]  /*1d10*/  ISETP.LT.U32.OR P0, PT, R18, R19, P0 ;  /* 0x000000131200720c */ /* 0x000fda0000701470 */
[----:B------:R-:W-:Y:S05]  /*1d20*/  @!P0 BRA `(.L_x_119) ;  /* 0x0000000000388947 */ /* 0x000fea0003800000 */
[----:B------:R-:W2:Y:S01]  /*1d30*/  LDCU.64 UR6, c[0x0][0x380] ;  /* 0x00007000ff0677ac */ /* 0x000ea20008000a00 */
[----:B------:R-:W-:-:S05]  /*1d40*/  IADD3 R21, P0, PT, R18, R21, RZ ;  /* 0x0000001512157210 */ /* 0x000fca0007f1e0ff */
[----:B------:R-:W-:Y:S01]  /*1d50*/  IMAD.X R20, RZ, RZ, R20, P0 ;  /* 0x000000ffff147224 */ /* 0x000fe200000e0614 */
[----:B--2---:R-:W-:-:S04]  /*1d60*/  LEA R6, P0, R21, UR6, 0x1 ;  /* 0x0000000615067c11 */ /* 0x004fc8000f8008ff */
[----:B------:R-:W-:-:S05]  /*1d70*/  LEA.HI.X R7, R21, UR7, R20, 0x1, P0 ;  /* 0x0000000715077c11 */ /* 0x000fca00080f0c14 */
[----:B0-----:R-:W2:Y:S04]  /*1d80*/  LDG.E.U16.CONSTANT R9, desc[UR8][R6.64] ;  /* 0x0000000806097981 */ /* 0x001ea8000c1e9500 */
[----:B-1----:R-:W3:Y:S04]  /*1d90*/  LDG.E.U16.CONSTANT R11, desc[UR8][R6.64+0x40] ;  /* 0x00004008060b7981 */ /* 0x002ee8000c1e9500 */
[----:B------:R-:W4:Y:S04]  /*1da0*/  LDG.E.U16.CONSTANT R13, desc[UR8][R6.64+0x80] ;  /* 0x00008008060d7981 */ /* 0x000f28000c1e9500 */
[----:B------:R-:W5:Y:S01]  /*1db0*/  LDG.E.U16.CONSTANT R19, desc[UR8][R6.64+0xc0] ;  /* 0x0000c00806137981 */ /* 0x000f62000c1e9500 */
[----:B------:R-:W-:-:S05]  /*1dc0*/  IMAD R8, R18, 0x2, R17 ;  /* 0x0000000212087824 */ /* 0x000fca00078e0211 */
[----:B--2---:R2:W-:Y:S04]  /*1dd0*/  STS.U16 [R8], R9 ;  /* 0x0000000908007388 */ /* 0x0045e80000000400 */
[----:B---3--:R2:W-:Y:S04]  /*1de0*/  STS.U16 [R8+0x40], R11 ;  /* 0x0000400b08007388 */ /* 0x0085e80000000400 */
[----:B----4-:R2:W-:Y:S04]  /*1df0*/  STS.U16 [R8+0x80], R13 ;  /* 0x0000800d08007388 */ /* 0x0105e80000000400 */
[----:B-----5:R2:W-:Y:S02]  /*1e00*/  STS.U16 [R8+0xc0], R19 ;  /* 0x0000c01308007388 */ /* 0x0205e40000000400 */
.L_x_119:
[----:B------:R-:W-:Y:S05]  /*1e10*/  BSYNC.RECONVERGENT B0 ;  /* 0x0000000000007941 */ /* 0x000fea0003800200 */
.L_x_118:
[----:B------:R-:W4:Y:S02]  /*1e20*/  LDCU UR5, c[0x0][0x3b0] ;  /* 0x00007600ff0577ac */ /* 0x000f240008000800 */
[----:B----4-:R-:W-:-:S13]  /*1e30*/  ISETP.GE.U32.AND P0, PT, R16, UR5, PT ;  /* 0x0000000510007c0c */ /* 0x010fda000bf06070 */
[----:B------:R-:W-:-:S05]  /*1e40*/  @!P0 IMAD R17, R16, 0x2, R17 ;  /* 0x0000000210118824 */ /* 0x000fca00078e0211 */
[----:B------:R4:W-:Y:S01]  /*1e50*/  @!P0 STS.U16 [R17], RZ ;  /* 0x000000ff11008388 */ /* 0x0009e20000000400 */
[----:B------:R-:W-:Y:S05]  /*1e60*/  BRA.U UP0, `(.L_x_127) ;  /* 0xfffffff500407547 */ /* 0x000fea000b83ffff */
.L_x_117:
[----:B------:R-:W5:Y:S02]  /*1e70*/  LDCU UR6, c[0x0][0x3ac] ;  /* 0x00007580ff0677ac */ /* 0x000f640008000800 */
[----:B-----5:R-:W-:-:S09]  /*1e80*/  UISETP.GT.U32.AND UP0, UPT, UR6, UR10, UPT ;  /* 0x0000000a0600728c */ /* 0x020fd2000bf04070 */
[----:B------:R-:W-:Y:S05]  /*1e90*/  BRA.U !UP0, `(.L_x_128) ;  /* 0x0000001108007547 */ /* 0x000fea000b800000 */
[----:B------:R-:W5:Y:S01]  /*1ea0*/  LDCU UR7, c[0x0][0x3b0] ;  /* 0x00007600ff0777ac */ /* 0x000f620008000800 */
[----:B----4-:R-:W-:Y:S01]  /*1eb0*/  LOP3.LUT R4, RZ, R40, RZ, 0x33, !PT ;  /* 0x00000028ff047212 */ /* 0x010fe200078e33ff */
[----:B------:R-:W-:Y:S01]  /*1ec0*/  UIADD3 UR4, UPT, UPT, UR6, -UR10, URZ ;  /* 0x8000000a06047290 */ /* 0x000fe2000fffe0ff */
[----:B------:R-:W4:Y:S03]  /*1ed0*/  LDCU UR11, c[0x0][0x3a4] ;  /* 0x00007480ff0b77ac */ /* 0x000f260008000800 */
[----:B------:R-:W-:Y:S02]  /*1ee0*/  ULOP3.LUT UR4, UR4, 0x1, URZ, 0xc0, !UPT ;  /* 0x0000000104047892 */ /* 0x000fe4000f8ec0ff */
[----:B------:R-:W-:Y:S02]  /*1ef0*/  UIADD3 UR5, UPT, UPT, UR10, 0x1, URZ ;  /* 0x000000010a057890 */ /* 0x000fe4000fffe0ff */
[----:B------:R-:W-:Y:S01]  /*1f00*/  UISETP.NE.U32.AND UP0, UPT, UR4, 0x1, UPT ;  /* 0x000000010400788c */ /* 0x000fe2000bf05070 */
[----:B-----5:R-:W-:-:S05]  /*1f10*/  VIADD R4, R4, UR7 ;  /* 0x0000000704047c36 */ /* 0x020fca0008000000 */
[----:B0123--:R-:W-:Y:S01]  /*1f20*/  LEA.HI R8, R4, 0x1, RZ, 0x1b ;  /* 0x0000000104087811 */ /* 0x00ffe200078fd8ff */
[----:B----4-:R-:W-:-:S03]  /*1f30*/  IMAD.U32 R6, RZ, RZ, UR11 ;  /* 0x0000000bff067e24 */ /* 0x010fc6000f8e00ff */
[C---:B------:R-:W-:Y:S02]  /*1f40*/  LOP3.LUT R12, R8.reuse, 0xf, RZ, 0xc0, !PT ;  /* 0x0000000f080c7812 */ /* 0x040fe400078ec0ff */
[----:B------:R-:W-:-:S03]  /*1f50*/  LOP3.LUT R13, R8, 0x7, RZ, 0xc0, !PT ;  /* 0x00000007080d7812 */ /* 0x000fc600078ec0ff */
[----:B------:R-:W-:Y:S02]  /*1f60*/  VIADD R14, R12, 0xffffffff ;  /* 0xffffffff0c0e7836 */ /* 0x000fe40000000000 */
[----:B------:R-:W-:Y:S01]  /*1f70*/  VIADD R15, R13, 0xffffffff ;  /* 0xffffffff0d0f7836 */ /* 0x000fe20000000000 */
[----:B------:R-:W-:Y:S06]  /*1f80*/  BRA.U UP0, `(.L_x_129) ;  /* 0x00000005004c7547 */ /* 0x000fec000b800000 */
[----:B------:R-:W-:Y:S01]  /*1f90*/  ISETP.GE.U32.AND P0, PT, R40, UR7, PT ;  /* 0x0000000728007c0c */ /* 0x000fe2000bf06070 */
[----:B------:R-:W-:Y:S01]  /*1fa0*/  BSSY.RECONVERGENT B0, `(.L_x_129) ;  /* 0x0000051000007945 */ /* 0x000fe20003800200 */
[----:B------:R-:W-:-:S11]  /*1fb0*/  IMAD.U32 R6, RZ, RZ, UR5 ;  /* 0x00000005ff067e24 */ /* 0x000fd6000f8e00ff */
[----:B------:R-:W-:Y:S05]  /*1fc0*/  @P0 BRA `(.L_x_130) ;  /* 0x0000000400380947 */ /* 0x000fea0003800000 */
[----:B------:R-:W-:Y:S01]  /*1fd0*/  ISETP.GE.U32.AND P0, PT, R4, 0x1e0, PT ;  /* 0x000001e00400780c */ /* 0x000fe20003f06070 */
[----:B------:R-:W-:Y:S01]  /*1fe0*/  BSSY.RECONVERGENT B1, `(.L_x_131) ;  /* 0x000001e000017945 */ /* 0x000fe20003800200 */
[----:B------:R-:W-:Y:S01]  /*1ff0*/  ISETP.NE.AND P1, PT, R12, RZ, PT ;  /* 0x000000ff0c00720c */ /* 0x000fe20003f25270 */
[----:B------:R-:W-:-:S10]  /*2000*/  IMAD.MOV.U32 R7, RZ, RZ, R40 ;  /* 0x000000ffff077224 */ /* 0x000fd400078e0028 */
[----:B------:R-:W-:Y:S05]  /*2010*/  @!P0 BRA `(.L_x_132) ;  /* 0x0000000000688947 */ /* 0x000fea0003800000 */
[----:B------:R-:W0:Y:S01]  /*2020*/  LDC R10, c[0x0][0x3cc] ;  /* 0x0000f300ff0a7b82 */ /* 0x000e220000000800 */
[----:B------:R-:W-:Y:S01]  /*2030*/  LOP3.LUT R11, R8, 0xffffff0, RZ, 0xc0, !PT ;  /* 0x0ffffff0080b7812 */ /* 0x000fe200078ec0ff */
[----:B------:R-:W-:Y:S02]  /*2040*/  IMAD.MOV.U32 R6, RZ, RZ, RZ ;  /* 0x000000ffff067224 */ /* 0x000fe400078e00ff */
[----:B------:R-:W-:-:S07]  /*2050*/  IMAD.MOV.U32 R7, RZ, RZ, R40 ;  /* 0x000000ffff077224 */ /* 0x000fce00078e0028 */
.L_x_133:
[----:B01----:R-:W-:Y:S02]  /*2060*/  IMAD R9, R10, UR10, R7 ;  /* 0x0000000a0a097c24 */ /* 0x003fe4000f8e0207 */
[----:B------:R-:W-:Y:S02]  /*2070*/  VIADD R6, R6, 0x10 ;  /* 0x0000001006067836 */ /* 0x000fe40000000000 */
[----:B------:R-:W-:Y:S02]  /*2080*/  IMAD R9, R9, 0x2, R2 ;  /* 0x0000000209097824 */ /* 0x000fe400078e0202 */
[----:B------:R-:W-:Y:S01]  /*2090*/  VIADD R7, R7, 0x200 ;  /* 0x0000020007077836 */ /* 0x000fe20000000000 */
[----:B------:R-:W-:Y:S02]  /*20a0*/  ISETP.NE.AND P0, PT, R6, R11, PT ;  /* 0x0000000b0600720c */ /* 0x000fe40003f05270 */
[----:B------:R1:W-:Y:S04]  /*20b0*/  STS.U16 [R9], RZ ;  /* 0x000000ff09007388 */ /* 0x0003e80000000400 */
[----:B------:R1:W-:Y:S04]  /*20c0*/  STS.U16 [R9+0x40], RZ ;  /* 0x000040ff09007388 */ /* 0x0003e80000000400 */
        /* <DEDUP_REMOVED lines=13> */
[----:B------:R1:W-:Y:S01]  /*21a0*/  STS.U16 [R9+0x3c0], RZ ;  /* 0x0003c0ff09007388 */ /* 0x0003e20000000400 */
[----:B------:R-:W-:Y:S05]  /*21b0*/  @P0 BRA `(.L_x_133) ;  /* 0xfffffffc00a80947 */ /* 0x000fea000383ffff */
.L_x_132:
[----:B------:R-:W-:Y:S05]  /*21c0*/  BSYNC.RECONVERGENT B1 ;  /* 0x0000000000017941 */ /* 0x000fea0003800200 */
.L_x_131:
[----:B------:R-:W-:Y:S01]  /*21d0*/  IMAD.U32 R6, RZ, RZ, UR5 ;  /* 0x00000005ff067e24 */ /* 0x000fe2000f8e00ff */
[----:B------:R-:W-:Y:S06]  /*21e0*/  @!P1 BRA `(.L_x_130) ;  /* 0x0000000000b09947 */ /* 0x000fec0003800000 */
[----:B------:R-:W-:Y:S01]  /*21f0*/  ISETP.GE.U32.AND P0, PT, R12, 0x8, PT ;  /* 0x000000080c00780c */ /* 0x000fe20003f06070 */
[----:B------:R-:W-:Y:S01]  /*2200*/  BSSY.RECONVERGENT B1, `(.L_x_134) ;  /* 0x000000f000017945 */ /* 0x000fe20003800200 */
[----:B------:R-:W-:-:S11]  /*2210*/  ISETP.NE.AND P1, PT, R13, RZ, PT ;  /* 0x000000ff0d00720c */ /* 0x000fd60003f25270 */
[----:B------:R-:W-:Y:S05]  /*2220*/  @!P0 BRA `(.L_x_135) ;  /* 0x0000000000308947 */ /* 0x000fea0003800000 */
[----:B------:R-:W1:Y:S02]  /*2230*/  LDC R6, c[0x0][0x3cc] ;  /* 0x0000f300ff067b82 */ /* 0x000e640000000800 */
[----:B-1----:R-:W-:Y:S02]  /*2240*/  IMAD R9, R6, UR10, R7 ;  /* 0x0000000a06097c24 */ /* 0x002fe4000f8e0207 */
[----:B------:R-:W-:-:S03]  /*2250*/  VIADD R7, R7, 0x100 ;  /* 0x0000010007077836 */ /* 0x000fc60000000000 */
[----:B------:R-:W-:-:S05]  /*2260*/  LEA R9, R9, R2, 0x1 ;  /* 0x0000000209097211 */ /* 0x000fca00078e08ff */
[----:B------:R0:W-:Y:S04]  /*2270*/  STS.U16 [R9], RZ ;  /* 0x000000ff09007388 */ /* 0x0001e80000000400 */
[----:B------:R0:W-:Y:S04]  /*2280*/  STS.U16 [R9+0x40], RZ ;  /* 0x000040ff09007388 */ /* 0x0001e80000000400 */
[----:B------:R0:W-:Y:S04]  /*2290*/  STS.U16 [R9+0x80], RZ ;  /* 0x000080ff09007388 */ /* 0x0001e80000000400 */
[----:B------:R0:W-:Y:S04]  /*22a0*/  STS.U16 [R9+0xc0], RZ ;  /* 0x0000c0ff09007388 */ /* 0x0001e80000000400 */
[----:B------:R0:W-:Y:S04]  /*22b0*/  STS.U16 [R9+0x100], RZ ;  /* 0x000100ff09007388 */ /* 0x0001e80000000400 */
[----:B------:R0:W-:Y:S04]  /*22c0*/  STS.U16 [R9+0x140], RZ ;  /* 0x000140ff09007388 */ /* 0x0001e80000000400 */
[----:B------:R0:W-:Y:S04]  /*22d0*/  STS.U16 [R9+0x180], RZ ;  /* 0x000180ff09007388 */ /* 0x0001e80000000400 */
[----:B------:R0:W-:Y:S02]  /*22e0*/  STS.U16 [R9+0x1c0], RZ ;  /* 0x0001c0ff09007388 */ /* 0x0001e40000000400 */
.L_x_135:
[----:B------:R-:W-:Y:S05]  /*22f0*/  BSYNC.RECONVERGENT B1 ;  /* 0x0000000000017941 */ /* 0x000fea0003800200 */
.L_x_134:
[----:B------:R-:W-:Y:S01]  /*2300*/  IMAD.U32 R6, RZ, RZ, UR5 ;  /* 0x00000005ff067e24 */ /* 0x000fe2000f8e00ff */
[----:B------:R-:W-:Y:S06]  /*2310*/  @!P1 BRA `(.L_x_130) ;  /* 0x0000000000649947 */ /* 0x000fec0003800000 */
[----:B------:R-:W-:-:S13]  /*2320*/  ISETP.GE.U32.AND P0, PT, R13, 0x4, PT ;  /* 0x000000040d00780c */ /* 0x000fda0003f06070 */
[----:B------:R-:W0:Y:S02]  /*2330*/  @P0 LDC R6, c[0x0][0x3cc] ;  /* 0x0000f300ff060b82 */ /* 0x000e240000000800 */
[----:B01----:R-:W-:Y:S02]  /*2340*/  @P0 IMAD R9, R6, UR10, R7 ;  /* 0x0000000a06090c24 */ /* 0x003fe4000f8e0207 */
[----:B------:R-:W-:Y:S02]  /*2350*/  IMAD.U32 R6, RZ, RZ, UR5 ;  /* 0x00000005ff067e24 */ /* 0x000fe4000f8e00ff */
[----:B------:R-:W-:Y:S01]  /*2360*/  @P0 IMAD R10, R9, 0x2, R2 ;  /* 0x00000002090a0824 */ /* 0x000fe200078e0202 */
[----:B------:R-:W-:Y:S01]  /*2370*/  LOP3.LUT R9, R8, 0x3, RZ, 0xc0, !PT ;  /* 0x0000000308097812 */ /* 0x000fe200078ec0ff */
[----:B------:R-:W-:-:S03]  /*2380*/  @P0 VIADD R7, R7, 0x80 ;  /* 0x0000008007070836 */ /* 0x000fc60000000000 */
[----:B------:R2:W-:Y:S01]  /*2390*/  @P0 STS.U16 [R10], RZ ;  /* 0x000000ff0a000388 */ /* 0x0005e20000000400 */
[----:B------:R-:W-:-:S03]  /*23a0*/  ISETP.NE.AND P1, PT, R9, RZ, PT ;  /* 0x000000ff0900720c */ /* 0x000fc60003f25270 */
[----:B------:R2:W-:Y:S04]  /*23b0*/  @P0 STS.U16 [R10+0x40], RZ ;  /* 0x000040ff0a000388 */ /* 0x0005e80000000400 */
[----:B------:R2:W-:Y:S04]  /*23c0*/  @P0 STS.U16 [R10+0x80], RZ ;  /* 0x000080ff0a000388 */ /* 0x0005e80000000400 */
[----:B------:R2:W-:Y:S02]  /*23d0*/  @P0 STS.U16 [R10+0xc0], RZ ;  /* 0x0000c0ff0a000388 */ /* 0x0005e40000000400 */
[----:B------:R-:W-:Y:S05]  /*23e0*/  @!P1 BRA `(.L_x_130) ;  /* 0x0000000000309947 */ /* 0x000fea0003800000 */
[----:B------:R-:W0:Y:S01]  /*23f0*/  LDC R6, c[0x0][0x3cc] ;  /* 0x0000f300ff067b82 */ /* 0x000e220000000800 */
[----:B------:R-:W-:Y:S01]  /*2400*/  ISETP.NE.AND P0, PT, R9, 0x1, PT ;  /* 0x000000010900780c */ /* 0x000fe20003f05270 */
[----:B0-----:R-:W-:Y:S02]  /*2410*/  IMAD R7, R6, UR10, R7 ;  /* 0x0000000a06077c24 */ /* 0x001fe4000f8e0207 */
[----:B------:R-:W-:Y:S02]  /*2420*/  IMAD.U32 R6, RZ, RZ, UR5 ;  /* 0x00000005ff067e24 */ /* 0x000fe4000f8e00ff */
[----:B------:R-:W-:-:S05]  /*2430*/  IMAD R7, R7, 0x2, R2 ;  /* 0x0000000207077824 */ /* 0x000fca00078e0202 */
[----:B------:R3:W-:Y:S03]  /*2440*/  STS.U16 [R7], RZ ;  /* 0x000000ff07007388 */ /* 0x0007e60000000400 */
[----:B------:R-:W-:Y:S05]  /*2450*/  @!P0 BRA `(.L_x_130) ;  /* 0x0000000000148947 */ /* 0x000fea0003800000 */
[----:B------:R-:W-:Y:S01]  /*2460*/  ISETP.NE.AND P0, PT, R9, 0x2, PT ;  /* 0x000000020900780c */ /* 0x000fe20003f05270 */
[----:B------:R4:W-:Y:S01]  /*2470*/  STS.U16 [R7+0x40], RZ ;  /* 0x000040ff07007388 */ /* 0x0009e20000000400 */
[----:B------:R-:W-:-:S11]  /*2480*/  IMAD.U32 R6, RZ, RZ, UR5 ;  /* 0x00000005ff067e24 */ /* 0x000fd6000f8e00ff */
[----:B------:R4:W-:Y:S01]  /*2490*/  @P0 STS.U16 [R7+0x80], RZ ;  /* 0x000080ff07000388 */ /* 0x0009e20000000400 */
[----:B------:R-:W-:-:S07]  /*24a0*/  @P0 IMAD.U32 R6, RZ, RZ, UR5 ;  /* 0x00000005ff060e24 */ /* 0x000fce000f8e00ff */
.L_x_130:
[----:B------:R-:W-:Y:S05]  /*24b0*/  BSYNC.RECONVERGENT B0 ;  /* 0x0000000000007941 */ /* 0x000fea0003800200 */
.L_x_129:
[----:B------:R-:W-:-:S09]  /*24c0*/  UISETP.NE.AND UP0, UPT, UR5, UR6, UPT ;  /* 0x000000060500728c */ /* 0x000fd2000bf05270 */
[----:B------:R-:W-:Y:S05]  /*24d0*/  BRA.U !UP0, `(.L_x_128) ;  /* 0x0000000908707547 */ /* 0x000fea000b800000 */
[----:B------:R-:W-:Y:S01]  /*24e0*/  BSSY.RECONVERGENT B0, `(.L_x_128) ;  /* 0x000009b000007945 */ /* 0x000fe20003800200 */
[C---:B------:R-:W-:Y:S02]  /*24f0*/  LOP3.LUT R11, R8.reuse, 0xffffff0, RZ, 0xc0, !PT ;  /* 0x0ffffff0080b7812 */ /* 0x040fe400078ec0ff */
[----:B------:R-:W-:-:S07]  /*2500*/  LOP3.LUT R16, R8, 0x3, RZ, 0xc0, !PT ;  /* 0x0000000308107812 */ /* 0x000fce00078ec0ff */
.L_x_150:
[----:B------:R-:W5:Y:S01]  /*2510*/  LDC R17, c[0x0][0x3b0] ;  /* 0x0000ec00ff117b82 */ /* 0x000f620000000800 */
[----:B0-----:R-:W0:Y:S01]  /*2520*/  LDCU UR4, c[0x0][0x3ac] ;  /* 0x00007580ff0477ac */ /* 0x001e220008000800 */
[----:B--2---:R-:W-:Y:S01]  /*2530*/  IMAD.MOV.U32 R10, RZ, RZ, R6 ;  /* 0x000000ffff0a7224 */ /* 0x004fe200078e0006 */
[----:B------:R-:W-:Y:S01]  /*2540*/  BSSY.RECONVERGENT B1, `(.L_x_136) ;  /* 0x000004b000017945 */ /* 0x000fe20003800200 */
[----:B------:R-:W-:-:S05]  /*2550*/  VIADD R6, R6, 0x2 ;  /* 0x0000000206067836 */ /* 0x000fca0000000000 */
[----:B0-----:R-:W-:Y:S02]  /*2560*/  ISETP.NE.AND P0, PT, R6, UR4, PT ;  /* 0x0000000406007c0c */ /* 0x001fe4000bf05270 */
[----:B-----5:R-:W-:-:S13]  /*2570*/  ISETP.GE.U32.AND P1, PT, R40, R17, PT ;  /* 0x000000112800720c */ /* 0x020fda0003f26070 */
[----:B---3--:R-:W-:Y:S05]  /*2580*/  @P1 BRA `(.L_x_137) ;  /* 0x0000000400181947 */ /* 0x008fea0003800000 */
[----:B------:R-:W-:Y:S01]  /*2590*/  ISETP.GE.U32.AND P1, PT, R4, 0x1e0, PT ;  /* 0x000001e00400780c */ /* 0x000fe20003f26070 */
[----:B------:R-:W-:Y:S01]  /*25a0*/  BSSY.RECONVERGENT B2, `(.L_x_138) ;  /* 0x000001d000027945 */ /* 0x000fe20003800200 */
[----:B------:R-:W-:Y:S01]  /*25b0*/  ISETP.NE.AND P2, PT, R12, RZ, PT ;  /* 0x000000ff0c00720c */ /* 0x000fe20003f45270 */
[----:B---34-:R-:W-:-:S10]  /*25c0*/  IMAD.MOV.U32 R7, RZ, RZ, R40 ;  /* 0x000000ffff077224 */ /* 0x018fd400078e0028 */
[----:B------:R-:W-:Y:S05]  /*25d0*/  @!P1 BRA `(.L_x_139) ;  /* 0x0000000000649947 */ /* 0x000fea0003800000 */
[----:B------:R-:W0:Y:S01]  /*25e0*/  LDC R18, c[0x0][0x3cc] ;  /* 0x0000f300ff127b82 */ /* 0x000e220000000800 */
[----:B------:R-:W-:Y:S02]  /*25f0*/  IMAD.MOV.U32 R8, RZ, RZ, RZ ;  /* 0x000000ffff087224 */ /* 0x000fe400078e00ff */
[----:B------:R-:W-:-:S07]  /*2600*/  IMAD.MOV.U32 R7, RZ, RZ, R40 ;  /* 0x000000ffff077224 */ /* 0x000fce00078e0028 */
.L_x_140:
[----:B012---:R-:W-:Y:S02]  /*2610*/  IMAD R9, R10, R18, R7 ;  /* 0x000000120a097224 */ /* 0x007fe400078e0207 */
        /* <DEDUP_REMOVED lines=21> */
.L_x_139:
[----:B------:R-:W-:Y:S05]  /*2770*/  BSYNC.RECONVERGENT B2 ;  /* 0x0000000000027941 */ /* 0x000fea0003800200 */
.L_x_138:
[----:B------:R-:W-:Y:S05]  /*2780*/  @!P2 BRA `(.L_x_137) ;  /* 0x000000000098a947 */ /* 0x000fea0003800000 */
[----:B------:R-:W-:Y:S01]  /*2790*/  ISETP.GE.U32.AND P1, PT, R14, 0x7, PT ;  /* 0x000000070e00780c */ /* 0x000fe20003f26070 */
[----:B------:R-:W-:Y:S01]  /*27a0*/  BSSY.RECONVERGENT B2, `(.L_x_141) ;  /* 0x000000f000027945 */ /* 0x000fe20003800200 */
[----:B------:R-:W-:-:S11]  /*27b0*/  ISETP.NE.AND P2, PT, R13, RZ, PT ;  /* 0x000000ff0d00720c */ /* 0x000fd60003f45270 */
[----:B------:R-:W-:Y:S05]  /*27c0*/  @!P1 BRA `(.L_x_142) ;  /* 0x0000000000309947 */ /* 0x000fea0003800000 */
[----:B------:R-:W1:Y:S02]  /*27d0*/  LDCU UR4, c[0x0][0x3cc] ;  /* 0x00007980ff0477ac */ /* 0x000e640008000800 */
[----:B-12---:R-:W-:Y:S02]  /*27e0*/  IMAD R9, R10, UR4, R7 ;  /* 0x000000040a097c24 */ /* 0x006fe4000f8e0207 */
[----:B------:R-:W-:Y:S02]  /*27f0*/  VIADD R7, R7, 0x100 ;  /* 0x0000010007077836 */ /* 0x000fe40000000000 */
[----:B------:R-:W-:-:S05]  /*2800*/  IMAD R9, R9, 0x2, R2 ;  /* 0x0000000209097824 */ /* 0x000fca00078e0202 */
        /* <DEDUP_REMOVED lines=8> */
.L_x_142:
[----:B------:R-:W-:Y:S05]  /*2890*/  BSYNC.RECONVERGENT B2 ;  /* 0x0000000000027941 */ /* 0x000fea0003800200 */
.L_x_141:
[----:B------:R-:W-:Y:S05]  /*28a0*/  @!P2 BRA `(.L_x_137) ;  /* 0x000000000050a947 */ /* 0x000fea0003800000 */
[----:B------:R-:W-:Y:S02]  /*28b0*/  ISETP.GE.U32.AND P1, PT, R15, 0x3, PT ;  /* 0x000000030f00780c */ /* 0x000fe40003f26070 */
[----:B------:R-:W-:-:S11]  /*28c0*/  ISETP.NE.AND P2, PT, R16, RZ, PT ;  /* 0x000000ff1000720c */ /* 0x000fd60003f45270 */
[----:B------:R-:W0:Y:S02]  /*28d0*/  @P1 LDC R8, c[0x0][0x3cc] ;  /* 0x0000f300ff081b82 */ /* 0x000e240000000800 */
[----:B012---:R-:W-:Y:S02]  /*28e0*/  @P1 IMAD R9, R10, R8, R7 ;  /* 0x000000080a091224 */ /* 0x007fe400078e0207 */
[----:B------:R-:W-:-:S03]  /*28f0*/  @P1 VIADD R7, R7, 0x80 ;  /* 0x0000008007071836 */ /* 0x000fc60000000000 */
[----:B------:R-:W-:-:S05]  /*2900*/  @P1 LEA R9, R9, R2, 0x1 ;  /* 0x0000000209091211 */ /* 0x000fca00078e08ff */
[----:B------:R0:W-:Y:S04]  /*2910*/  @P1 STS.U16 [R9], RZ ;  /* 0x000000ff09001388 */ /* 0x0001e80000000400 */
[----:B------:R0:W-:Y:S04]  /*2920*/  @P1 STS.U16 [R9+0x40], RZ ;  /* 0x000040ff09001388 */ /* 0x0001e80000000400 */
[----:B------:R0:W-:Y:S04]  /*2930*/  @P1 STS.U16 [R9+0x80], RZ ;  /* 0x000080ff09001388 */ /* 0x0001e80000000400 */
[----:B------:R0:W-:Y:S01]  /*2940*/  @P1 STS.U16 [R9+0xc0], RZ ;  /* 0x0000c0ff09001388 */ /* 0x0001e20000000400 */
[----:B------:R-:W-:Y:S05]  /*2950*/  @!P2 BRA `(.L_x_137) ;  /* 0x000000000024a947 */ /* 0x000fea0003800000 */
[----:B------:R-:W1:Y:S01]  /*2960*/  LDCU UR4, c[0x0][0x3cc] ;  /* 0x00007980ff0477ac */ /* 0x000e620008000800 */
[----:B------:R-:W-:Y:S01]  /*2970*/  ISETP.NE.AND P1, PT, R16, 0x1, PT ;  /* 0x000000011000780c */ /* 0x000fe20003f25270 */
[----:B-1----:R-:W-:-:S04]  /*2980*/  IMAD R7, R10, UR4, R7 ;  /* 0x000000040a077c24 */ /* 0x002fc8000f8e0207 */
[----:B------:R-:W-:-:S05]  /*2990*/  IMAD R7, R7, 0x2, R2 ;  /* 0x0000000207077824 */ /* 0x000fca00078e0202 */
[----:B------:R1:W-:Y:S03]  /*29a0*/  STS.U16 [R7], RZ ;  /* 0x000000ff07007388 */ /* 0x0003e60000000400 */
[----:B------:R-:W-:Y:S05]  /*29b0*/  @!P1 BRA `(.L_x_137) ;  /* 0x00000000000c9947 */ /* 0x000fea0003800000 */
[----:B------:R-:W-:Y:S01]  /*29c0*/  ISETP.NE.AND P1, PT, R16, 0x2, PT ;  /* 0x000000021000780c */ /* 0x000fe20003f25270 */
[----:B------:R2:W-:-:S12]  /*29d0*/  STS.U16 [R7+0x40], RZ ;  /* 0x000040ff07007388 */ /* 0x0005d80000000400 */
[----:B------:R2:W-:Y:S02]  /*29e0*/  @P1 STS.U16 [R7+0x80], RZ ;  /* 0x000080ff07001388 */ /* 0x0005e40000000400 */
.L_x_137:
[----:B------:R-:W-:Y:S05]  /*29f0*/  BSYNC.RECONVERGENT B1 ;  /* 0x0000000000017941 */ /* 0x000fea0003800200 */
.L_x_136:
[----:B-1234-:R-:W1:Y:S01]  /*2a00*/  LDC R7, c[0x0][0x3cc] ;  /* 0x0000f300ff077b82 */ /* 0x01ee620000000800 */
[----:B------:R-:W-:Y:S01]  /*2a10*/  ISETP.GE.U32.AND P1, PT, R40, R17, PT ;  /* 0x000000112800720c */ /* 0x000fe20003f26070 */
[----:B------:R-:W-:Y:S01]  /*2a20*/  BSSY.RECONVERGENT B1, `(.L_x_143) ;  /* 0x0000045000017945 */ /* 0x000fe20003800200 */
[----:B-1----:R-:W-:-:S11]  /*2a30*/  IMAD R10, R10, R7, R7 ;  /* 0x000000070a0a7224 */ /* 0x002fd600078e0207 */
[----:B------:R-:W-:Y:S05]  /*2a40*/  @P1 BRA `(.L_x_144) ;  /* 0x0000000400081947 */ /* 0x000fea0003800000 */
[----:B------:R-:W-:Y:S01]  /*2a50*/  ISETP.GE.U32.AND P1, PT, R4, 0x1e0, PT ;  /* 0x000001e00400780c */ /* 0x000fe20003f26070 */
[----:B------:R-:W-:Y:S01]  /*2a60*/  BSSY.RECONVERGENT B2, `(.L_x_145) ;  /* 0x000001c000027945 */ /* 0x000fe20003800200 */
[----:B------:R-:W-:Y:S01]  /*2a70*/  ISETP.NE.AND P2, PT, R12, RZ, PT ;  /* 0x000000ff0c00720c */ /* 0x000fe20003f45270 */
[----:B------:R-:W-:-:S10]  /*2a80*/  IMAD.MOV.U32 R7, RZ, RZ, R40 ;  /* 0x000000ffff077224 */ /* 0x000fd400078e0028 */
[----:B------:R-:W-:Y:S05]  /*2a90*/  @!P1 BRA `(.L_x_146) ;  /* 0x0000000000609947 */ /* 0x000fea0003800000 */
[----:B------:R-:W-:Y:S02]  /*2aa0*/  IMAD.MOV.U32 R8, RZ, RZ, RZ ;  /* 0x000000ffff087224 */ /* 0x000fe400078e00ff */
[----:B------:R-:W-:-:S07]  /*2ab0*/  IMAD.MOV.U32 R7, RZ, RZ, R40 ;  /* 0x000000ffff077224 */ /* 0x000fce00078e0028 */
.L_x_147:
[----:B01----:R-:W-:Y:S02]  /*2ac0*/  IMAD.IADD R9, R10, 0x1, R7 ;  /* 0x000000010a097824 */ /* 0x003fe400078e0207 */
        /* <DEDUP_REMOVED lines=21> */
.L_x_146:
[----:B------:R-:W-:Y:S05]  /*2c20*/  BSYNC.RECONVERGENT B2 ;  /* 0x0000000000027941 */ /* 0x000fea0003800200 */
.L_x_145:
[----:B------:R-:W-:Y:S05]  /*2c30*/  @!P2 BRA `(.L_x_144) ;  /* 0x00000000008ca947 */ /* 0x000fea0003800000 */
[----:B------:R-:W-:Y:S01]  /*2c40*/  ISETP.GE.U32.AND P1, PT, R14, 0x7, PT ;  /* 0x000000070e00780c */ /* 0x000fe20003f26070 */
[----:B------:R-:W-:Y:S01]  /*2c50*/  BSSY.RECONVERGENT B2, `(.L_x_148) ;  /* 0x000000e000027945 */ /* 0x000fe20003800200 */
[----:B------:R-:W-:-:S11]  /*2c60*/  ISETP.NE.AND P2, PT, R13, RZ, PT ;  /* 0x000000ff0d00720c */ /* 0x000fd60003f45270 */
[----:B------:R-:W-:Y:S05]  /*2c70*/  @!P1 BRA `(.L_x_149) ;  /* 0x00000000002c9947 */ /* 0x000fea0003800000 */
[----:B01----:R-:W-:Y:S02]  /*2c80*/  IMAD.IADD R9, R10, 0x1, R7 ;  /* 0x000000010a097824 */ /* 0x003fe400078e0207 */
        /* <DEDUP_REMOVED lines=10> */
.L_x_149:
[----:B------:R-:W-:Y:S05]  /*2d30*/  BSYNC.RECONVERGENT B2 ;  /* 0x0000000000027941 */ /* 0x000fea0003800200 */
.L_x_148:
[----:B------:R-:W-:Y:S05]  /*2d40*/  @!P2 BRA `(.L_x_144) ;  /* 0x000000000048a947 */ /* 0x000fea0003800000 */
[----:B------:R-:W-:Y:S02]  /*2d50*/  ISETP.GE.U32.AND P1, PT, R15, 0x3, PT ;  /* 0x000000030f00780c */ /* 0x000fe40003f26070 */
[----:B------:R-:W-:-:S11]  /*2d60*/  ISETP.NE.AND P2, PT, R16, RZ, PT ;  /* 0x000000ff1000720c */ /* 0x000fd60003f45270 */
[----:B012---:R-:W-:Y:S02]  /*2d70*/  @P1 IMAD.IADD R9, R10, 0x1, R7 ;  /* 0x000000010a091824 */ /* 0x007fe400078e0207 */
[----:B------:R-:W-:Y:S02]  /*2d80*/  @P1 VIADD R7, R7, 0x80 ;  /* 0x0000008007071836 */ /* 0x000fe40000000000 */
[----:B------:R-:W-:-:S05]  /*2d90*/  @P1 IMAD R9, R9, 0x2, R2 ;  /* 0x0000000209091824 */ /* 0x000fca00078e0202 */
[----:B------:R3:W-:Y:S04]  /*2da0*/  @P1 STS.U16 [R9], RZ ;  /* 0x000000ff09001388 */ /* 0x0007e80000000400 */
[----:B------:R3:W-:Y:S04]  /*2db0*/  @P1 STS.U16 [R9+0x40], RZ ;  /* 0x000040ff09001388 */ /* 0x0007e80000000400 */
[----:B------:R3:W-:Y:S04]  /*2dc0*/  @P1 STS.U16 [R9+0x80], RZ ;  /* 0x000080ff09001388 */ /* 0x0007e80000000400 */
[----:B------:R3:W-:Y:S01]  /*2dd0*/  @P1 STS.U16 [R9+0xc0], RZ ;  /* 0x0000c0ff09001388 */ /* 0x0007e20000000400 */
[----:B------:R-:W-:Y:S05]  /*2de0*/  @!P2 BRA `(.L_x_144) ;  /* 0x000000000020a947 */ /* 0x000fea0003800000 */
[----:B------:R-:W-:Y:S01]  /*2df0*/  IMAD.IADD R7, R10, 0x1, R7 ;  /* 0x000000010a077824 */ /* 0x000fe200078e0207 */
[----:B------:R-:W-:-:S03]  /*2e00*/  ISETP.NE.AND P1, PT, R16, 0x1, PT ;  /* 0x000000011000780c */ /* 0x000fc60003f25270 */
[----:B------:R-:W-:-:S05]  /*2e10*/  IMAD R7, R7, 0x2, R2 ;  /* 0x0000000207077824 */ /* 0x000fca00078e0202 */
[----:B------:R4:W-:Y:S05]  /*2e20*/  STS.U16 [R7], RZ ;  /* 0x000000ff07007388 */ /* 0x0009ea0000000400 */
[----:B------:R-:W-:Y:S05]  /*2e30*/  @!P1 BRA `(.L_x_144) ;  /* 0x00000000000c9947 */ /* 0x000fea0003800000 */
[----:B------:R-:W-:Y:S01]  /*2e40*/  ISETP.NE.AND P1, PT, R16, 0x2, PT ;  /* 0x000000021000780c */ /* 0x000fe20003f25270 */
[----:B------:R0:W-:-:S12]  /*2e50*/  STS.U16 [R7+0x40], RZ ;  /* 0x000040ff07007388 */ /* 0x0001d80000000400 */
[----:B------:R0:W-:Y:S02]  /*2e60*/  @P1 STS.U16 [R7+0x80], RZ ;  /* 0x000080ff07001388 */ /* 0x0001e40000000400 */
.L_x_144:
[----:B------:R-:W-:Y:S05]  /*2e70*/  BSYNC.RECONVERGENT B1 ;  /* 0x0000000000017941 */ /* 0x000fea0003800200 */
.L_x_143:
[----:B------:R-:W-:Y:S05]  /*2e80*/  @P0 BRA `(.L_x_150) ;  /* 0xfffffff400a00947 */ /* 0x000fea000383ffff */
[----:B------:R-:W-:Y:S05]  /*2e90*/  BSYNC.RECONVERGENT B0 ;  /* 0x0000000000007941 */ /* 0x000fea0003800200 */
.L_x_128:
[----:B0--3--:R-:W0:Y:S01]  /*2ea0*/  S2R R6, SR_LANEID ;  /* 0x0000000000067919 */ /* 0x009e220000000000 */
[----:B-12---:R-:W1:Y:S01]  /*2eb0*/  LDC R8, c[0x0][0x3c4] ;  /* 0x0000f100ff087b82 */ /* 0x006e620000000800 */
[----:B------:R-:W2:Y:S02]  /*2ec0*/  LDCU UR4, c[0x0][0x3d4] ;  /* 0x00007a80ff0477ac */ /* 0x000ea40008000800 */
[----:B--2---:R-:W-:Y:S01]  /*2ed0*/  UISETP.NE.AND UP0, UPT, UR4, URZ, UPT ;  /* 0x000000ff0400728c */ /* 0x004fe2000bf05270 */
[----:B-1----:R-:W-:-:S05]  /*2ee0*/  LEA R9, R8, R5, 0x5 ;  /* 0x0000000508097211 */ /* 0x002fca00078e28ff */
[----:B------:R-:W-:Y:S01]  /*2ef0*/  VIADD R11, R9, 0x20 ;  /* 0x00000020090b7836 */ /* 0x000fe20000000000 */
[--C-:B0-----:R-:W-:Y:S02]  /*2f00*/  SHF.R.U32.HI R2, RZ, 0x3, R6.reuse ;  /* 0x00000003ff027819 */ /* 0x101fe40000011606 */
[----:B----4-:R-:W-:Y:S02]  /*2f10*/  LOP3.LUT R4, R6, 0x7, RZ, 0xc0, !PT ;  /* 0x0000000706047812 */ /* 0x010fe400078ec0ff */
[----:B------:R-:W-:Y:S01]  /*2f20*/  SHF.R.U32.HI R6, RZ, 0x4, R6 ;  /* 0x00000004ff067819 */ /* 0x000fe20000011606 */
[----:B------:R-:W-:-:S04]  /*2f30*/  IMAD.SHL.U32 R7, R2, 0x8, RZ ;  /* 0x0000000802077824 */ /* 0x000fc800078e00ff */
[----:B------:R-:W-:Y:S01]  /*2f40*/  IMAD.SHL.U32 R6, R6, 0x8, RZ ;  /* 0x0000000806067824 */ /* 0x000fe200078e00ff */
[----:B------:R-:W-:-:S05]  /*2f50*/  LOP3.LUT R7, R7, 0x8, R4, 0xe2, !PT ;  /* 0x0000000807077812 */ /* 0x000fca00078ee204 */
[----:B------:R-:W-:Y:S02]  /*2f60*/  IMAD R6, R7, R8, R6 ;  /* 0x0000000807067224 */ /* 0x000fe400078e0206 */
[----:B------:R-:W-:Y:S02]  /*2f70*/  VIADD R7, R5, 0x20 ;  /* 0x0000002005077836 */ /* 0x000fe40000000000 */
[C---:B------:R-:W-:Y:S01]  /*2f80*/  IMAD.U32 R16, R6.reuse, 0x2, R5 ;  /* 0x0000000206107824 */ /* 0x040fe200078e0005 */
[----:B------:R-:W-:Y:S01]  /*2f90*/  NOP ;  /* 0x0000000000007918 */ /* 0x000fe20000000000 */
[----:B------:R-:W-:-:S04]  /*2fa0*/  IMAD.U32 R20, R6, 0x2, R9 ;  /* 0x0000000206147824 */ /* 0x000fc800078e0009 */
[----:B------:R-:W0:Y:S01]  /*2fb0*/  LDSM.16.M88.4 R16, [R16] ;  /* 0x000000001010783b */ /* 0x000e220000000200 */
[C---:B------:R-:W-:Y:S02]  /*2fc0*/  IMAD.U32 R7, R6.reuse, 0x2, R7 ;  /* 0x0000000206077824 */ /* 0x040fe400078e0007 */
[----:B------:R-:W-:Y:S01]  /*2fd0*/  IMAD.U32 R11, R6, 0x2, R11 ;  /* 0x00000002060b7824 */ /* 0x000fe200078e000b */
[----:B------:R-:W1:Y:S04]  /*2fe0*/  LDSM.16.M88.4 R20, [R20] ;  /* 0x000000001414783b */ /* 0x000e680000000200 */
[----:B------:R2:W3:Y:S04]  /*2ff0*/  LDSM.16.M88.4 R24, [R7] ;  /* 0x000000000718783b */ /* 0x0004e80000000200 */
[----:B------:R2:W4:Y:S01]  /*3000*/  LDSM.16.M88.4 R28, [R11] ;  /* 0x000000000b1c783b */ /* 0x0005220000000200 */
[----:B------:R-:W-:Y:S05]  /*3010*/  BRA.U !UP0, `(.L_x_151) ;  /* 0x0000001108707547 */ /* 0x000fea000b800000 */
[----:B------:R-:W5:Y:S01]  /*3020*/  LDC R2, c[0x0][0x3c8] ;  /* 0x0000f200ff027b82 */ /* 0x000f620000000800 */
[----:B------:R-:W-:-:S07]  /*3030*/  IMAD R3, R40, 0x4, R3 ;  /* 0x0000000428037824 */ /* 0x000fce00078e0203 */
[----:B--2---:R-:W2:Y:S01]  /*3040*/  LDC R7, c[0x0][0x3a8] ;  /* 0x0000ea00ff077b82 */ /* 0x004ea20000000800 */
[----:B-----5:R-:W-:Y:S02]  /*3050*/  IMAD R5, R2, 0x2, R3 ;  /* 0x0000000202057824 */ /* 0x020fe400078e0203 */
[----:B------:R-:W-:-:S03]  /*3060*/  IMAD.MOV.U32 R3, RZ, RZ, RZ ;  /* 0x000000ffff037224 */ /* 0x000fc600078e00ff */
[----:B------:R-:W-:Y:S01]  /*3070*/  IADD3 R0, PT, PT, R5, 0x100, R0 ;  /* 0x0000010005007810 */ /* 0x000fe20007ffe000 */
[----:B--2---:R-:W-:-:S07]  /*3080*/  IMAD R2, R7, 0x3, R40 ;  /* 0x0000000307027824 */ /* 0x004fce00078e0228 */
.L_x_158:
[----:B--2-4-:R-:W2:Y:S01]  /*3090*/  S2R R4, SR_TID.X ;  /* 0x0000000000047919 */ /* 0x014ea20000002100 */
[----:B------:R-:W5:Y:S01]  /*30a0*/  LDCU UR4, c[0x0][0x3dc] ;  /* 0x00007b80ff0477ac */ /* 0x000f620008000800 */
[----:B0-----:R-:W0:Y:S01]  /*30b0*/  S2UR UR6, SR_CgaCtaId ;  /* 0x00000000000679c3 */ /* 0x001e220000008800 */
[----:B------:R-:W-:Y:S01]  /*30c0*/  BSSY.RECONVERGENT B0, `(.L_x_152) ;  /* 0x0000110000007945 */ /* 0x000fe20003800200 */
[----:B-1-3--:R-:W1:Y:S01]  /*30d0*/  S2R R13, SR_LANEID ;  /* 0x00000000000d7919 */ /* 0x00ae620000000000 */
[----:B------:R-:W3:Y:S01]  /*30e0*/  LDCU UR7, c[0x0][0x3cc] ;  /* 0x00007980ff0777ac */ /* 0x000ee20008000800 */
[----:B------:R-:W-:-:S04]  /*30f0*/  UMOV UR5, 0x400 ;  /* 0x0000040000057882 */ /* 0x000fc80000000000 */
[----:B------:R-:W4:Y:S01]  /*3100*/  LDC R44, c[0x0][0x3c8] ;  /* 0x0000f200ff2c7b82 */ /* 0x000f220000000800 */
[----:B-----5:R-:W-:Y:S01]  /*3110*/  USHF.R.U32.HI UR4, URZ, 0x1, UR4 ;  /* 0x00000001ff047899 */ /* 0x020fe20008011604 */
[----:B---3--:R-:W-:Y:S01]  /*3120*/  VIADD R7, R3, UR7 ;  /* 0x0000000703077c36 */ /* 0x008fe20008000000 */
[----:B0-----:R-:W-:Y:S01]  /*3130*/  ULEA UR5, UR6, UR5, 0x18 ;  /* 0x0000000506057291 */ /* 0x001fe2000f8ec0ff */
[----:B--2---:R-:W-:Y:S02]  /*3140*/  SHF.R.U32.HI R5, RZ, 0x5, R4 ;  /* 0x00000005ff057819 */ /* 0x004fe40000011604 */
[----:B-1----:R-:W-:-:S03]  /*3150*/  SHF.R.U32.HI R4, RZ, 0x3, R13 ;  /* 0x00000003ff047819 */ /* 0x002fc6000001160d */
[----:B------:R-:W-:Y:S01]  /*3160*/  IMAD R6, R5, UR4, RZ ;  /* 0x0000000405067c24 */ /* 0x000fe2000f8e02ff */
[C---:B------:R-:W-:Y:S02]  /*3170*/  LOP3.LUT R5, R13.reuse, 0x7, RZ, 0xc0, !PT ;  /* 0x000000070d057812 */ /* 0x040fe400078ec0ff */
[----:B------:R-:W0:Y:S01]  /*3180*/  LDCU UR4, c[0x0][0x3a4] ;  /* 0x00007480ff0477ac */ /* 0x000e220008000800 */
[--C-:B------:R-:W-:Y:S01]  /*3190*/  SHF.R.U32.HI R45, RZ, 0x2, R13.reuse ;  /* 0x00000002ff2d7819 */ /* 0x100fe2000001160d */
[----:B------:R-:W-:Y:S01]  /*31a0*/  IMAD.SHL.U32 R8, R4, 0x8, RZ ;  /* 0x0000000804087824 */ /* 0x000fe200078e00ff */
[----:B------:R-:W-:Y:S01]  /*31b0*/  SHF.R.U32.HI R4, RZ, 0x4, R13 ;  /* 0x00000004ff047819 */ /* 0x000fe2000001160d */
[----:B------:R-:W-:Y:S01]  /*31c0*/  IMAD.SHL.U32 R6, R6, 0x2, RZ ;  /* 0x0000000206067824 */ /* 0x000fe200078e00ff */
[----:B------:R-:W-:Y:S02]  /*31d0*/  LOP3.LUT R14, R13, 0x3, RZ, 0xc0, !PT ;  /* 0x000000030d0e7812 */ /* 0x000fe400078ec0ff */
[----:B------:R-:W-:Y:S01]  /*31e0*/  LOP3.LUT R5, R8, 0x8, R5, 0xe2, !PT ;  /* 0x0000000808057812 */ /* 0x000fe200078ee205 */
[----:B------:R-:W-:-:S02]  /*31f0*/  IMAD.SHL.U32 R4, R4, 0x8, RZ ;  /* 0x0000000804047824 */ /* 0x000fc400078e00ff */
[----:B------:R-:W-:Y:S01]  /*3200*/  VIADD R12, R6, UR5 ;  /* 0x00000005060c7c36 */ /* 0x000fe20008000000 */
[----:B------:R-:W1:Y:S01]  /*3210*/  LDCU UR5, c[0x0][0x3d4] ;  /* 0x00007a80ff0577ac */ /* 0x000e620008000800 */
[----:B------:R-:W-:Y:S02]  /*3220*/  IMAD R5, R5, UR7, R4 ;  /* 0x0000000705057c24 */ /* 0x000fe4000f8e0204 */
[----:B------:R-:W-:Y:S01]  /*3230*/  IMAD R4, R3, 0x20, R12 ;  /* 0x0000002003047824 */ /* 0x000fe200078e020c */
[----:B----4-:R-:W-:Y:S01]  /*3240*/  LEA R44, R44, R12, 0x1 ;  /* 0x0000000c2c2c7211 */ /* 0x010fe200078e08ff */
[----:B------:R-:W-:Y:S02]  /*3250*/  IMAD R45, R45, 0x8, R14 ;  /* 0x000000082d2d7824 */ /* 0x000fe400078e020e */
[----:B------:R-:W-:Y:S01]  /*3260*/  IMAD.U32 R36, R5, 0x2, R4 ;  /* 0x0000000205247824 */ /* 0x000fe200078e0004 */
[----:B0-----:R-:W-:Y:S01]  /*3270*/  ISETP.NE.AND P0, PT, RZ, UR4, PT ;  /* 0x00000004ff007c0c */ /* 0x001fe2000bf05270 */
[----:B------:R-:W-:-:S04]  /*3280*/  IMAD R4, R7, 0x20, R12 ;  /* 0x0000002007047824 */ /* 0x000fc800078e020c */
[----:B------:R-:W0:Y:S01]  /*3290*/  LDSM.16.MT88.4 R36, [R36] ;  /* 0x000000002424783b */ /* 0x000e220000004200 */
[----:B------:R-:W-:-:S06]  /*32a0*/  IMAD.U32 R33, R5, 0x2, R4 ;  /* 0x0000000205217824 */ /* 0x000fcc00078e0004 */
[----:B------:R-:W2:Y:S01]  /*32b0*/  LDSM.16.MT88.4 R32, [R33] ;  /* 0x000000002120783b */ /* 0x000ea20000004200 */
[-C--:B0-----:R-:W-:Y:S08]  /*32c0*/  HMMA.16816.F32 R4, R16, R36.reuse, RZ ;  /* 0x000000241004723c */ /* 0x081ff000000018ff */
[----:B------:R-:W-:Y:S08]  /*32d0*/  HMMA.16816.F32 R8, R20, R36, RZ ;  /* 0x000000241408723c */ /* 0x000ff000000018ff */
[-C--:B------:R-:W-:Y:S08]  /*32e0*/  HMMA.16816.F32 R12, R16, R38.reuse, RZ ;  /* 0x00000026100c723c */ /* 0x080ff000000018ff */
[----:B------:R-:W-:Y:S08]  /*32f0*/  HMMA.16816.F32 R36, R20, R38, RZ ;  /* 0x000000261424723c */ /* 0x000ff000000018ff */
[-C--:B--2---:R-:W-:Y:S08]  /*3300*/  HMMA.16816.F32 R4, R24, R32.reuse, R4 ;  /* 0x000000201804723c */ /* 0x084ff00000001804 */
[----:B------:R-:W-:Y:S01]  /*3310*/  HMMA.16816.F32 R8, R28, R32, R8 ;  /* 0x000000201c08723c */ /* 0x000fe20000001808 */
[----:B------:R-:W0:Y:S01]  /*3320*/  LDC R33, c[0x0][0x3a8] ;  /* 0x0000ea00ff217b82 */ /* 0x000e220000000800 */
[----:B------:R-:W-:-:S02]  /*3330*/  IMAD.U32 R32, R45, 0x8, R44 ;  /* 0x000000082d207824 */ /* 0x000fc400078e002c */
[----:B------:R-:W-:-:S04]  /*3340*/  VIADD R44, R44, 0x400 ;  /* 0x000004002c2c7836 */ /* 0x000fc80000000000 */
[-C--:B------:R-:W-:Y:S01]  /*3350*/  HMMA.16816.F32 R12, R24, R34.reuse, R12 ;  /* 0x00000022180c723c */ /* 0x080fe2000000180c */
[----:B------:R-:W-:Y:S02]  /*3360*/  IMAD.U32 R44, R45, 0x8, R44 ;  /* 0x000000082d2c7824 */ /* 0x000fe400078e002c */
[----:B------:R2:W-:Y:S04]  /*3370*/  STS.64 [R32], R4 ;  /* 0x0000000420007388 */ /* 0x0005e80000000a00 */
[----:B------:R3:W-:Y:S01]  /*3380*/  STS.64 [R32+0x200], R6 ;  /* 0x0002000620007388 */ /* 0x0007e20000000a00 */
[----:B------:R-:W-:Y:S01]  /*3390*/  HMMA.16816.F32 R36, R28, R34, R36 ;  /* 0x000000221c24723c */ /* 0x000fe20000001824 */
[----:B--2---:R-:W-:Y:S02]  /*33a0*/  IMAD R4, R3, 0x10, R40 ;  /* 0x0000001003047824 */ /* 0x004fe400078e0228 */
[----:B---3--:R-:W-:-:S03]  /*33b0*/  IMAD.MOV.U32 R7, RZ, RZ, R3 ;  /* 0x000000ffff077224 */ /* 0x008fc600078e0003 */
[----:B0-----:R-:W-:Y:S01]  /*33c0*/  ISETP.GE.U32.OR P0, PT, R4, R33, !P0 ;  /* 0x000000210400720c */ /* 0x001fe20004706470 */
[----:B------:R-:W-:-:S04]  /*33d0*/  VIADD R3, R3, 0x1 ;  /* 0x0000000103037836 */ /* 0x000fc80000000000 */
[----:B------:R0:W-:Y:S04]  /*33e0*/  STS.64 [R32+0x20], R12 ;  /* 0x0000200c20007388 */ /* 0x0001e80000000a00 */
[----:B------:R0:W-:Y:S01]  /*33f0*/  STS.64 [R32+0x220], R14 ;  /* 0x0002200e20007388 */ /* 0x0001e20000000a00 */
[----:B-1----:R-:W-:-:S03]  /*3400*/  ISETP.NE.AND P1, PT, R3, UR5, PT ;  /* 0x0000000503007c0c */ /* 0x002fc6000bf25270 */
[----:B------:R0:W-:Y:S04]  /*3410*/  STS.64 [R44], R8 ;  /* 0x000000082c007388 */ /* 0x0001e80000000a00 */
[----:B------:R0:W-:Y:S04]  /*3420*/  STS.64 [R44+0x200], R10 ;  /* 0x0002000a2c007388 */ /* 0x0001e80000000a00 */
[----:B------:R0:W-:Y:S04]  /*3430*/  STS.64 [R44+0x20], R36 ;  /* 0x000020242c007388 */ /* 0x0001e80000000a00 */
[----:B------:R0:W-:Y:S01]  /*3440*/  STS.64 [R44+0x220], R38 ;  /* 0x000220262c007388 */ /* 0x0001e20000000a00 */
[----:B------:R-:W-:Y:S01]  /*3450*/  NOP ;  /* 0x0000000000007918 */ /* 0x000fe20000000000 */
[----:B------:R-:W-:Y:S05]  /*3460*/  @P0 BRA `(.L_x_153) ;  /* 0x0000000c00540947 */ /* 0x000fea0003800000 */
[----:B------:R-:W1:Y:S01]  /*3470*/  LDCU UR5, c[0x0][0x3a4] ;  /* 0x00007480ff0577ac */ /* 0x000e620008000800 */
[----:B------:R-:W-:Y:S01]  /*3480*/  IMAD.MOV.U32 R5, RZ, RZ, RZ ;  /* 0x000000ffff057224 */ /* 0x000fe200078e00ff */
[----:B------:R-:W2:Y:S01]  /*3490*/  LDCU UR4, c[0x0][0x3a4] ;  /* 0x00007480ff0477ac */ /* 0x000ea20008000800 */
[----:B-1----:R-:W-:-:S04]  /*34a0*/  UIADD3 UR6, UPT, UPT, UR5, -0x1, URZ ;  /* 0xffffffff05067890 */ /* 0x002fc8000fffe0ff */
[----:B------:R-:W-:Y:S02]  /*34b0*/  UISETP.GE.U32.AND UP1, UPT, UR6, 0x7, UPT ;  /* 0x000000070600788c */ /* 0x000fe4000bf26070 */
[----:B--2---:R-:W-:-:S04]  /*34c0*/  ULOP3.LUT UR4, UR4, 0x7, URZ, 0xc0, !UPT ;  /* 0x0000000704047892 */ /* 0x004fc8000f8ec0ff */
[----:B------:R-:W-:-:S03]  /*34d0*/  UISETP.NE.AND UP0, UPT, UR4, URZ, UPT ;  /* 0x000000ff0400728c */ /* 0x000fc6000bf05270 */
[----:B------:R-:W-:Y:S08]  /*34e0*/  BRA.U !UP1, `(.L_x_154) ;  /* 0x00000005096c7547 */ /* 0x000ff0000b800000 */
[----:B------:R-:W-:Y:S01]  /*34f0*/  ULOP3.LUT UR6, UR5, 0xfffffff8, URZ, 0xc0, !UPT ;  /* 0xfffffff805067892 */ /* 0x000fe2000f8ec0ff */
[----:B0-----:R-:W-:Y:S01]  /*3500*/  IMAD.IADD R8, R40, 0x1, R33 ;  /* 0x0000000128087824 */ /* 0x001fe200078e0221 */
[----:B------:R-:W0:Y:S01]  /*3510*/  LDCU.64 UR10, c[0x0][0x390] ;  /* 0x00007200ff0a77ac */ /* 0x000e220008000a00 */
[C-C-:B------:R-:W-:Y:S02]  /*3520*/  IMAD R6, R33.reuse, 0x2, R40.reuse ;  /* 0x0000000221067824 */ /* 0x140fe400078e0228 */
[C-C-:B------:R-:W-:Y:S01]  /*3530*/  IMAD R35, R33.reuse, 0x4, R40.reuse ;  /* 0x0000000421237824 */ /* 0x140fe200078e0228 */
[----:B------:R-:W-:Y:S01]  /*3540*/  MOV R5, UR6 ;  /* 0x0000000600057c02 */ /* 0x000fe20008000f00 */
[C-C-:B------:R-:W-:Y:S01]  /*3550*/  IMAD R12, R33.reuse, 0x5, R40.reuse ;  /* 0x00000005210c7824 */ /* 0x140fe200078e0228 */
[----:B------:R-:W-:Y:S01]  /*3560*/  UIADD3 UR7, UPT, UPT, -UR6, URZ, URZ ;  /* 0x000000ff06077290 */ /* 0x000fe2000fffe1ff */
[C-C-:B------:R-:W-:Y:S02]  /*3570*/  IMAD R13, R33.reuse, 0x6, R40.reuse ;  /* 0x00000006210d7824 */ /* 0x140fe400078e0228 */
[----:B------:R-:W-:-:S02]  /*3580*/  IMAD R32, R33, 0x7, R40 ;  /* 0x0000000721207824 */ /* 0x000fc400078e0228 */
[C---:B------:R-:W-:Y:S02]  /*3590*/  IMAD R37, R7.reuse, 0x10, R8 ;  /* 0x0000001007257824 */ /* 0x040fe400078e0208 */
[C---:B------:R-:W-:Y:S02]  /*35a0*/  IMAD R6, R7.reuse, 0x10, R6 ;  /* 0x0000001007067824 */ /* 0x040fe400078e0206 */
[C---:B------:R-:W-:Y:S02]  /*35b0*/  IMAD R35, R7.reuse, 0x10, R35 ;  /* 0x0000001007237824 */ /* 0x040fe400078e0223 */
[C---:B------:R-:W-:Y:S02]  /*35c0*/  IMAD R12, R7.reuse, 0x10, R12 ;  /* 0x00000010070c7824 */ /* 0x040fe400078e020c */
[C---:B------:R-:W-:Y:S02]  /*35d0*/  IMAD R13, R7.reuse, 0x10, R13 ;  /* 0x00000010070d7824 */ /* 0x040fe400078e020d */
[----:B------:R-:W-:-:S02]  /*35e0*/  IMAD R32, R7, 0x10, R32 ;  /* 0x0000001007207824 */ /* 0x000fc400078e0220 */
[----:B------:R-:W-:Y:S02]  /*35f0*/  IMAD R7, R7, 0x10, R2 ;  /* 0x0000001007077824 */ /* 0x000fe400078e0202 */
[----:B------:R-:W-:Y:S02]  /*3600*/  IMAD.MOV.U32 R36, RZ, RZ, R0 ;  /* 0x000000ffff247224 */ /* 0x000fe400078e0000 */
[----:B0-----:R-:W-:-:S07]  /*3610*/  IMAD.MOV.U32 R34, RZ, RZ, R4 ;  /* 0x000000ffff227224 */ /* 0x001fce00078e0004 */
.L_x_155:
[----:B-1----:R-:W0:Y:S01]  /*3620*/  LDS R9, [R36+-0x100] ;  /* 0xffff000024097984 */ /* 0x002e220000000800 */
[----:B------:R-:W-:Y:S01]  /*3630*/  IADD3 R11, P0, PT, R42, R34, RZ ;  /* 0x000000222a0b7210 */ /* 0x000fe20007f1e0ff */
[----:B------:R-:W-:Y:S01]  /*3640*/  UIADD3 UR7, UPT, UPT, UR7, 0x8, URZ ;  /* 0x0000000807077890 */ /* 0x000fe2000fffe0ff */
[----:B------:R-:W-:Y:S01]  /*3650*/  IMAD R34, R33, 0x8, R34 ;  /* 0x0000000821227824 */ /* 0x000fe200078e0222 */
[----:B------:R-:W-:Y:S02]  /*3660*/  LDS R8, [R36+-0xc0] ;  /* 0xffff400024087984 */ /* 0x000fe40000000800 */
[----:B------:R-:W-:Y:S01]  /*3670*/  IMAD.X R38, RZ, RZ, RZ, P0 ;  /* 0x000000ffff267224 */ /* 0x000fe200000e06ff */
[C---:B------:R-:W-:Y:S01]  /*3680*/  LEA R10, P0, R11.reuse, UR10, 0x1 ;  /* 0x0000000a0b0a7c11 */ /* 0x040fe2000f8008ff */
[----:B------:R-:W1:Y:S01]  /*3690*/  LDS R14, [R36+-0x80] ;  /* 0xffff8000240e7984 */ /* 0x000e620000000800 */
[----:B------:R-:W-:Y:S02]  /*36a0*/  UISETP.NE.AND UP1, UPT, UR7, URZ, UPT ;  /* 0x000000ff0700728c */ /* 0x000fe4000bf25270 */
[----:B------:R-:W-:Y:S01]  /*36b0*/  LEA.HI.X R11, R11, UR11, R38, 0x1, P0 ;  /* 0x0000000b0b0b7c11 */ /* 0x000fe200080f0c26 */
[----:B------:R-:W2:Y:S04]  /*36c0*/  LDS R15, [R36] ;  /* 0x00000000240f7984 */ /* 0x000ea80000000800 */
[----:B------:R-:W3:Y:S01]  /*36d0*/  LDS R38, [R36+-0x40] ;  /* 0xffffc00024267984 */ /* 0x000ee20000000800 */
[----:B0-----:R-:W-:-:S04]  /*36e0*/  F2FP.F16.F32.PACK_AB R9, RZ, R9 ;  /* 0x00000009ff09723e */ /* 0x001fc800000000ff */
[----:B------:R-:W-:Y:S02]  /*36f0*/  PRMT R45, R9, 0x7610, R45 ;  /* 0x00007610092d7816 */ /* 0x000fe4000000002d */
[----:B------:R-:W-:Y:S01]  /*3700*/  IADD3 R9, P0, PT, R42, R37, RZ ;  /* 0x000000252a097210 */ /* 0x000fe20007f1e0ff */
[----:B------:R-:W-:Y:S01]  /*3710*/  IMAD R37, R33, 0x8, R37 ;  /* 0x0000000821257824 */ /* 0x000fe200078e0225 */
[----:B-1----:R-:W-:Y:S01]  /*3720*/  F2FP.F16.F32.PACK_AB R14, RZ, R14 ;  /* 0x0000000eff0e723e */ /* 0x002fe200000000ff */
[----:B------:R0:W-:Y:S02]  /*3730*/  STG.E.U16 desc[UR8][R10.64], R45 ;  /* 0x0000002d0a007986 */ /* 0x0001e4000c101508 */
[----:B------:R-:W-:Y:S01]  /*3740*/  IMAD.X R44, RZ, RZ, RZ, P0 ;  /* 0x000000ffff2c7224 */ /* 0x000fe200000e06ff */
[----:B--2---:R-:W-:Y:S02]  /*3750*/  F2FP.F16.F32.PACK_AB R15, RZ, R15 ;  /* 0x0000000fff0f723e */ /* 0x004fe400000000ff */
[----:B---3--:R-:W-:-:S02]  /*3760*/  F2FP.F16.F32.PACK_AB R38, RZ, R38 ;  /* 0x00000026ff26723e */ /* 0x008fc400000000ff */
[----:B0-----:R-:W-:Y:S02]  /*3770*/  F2FP.F16.F32.PACK_AB R11, RZ, R8 ;  /* 0x00000008ff0b723e */ /* 0x001fe400000000ff */
[C---:B------:R-:W-:Y:S02]  /*3780*/  LEA R8, P0, R9.reuse, UR10, 0x1 ;  /* 0x0000000a09087c11 */ /* 0x040fe4000f8008ff */
[----:B------:R-:W-:Y:S02]  /*3790*/  PRMT R45, R38, 0x7610, R45 ;  /* 0x00007610262d7816 */ /* 0x000fe4000000002d */
[----:B------:R-:W-:Y:S01]  /*37a0*/  LEA.HI.X R9, R9, UR11, R44, 0x1, P0 ;  /* 0x0000000b09097c11 */ /* 0x000fe200080f0c2c */
[----:B------:R-:W0:Y:S01]  /*37b0*/  LDS R38, [R36+0xc0] ;  /* 0x0000c00024267984 */ /* 0x000e220000000800 */
[----:B------:R-:W-:Y:S01]  /*37c0*/  IADD3 R39, P0, PT, R42, R6, RZ ;  /* 0x000000062a277210 */ /* 0x000fe20007f1e0ff */
[----:B------:R-:W-:Y:S02]  /*37d0*/  IMAD R6, R33, 0x8, R6 ;  /* 0x0000000821067824 */ /* 0x000fe400078e0206 */
[----:B------:R1:W-:Y:S02]  /*37e0*/  STG.E.U16 desc[UR8][R8.64], R11 ;  /* 0x0000000b08007986 */ /* 0x0003e4000c101508 */
[----:B------:R-:W-:Y:S01]  /*37f0*/  IMAD.X R44, RZ, RZ, RZ, P0 ;  /* 0x000000ffff2c7224 */ /* 0x000fe200000e06ff */
[----:B------:R-:W-:-:S02]  /*3800*/  LEA R10, P0, R39, UR10, 0x1 ;  /* 0x0000000a270a7c11 */ /* 0x000fc4000f8008ff */
[----:B-1----:R-:W-:Y:S02]  /*3810*/  PRMT R9, R14, 0x7610, R9 ;  /* 0x000076100e097816 */ /* 0x002fe40000000009 */
[----:B------:R-:W1:Y:S01]  /*3820*/  LDS R14, [R36+0x40] ;  /* 0x00004000240e7984 */ /* 0x000e620000000800 */
[----:B------:R-:W-:Y:S02]  /*3830*/  LEA.HI.X R11, R39, UR11, R44, 0x1, P0 ;  /* 0x0000000b270b7c11 */ /* 0x000fe400080f0c2c */
[----:B------:R-:W-:Y:S01]  /*3840*/  IADD3 R39, P0, PT, R42, R7, RZ ;  /* 0x000000072a277210 */ /* 0x000fe20007f1e0ff */
[----:B------:R-:W-:Y:S02]  /*3850*/  IMAD R7, R33, 0x8, R7 ;  /* 0x0000000821077824 */ /* 0x000fe400078e0207 */
[----:B------:R2:W-:Y:S02]  /*3860*/  STG.E.U16 desc[UR8][R10.64], R9 ;  /* 0x000000090a007986 */ /* 0x0005e4000c101508 */
[----:B------:R-:W-:Y:S01]  /*3870*/  IMAD.X R44, RZ, RZ, RZ, P0 ;  /* 0x000000ffff2c7224 */ /* 0x000fe200000e06ff */
[----:B------:R-:W-:-:S04]  /*3880*/  LEA R8, P0, R39, UR10, 0x1 ;  /* 0x0000000a27087c11 */ /* 0x000fc8000f8008ff */
[----:B--2---:R-:W-:Y:S02]  /*3890*/  LEA.HI.X R9, R39, UR11, R44, 0x1, P0 ;  /* 0x0000000b27097c11 */ /* 0x004fe400080f0c2c */
[----:B------:R-:W-:Y:S01]  /*38a0*/  IADD3 R44, P0, PT, R42, R35, RZ ;  /* 0x000000232a2c7210 */ /* 0x000fe20007f1e0ff */
[----:B------:R2:W3:Y:S01]  /*38b0*/  LDS R39, [R36+0x80] ;  /* 0x0000800024277984 */ /* 0x0004e20000000800 */
[----:B0-----:R-:W-:Y:S01]  /*38c0*/  F2FP.F16.F32.PACK_AB R38, RZ, R38 ;  /* 0x00000026ff26723e */ /* 0x001fe200000000ff */
[----:B------:R-:W-:Y:S02]  /*38d0*/  IMAD R35, R33, 0x8, R35 ;  /* 0x0000000821237824 */ /* 0x000fe400078e0223 */
[----:B------:R-:W-:Y:S01]  /*38e0*/  IMAD.X R11, RZ, RZ, RZ, P0 ;  /* 0x000000ffff0b7224 */ /* 0x000fe200000e06ff */
[----:B------:R-:W-:Y:S01]  /*38f0*/  LEA R10, P0, R44, UR10, 0x1 ;  /* 0x0000000a2c0a7c11 */ /* 0x000fe2000f8008ff */
[----:B------:R1:W-:Y:S01]  /*3900*/  STG.E.U16 desc[UR8][R8.64], R45 ;  /* 0x0000002d08007986 */ /* 0x0003e2000c101508 */
[----:B--2---:R-:W-:-:S02]  /*3910*/  VIADD R36, R36, 0x200 ;  /* 0x0000020024247836 */ /* 0x004fc40000000000 */
[----:B------:R-:W-:-:S05]  /*3920*/  LEA.HI.X R11, R44, UR11, R11, 0x1, P0 ;  /* 0x0000000b2c0b7c11 */ /* 0x000fca00080f0c0b */
[----:B------:R0:W-:Y:S01]  /*3930*/  STG.E.U16 desc[UR8][R10.64], R15 ;  /* 0x0000000f0a007986 */ /* 0x0001e2000c101508 */
[----:B-1----:R-:W-:-:S04]  /*3940*/  F2FP.F16.F32.PACK_AB R8, RZ, R14 ;  /* 0x0000000eff08723e */ /* 0x002fc800000000ff */
[----:B------:R-:W-:Y:S02]  /*3950*/  PRMT R45, R8, 0x7610, R45 ;  /* 0x00007610082d7816 */ /* 0x000fe4000000002d */
[----:B0-----:R-:W-:Y:S01]  /*3960*/  IADD3 R15, P0, PT, R42, R12, RZ ;  /* 0x0000000c2a0f7210 */ /* 0x001fe20007f1e0ff */
[----:B------:R-:W-:-:S04]  /*3970*/  IMAD R12, R33, 0x8, R12 ;  /* 0x00000008210c7824 */ /* 0x000fc800078e020c */
[----:B------:R-:W-:Y:S01]  /*3980*/  IMAD.X R44, RZ, RZ, RZ, P0 ;  /* 0x000000ffff2c7224 */ /* 0x000fe200000e06ff */
[----:B------:R-:W-:-:S04]  /*3990*/  LEA R14, P0, R15, UR10, 0x1 ;  /* 0x0000000a0f0e7c11 */ /* 0x000fc8000f8008ff */
[----:B------:R-:W-:Y:S02]  /*39a0*/  LEA.HI.X R15, R15, UR11, R44, 0x1, P0 ;  /* 0x0000000b0f0f7c11 */ /* 0x000fe400080f0c2c */
[----:B------:R-:W-:Y:S01]  /*39b0*/  IADD3 R9, P0, PT, R42, R13, RZ ;  /* 0x0000000d2a097210 */ /* 0x000fe20007f1e0ff */
[----:B------:R-:W-:Y:S01]  /*39c0*/  IMAD R13, R33, 0x8, R13 ;  /* 0x00000008210d7824 */ /* 0x000fe200078e020d */
[----:B---3--:R-:W-:Y:S01]  /*39d0*/  F2FP.F16.F32.PACK_AB R39, RZ, R39 ;  /* 0x00000027ff27723e */ /* 0x008fe200000000ff */
[----:B------:R1:W-:Y:S02]  /*39e0*/  STG.E.U16 desc[UR8][R14.64], R45 ;  /* 0x0000002d0e007986 */ /* 0x0003e4000c101508 */
[----:B------:R-:W-:Y:S01]  /*39f0*/  IMAD.X R44, RZ, RZ, RZ, P0 ;  /* 0x000000ffff2c7224 */ /* 0x000fe200000e06ff */
[----:B------:R-:W-:-:S04]  /*3a00*/  LEA R8, P0, R9, UR10, 0x1 ;  /* 0x0000000a09087c11 */ /* 0x000fc8000f8008ff */
[----:B------:R-:W-:Y:S02]  /*3a10*/  LEA.HI.X R9, R9, UR11, R44, 0x1, P0 ;  /* 0x0000000b09097c11 */ /* 0x000fe400080f0c2c */
[----:B------:R-:W-:Y:S01]  /*3a20*/  IADD3 R11, P0, PT, R42, R32, RZ ;  /* 0x000000202a0b7210 */ /* 0x000fe20007f1e0ff */
[----:B------:R-:W-:Y:S02]  /*3a30*/  IMAD R32, R33, 0x8, R32 ;  /* 0x0000000821207824 */ /* 0x000fe400078e0220 */
[----:B------:R1:W-:Y:S02]  /*3a40*/  STG.E.U16 desc[UR8][R8.64], R39 ;  /* 0x0000002708007986 */ /* 0x0003e4000c101508 */
[----:B------:R-:W-:Y:S01]  /*3a50*/  IMAD.X R44, RZ, RZ, RZ, P0 ;  /* 0x000000ffff2c7224 */ /* 0x000fe200000e06ff */
[----:B------:R-:W-:-:S04]  /*3a60*/  LEA R10, P0, R11, UR10, 0x1 ;  /* 0x0000000a0b0a7c11 */ /* 0x000fc8000f8008ff */
[----:B------:R-:W-:-:S05]  /*3a70*/  LEA.HI.X R11, R11, UR11, R44, 0x1, P0 ;  /* 0x0000000b0b0b7c11 */ /* 0x000fca00080f0c2c */
[----:B------:R1:W-:Y:S01]  /*3a80*/  STG.E.U16 desc[UR8][R10.64], R38 ;  /* 0x000000260a007986 */ /* 0x0003e2000c101508 */
[----:B------:R-:W-:Y:S05]  /*3a90*/  BRA.U UP1, `(.L_x_155) ;  /* 0xfffffff901e07547 */ /* 0x000fea000b83ffff */
.L_x_154:
[----:B------:R-:W-:Y:S05]  /*3aa0*/  BRA.U !UP0, `(.L_x_153) ;  /* 0x0000000508c47547 */ /* 0x000fea000b800000 */
[----:B------:R-:W-:Y:S02]  /*3ab0*/  UIADD3 UR4, UPT, UPT, UR4, -0x1, URZ ;  /* 0xffffffff04047890 */ /* 0x000fe4000fffe0ff */
[----:B------:R-:W-:Y:S02]  /*3ac0*/  ULOP3.LUT UP1, UR7, UR5, 0x3, URZ, 0xc0, !UPT ;  /* 0x0000000305077892 */ /* 0x000fe4000f82c0ff */
[----:B------:R-:W-:-:S09]  /*3ad0*/  UISETP.GE.U32.AND UP0, UPT, UR4, 0x3, UPT ;  /* 0x000000030400788c */ /* 0x000fd2000bf06070 */
[----:B------:R-:W-:Y:S05]  /*3ae0*/  BRA.U !UP0, `(.L_x_156) ;  /* 0x0000000108c07547 */ /* 0x000fea000b800000 */
[----:B------:R-:W2:Y:S01]  /*3af0*/  S2R R6, SR_TID.X ;  /* 0x0000000000067919 */ /* 0x000ea20000002100 */
[----:B------:R-:W3:Y:S01]  /*3b00*/  LDCU UR4, c[0x0][0x3dc] ;  /* 0x00007b80ff0477ac */ /* 0x000ee20008000800 */
[----:B------:R-:W4:Y:S01]  /*3b10*/  S2UR UR6, SR_CgaCtaId ;  /* 0x00000000000679c3 */ /* 0x000f220000008800 */
[----:B------:R-:W5:Y:S07]  /*3b20*/  LDCU.64 UR10, c[0x0][0x390] ;  /* 0x00007200ff0a77ac */ /* 0x000f6e0008000a00 */
[----:B01----:R-:W0:Y:S01]  /*3b30*/  LDC R8, c[0x0][0x3c8] ;  /* 0x0000f200ff087b82 */ /* 0x003e220000000800 */
[----:B---3--:R-:W-:Y:S01]  /*3b40*/  USHF.R.U32.HI UR4, URZ, 0x1, UR4 ;  /* 0x00000001ff047899 */ /* 0x008fe20008011604 */
[----:B--2---:R-:W-:-:S05]  /*3b50*/  SHF.R.U32.HI R6, RZ, 0x5, R6 ;  /* 0x00000005ff067819 */ /* 0x004fca0000011606 */
[----:B------:R-:W-:Y:S01]  /*3b60*/  IMAD R6, R6, UR4, RZ ;  /* 0x0000000406067c24 */ /* 0x000fe2000f8e02ff */
[----:B------:R-:W-:Y:S02]  /*3b70*/  UMOV UR4, 0x400 ;  /* 0x0000040000047882 */ /* 0x000fe40000000000 */
[----:B----4-:R-:W-:Y:S01]  /*3b80*/  ULEA UR4, UR6, UR4, 0x18 ;  /* 0x0000000406047291 */ /* 0x010fe2000f8ec0ff */
[----:B------:R-:W-:-:S05]  /*3b90*/  IMAD.SHL.U32 R6, R6, 0x2, RZ ;  /* 0x0000000206067824 */ /* 0x000fca00078e00ff */
[----:B------:R-:W-:Y:S01]  /*3ba0*/  VIADD R7, R6, UR4 ;  /* 0x0000000406077c36 */ /* 0x000fe20008000000 */
[----:B------:R-:W-:-:S03]  /*3bb0*/  LEA R6, R5, R40, 0x4 ;  /* 0x0000002805067211 */ /* 0x000fc600078e20ff */
[----:B0-----:R-:W-:-:S04]  /*3bc0*/  IMAD R7, R8, 0x2, R7 ;  /* 0x0000000208077824 */ /* 0x001fc800078e0207 */
[----:B------:R-:W-:Y:S02]  /*3bd0*/  IMAD R8, R6, 0x4, R7 ;  /* 0x0000000406087824 */ /* 0x000fe400078e0207 */
[C---:B------:R-:W-:Y:S02]  /*3be0*/  IMAD R6, R5.reuse, R33, R4 ;  /* 0x0000002105067224 */ /* 0x040fe400078e0204 */
[----:B------:R-:W-:Y:S01]  /*3bf0*/  VIADD R5, R5, 0x4 ;  /* 0x0000000405057836 */ /* 0x000fe20000000000 */
[----:B------:R-:W0:Y:S01]  /*3c00*/  LDS R11, [R8] ;  /* 0x00000000080b7984 */ /* 0x000e220000000800 */
[--C-:B------:R-:W-:Y:S01]  /*3c10*/  IMAD.IADD R7, R6, 0x1, R33.reuse ;  /* 0x0000000106077824 */ /* 0x100fe200078e0221 */
[C---:B------:R-:W-:Y:S02]  /*3c20*/  IADD3 R12, P0, PT, R42.reuse, R6, RZ ;  /* 0x000000062a0c7210 */ /* 0x040fe40007f1e0ff */
[----:B------:R-:W1:Y:S02]  /*3c30*/  LDS R32, [R8+0x40] ;  /* 0x0000400008207984 */ /* 0x000e640000000800 */
[----:B------:R-:W-:Y:S01]  /*3c40*/  IADD3 R10, P2, PT, R42, R7, RZ ;  /* 0x000000072a0a7210 */ /* 0x000fe20007f5e0ff */
[--C-:B------:R-:W-:Y:S01]  /*3c50*/  IMAD.IADD R7, R7, 0x1, R33.reuse ;  /* 0x0000000107077824 */ /* 0x100fe200078e0221 */
[----:B------:R-:W2:Y:S01]  /*3c60*/  LDS R15, [R8+0x80] ;  /* 0x00008000080f7984 */ /* 0x000ea20000000800 */
[----:B------:R-:W-:Y:S01]  /*3c70*/  IMAD.X R35, RZ, RZ, RZ, P0 ;  /* 0x000000ffff237224 */ /* 0x000fe200000e06ff */
[----:B-----5:R-:W-:Y:S01]  /*3c80*/  LEA R6, P3, R12, UR10, 0x1 ;  /* 0x0000000a0c067c11 */ /* 0x020fe2000f8608ff */
[----:B------:R-:W-:Y:S01]  /*3c90*/  IMAD.IADD R9, R7, 0x1, R33 ;  /* 0x0000000107097824 */ /* 0x000fe200078e0221 */
[----:B------:R3:W4:Y:S01]  /*3ca0*/  LDS R14, [R8+0xc0] ;  /* 0x0000c000080e7984 */ /* 0x0007220000000800 */
[----:B------:R-:W-:Y:S01]  /*3cb0*/  IADD3 R13, P0, PT, R42, R7, RZ ;  /* 0x000000072a0d7210 */ /* 0x000fe20007f1e0ff */
[----:B------:R-:W-:Y:S01]  /*3cc0*/  IMAD.X R37, RZ, RZ, RZ, P2 ;  /* 0x000000ffff257224 */ /* 0x000fe200010e06ff */
[----:B------:R-:W-:-:S02]  /*3cd0*/  LEA.HI.X R7, R12, UR11, R35, 0x1, P3 ;  /* 0x0000000b0c077c11 */ /* 0x000fc400098f0c23 */
[----:B------:R-:W-:Y:S01]  /*3ce0*/  IADD3 R35, P3, PT, R42, R9, RZ ;  /* 0x000000092a237210 */ /* 0x000fe20007f7e0ff */
[----:B------:R-:W-:Y:S01]  /*3cf0*/  IMAD.X R38, RZ, RZ, RZ, P0 ;  /* 0x000000ffff267224 */ /* 0x000fe200000e06ff */
[----:B---3--:R-:W-:-:S03]  /*3d00*/  LEA R8, P2, R10, UR10, 0x1 ;  /* 0x0000000a0a087c11 */ /* 0x008fc6000f8408ff */
[----:B------:R-:W-:Y:S01]  /*3d10*/  IMAD.X R36, RZ, RZ, RZ, P3 ;  /* 0x000000ffff247224 */ /* 0x000fe200018e06ff */
[----:B------:R-:W-:Y:S02]  /*3d20*/  LEA.HI.X R9, R10, UR11, R37, 0x1, P2 ;  /* 0x0000000b0a097c11 */ /* 0x000fe400090f0c25 */
[----:B------:R-:W-:Y:S02]  /*3d30*/  LEA R10, P0, R13, UR10, 0x1 ;  /* 0x0000000a0d0a7c11 */ /* 0x000fe4000f8008ff */
[----:B------:R-:W-:Y:S02]  /*3d40*/  LEA R12, P2, R35, UR10, 0x1 ;  /* 0x0000000a230c7c11 */ /* 0x000fe4000f8408ff */
[----:B0-----:R-:W-:Y:S02]  /*3d50*/  F2FP.F16.F32.PACK_AB R34, RZ, R11 ;  /* 0x0000000bff22723e */ /* 0x001fe400000000ff */
[----:B------:R-:W-:Y:S02]  /*3d60*/  LEA.HI.X R11, R13, UR11, R38, 0x1, P0 ;  /* 0x0000000b0d0b7c11 */ /* 0x000fe400080f0c26 */
[----:B-1----:R-:W-:Y:S01]  /*3d70*/  F2FP.F16.F32.PACK_AB R32, RZ, R32 ;  /* 0x00000020ff20723e */ /* 0x002fe200000000ff */
[----:B------:R3:W-:Y:S01]  /*3d80*/  STG.E.U16 desc[UR8][R6.64], R34 ;  /* 0x0000002206007986 */ /* 0x0007e2000c101508 */
[----:B------:R-:W-:-:S02]  /*3d90*/  LEA.HI.X R13, R35, UR11, R36, 0x1, P2 ;  /* 0x0000000b230d7c11 */ /* 0x000fc400090f0c24 */
[----:B--2---:R-:W-:Y:S01]  /*3da0*/  F2FP.F16.F32.PACK_AB R15, RZ, R15 ;  /* 0x0000000fff0f723e */ /* 0x004fe200000000ff */
[----:B------:R3:W-:Y:S01]  /*3db0*/  STG.E.U16 desc[UR8][R8.64], R32 ;  /* 0x0000002008007986 */ /* 0x0007e2000c101508 */
[----:B----4-:R-:W-:-:S03]  /*3dc0*/  F2FP.F16.F32.PACK_AB R14, RZ, R14 ;  /* 0x0000000eff0e723e */ /* 0x010fc600000000ff */
[----:B------:R3:W-:Y:S04]  /*3dd0*/  STG.E.U16 desc[UR8][R10.64], R15 ;  /* 0x0000000f0a007986 */ /* 0x0007e8000c101508 */
[----:B------:R3:W-:Y:S02]  /*3de0*/  STG.E.U16 desc[UR8][R12.64], R14 ;  /* 0x0000000e0c007986 */ /* 0x0007e4000c101508 */
.L_x_156:
[----:B------:R-:W-:Y:S05]  /*3df0*/  BRA.U !UP1, `(.L_x_153) ;  /* 0x0000000109f07547 */ /* 0x000fea000b800000 */
[----:B------:R-:W-:Y:S02]  /*3e00*/  UISETP.NE.AND UP0, UPT, UR7, 0x1, UPT ;  /* 0x000000010700788c */ /* 0x000fe4000bf05270 */
[----:B------:R-:W-:-:S04]  /*3e10*/  ULOP3.LUT UR4, UR5, 0x1, URZ, 0xc0, !UPT ;  /* 0x0000000105047892 */ /* 0x000fc8000f8ec0ff */
[----:B------:R-:W-:-:S03]  /*3e20*/  UISETP.NE.U32.AND UP1, UPT, UR4, 0x1, UPT ;  /* 0x000000010400788c */ /* 0x000fc6000bf25070 */
[----:B------:R-:W-:Y:S08]  /*3e30*/  BRA.U !UP0, `(.L_x_157) ;  /* 0x0000000108807547 */ /* 0x000ff0000b800000 */
[----:B---3--:R-:W2:Y:S01]  /*3e40*/  S2R R6, SR_TID.X ;  /* 0x0000000000067919 */ /* 0x008ea20000002100 */
[----:B------:R-:W3:Y:S01]  /*3e50*/  LDCU UR4, c[0x0][0x3dc] ;  /* 0x00007b80ff0477ac */ /* 0x000ee20008000800 */
[----:B------:R-:W4:Y:S08]  /*3e60*/  S2UR UR5, SR_CgaCtaId ;  /* 0x00000000000579c3 */ /* 0x000f300000008800 */
[----:B01----:R-:W0:Y:S01]  /*3e70*/  LDC R8, c[0x0][0x3c8] ;  /* 0x0000f200ff087b82 */ /* 0x003e220000000800 */
[----:B---3--:R-:W-:Y:S01]  /*3e80*/  USHF.R.U32.HI UR4, URZ, 0x1, UR4 ;  /* 0x00000001ff047899 */ /* 0x008fe20008011604 */
[----:B--2---:R-:W-:-:S05]  /*3e90*/  SHF.R.U32.HI R6, RZ, 0x5, R6 ;  /* 0x00000005ff067819 */ /* 0x004fca0000011606 */
[----:B------:R-:W-:Y:S01]  /*3ea0*/  IMAD R6, R6, UR4, RZ ;  /* 0x0000000406067c24 */ /* 0x000fe2000f8e02ff */
[----:B------:R-:W-:Y:S02]  /*3eb0*/  UMOV UR4, 0x400 ;  /* 0x0000040000047882 */ /* 0x000fe40000000000 */
[----:B----4-:R-:W-:Y:S01]  /*3ec0*/  ULEA UR4, UR5, UR4, 0x18 ;  /* 0x0000000405047291 */ /* 0x010fe2000f8ec0ff */
[----:B------:R-:W-:-:S05]  /*3ed0*/  IMAD.SHL.U32 R6, R6, 0x2, RZ ;  /* 0x0000000206067824 */ /* 0x000fca00078e00ff */
[----:B------:R-:W-:Y:S02]  /*3ee0*/  VIADD R7, R6, UR4 ;  /* 0x0000000406077c36 */ /* 0x000fe40008000000 */
[C---:B------:R-:W-:Y:S02]  /*3ef0*/  IMAD R6, R5.reuse, 0x10, R40 ;  /* 0x0000001005067824 */ /* 0x040fe400078e0228 */
[----:B0-----:R-:W-:Y:S01]  /*3f00*/  IMAD R7, R8, 0x2, R7 ;  /* 0x0000000208077824 */ /* 0x001fe200078e0207 */
[----:B------:R-:W0:Y:S03]  /*3f10*/  LDCU.64 UR4, c[0x0][0x390] ;  /* 0x00007200ff0477ac */ /* 0x000e260008000a00 */
[----:B------:R-:W-:Y:S02]  /*3f20*/  IMAD R10, R6, 0x4, R7 ;  /* 0x00000004060a7824 */ /* 0x000fe400078e0207 */
[----:B------:R-:W-:-:S02]  /*3f30*/  IMAD R6, R5, R33, R4 ;  /* 0x0000002105067224 */ /* 0x000fc400078e0204 */
[----:B------:R-:W-:Y:S01]  /*3f40*/  VIADD R5, R5, 0x2 ;  /* 0x0000000205057836 */ /* 0x000fe20000000000 */
[----:B------:R-:W1:Y:S01]  /*3f50*/  LDS R7, [R10] ;  /* 0x000000000a077984 */ /* 0x000e620000000800 */
[----:B------:R-:W-:Y:S01]  /*3f60*/  IMAD.IADD R11, R6, 0x1, R33 ;  /* 0x00000001060b7824 */ /* 0x000fe200078e0221 */
[C---:B------:R-:W-:Y:S02]  /*3f70*/  IADD3 R9, P0, PT, R42.reuse, R6, RZ ;  /* 0x000000062a097210 */ /* 0x040fe40007f1e0ff */
[----:B------:R-:W2:Y:S02]  /*3f80*/  LDS R13, [R10+0x40] ;  /* 0x000040000a0d7984 */ /* 0x000ea40000000800 */
[----:B------:R-:W-:Y:S01]  /*3f90*/  IADD3 R14, P2, PT, R42, R11, RZ ;  /* 0x0000000b2a0e7210 */ /* 0x000fe20007f5e0ff */
[----:B------:R-:W-:Y:S01]  /*3fa0*/  IMAD.X R12, RZ, RZ, RZ, P0 ;  /* 0x000000ffff0c7224 */ /* 0x000fe200000e06ff */
[----:B0-----:R-:W-:-:S03]  /*3fb0*/  LEA R6, P0, R9, UR4, 0x1 ;  /* 0x0000000409067c11 */ /* 0x001fc6000f8008ff */
[----:B------:R-:W-:Y:S01]  /*3fc0*/  IMAD.X R15, RZ, RZ, RZ, P2 ;  /* 0x000000ffff0f7224 */ /* 0x000fe200010e06ff */
[C---:B------:R-:W-:Y:S02]  /*3fd0*/  LEA R8, P2, R14.reuse, UR4, 0x1 ;  /* 0x000000040e087c11 */ /* 0x040fe4000f8408ff */
[----:B-1----:R-:W-:Y:S02]  /*3fe0*/  F2FP.F16.F32.PACK_AB R11, RZ, R7 ;  /* 0x00000007ff0b723e */ /* 0x002fe400000000ff */
[----:B------:R-:W-:Y:S02]  /*3ff0*/  LEA.HI.X R7, R9, UR5, R12, 0x1, P0 ;  /* 0x0000000509077c11 */ /* 0x000fe400080f0c0c */
[----:B--2---:R-:W-:Y:S02]  /*4000*/  F2FP.F16.F32.PACK_AB R13, RZ, R13 ;  /* 0x0000000dff0d723e */ /* 0x004fe400000000ff */
[----:B------:R-:W-:Y:S01]  /*4010*/  LEA.HI.X R9, R14, UR5, R15, 0x1, P2 ;  /* 0x000000050e097c11 */ /* 0x000fe200090f0c0f */
[----:B------:R2:W-:Y:S04]  /*4020*/  STG.E.U16 desc[UR8][R6.64], R11 ;  /* 0x0000000b06007986 */ /* 0x0005e8000c101508 */
[----:B------:R2:W-:Y:S02]  /*4030*/  STG.E.U16 desc[UR8][R8.64], R13 ;  /* 0x0000000d08007986 */ /* 0x0005e4000c101508 */
.L_x_157:
[----:B------:R-:W-:Y:S05]  /*4040*/  BRA.U UP1, `(.L_x_153) ;  /* 0x00000001015c7547 */ /* 0x000fea000b800000 */
[----:B--23--:R-:W2:Y:S01]  /*4050*/  S2R R6, SR_TID.X ;  /* 0x0000000000067919 */ /* 0x00cea20000002100 */
[----:B------:R-:W3:Y:S01]  /*4060*/  LDCU UR4, c[0x0][0x3dc] ;  /* 0x00007b80ff0477ac */ /* 0x000ee20008000800 */
[----:B------:R-:W4:Y:S08]  /*4070*/  S2UR UR5, SR_CgaCtaId ;  /* 0x00000000000579c3 */ /* 0x000f300000008800 */
[----:B01----:R-:W0:Y:S01]  /*4080*/  LDC R8, c[0x0][0x3c8] ;  /* 0x0000f200ff087b82 */ /* 0x003e220000000800 */
[----:B---3--:R-:W-:Y:S01]  /*4090*/  USHF.R.U32.HI UR4, URZ, 0x1, UR4 ;  /* 0x00000001ff047899 */ /* 0x008fe20008011604 */
[----:B--2---:R-:W-:-:S05]  /*40a0*/  SHF.R.U32.HI R6, RZ, 0x5, R6 ;  /* 0x00000005ff067819 */ /* 0x004fca0000011606 */
[----:B------:R-:W-:Y:S01]  /*40b0*/  IMAD R6, R6, UR4, RZ ;  /* 0x0000000406067c24 */ /* 0x000fe2000f8e02ff */
[----:B------:R-:W-:Y:S02]  /*40c0*/  UMOV UR4, 0x400 ;  /* 0x0000040000047882 */ /* 0x000fe40000000000 */
[----:B----4-:R-:W-:Y:S02]  /*40d0*/  ULEA UR4, UR5, UR4, 0x18 ;  /* 0x0000000405047291 */ /* 0x010fe4000f8ec0ff */
[----:B------:R-:W-:-:S05]  /*40e0*/  SHF.L.U32 R6, R6, 0x1, RZ ;  /* 0x0000000106067819 */ /* 0x000fca00000006ff */
[----:B------:R-:W-:Y:S02]  /*40f0*/  VIADD R7, R6, UR4 ;  /* 0x0000000406077c36 */ /* 0x000fe40008000000 */
[C---:B------:R-:W-:Y:S02]  /*4100*/  IMAD R6, R5.reuse, 0x10, R40 ;  /* 0x0000001005067824 */ /* 0x040fe400078e0228 */
[----:B0-----:R-:W-:Y:S01]  /*4110*/  IMAD R7, R8, 0x2, R7 ;  /* 0x0000000208077824 */ /* 0x001fe200078e0207 */
[----:B------:R-:W0:Y:S01]  /*4120*/  LDCU.64 UR4, c[0x0][0x390] ;  /* 0x00007200ff0477ac */ /* 0x000e220008000a00 */
[----:B------:R-:W-:Y:S02]  /*4130*/  IMAD R5, R5, R33, R4 ;  /* 0x0000002105057224 */ /* 0x000fe400078e0204 */
[----:B------:R-:W-:-:S03]  /*4140*/  IMAD R6, R6, 0x4, R7 ;  /* 0x0000000406067824 */ /* 0x000fc600078e0207 */
[----:B------:R-:W-:-:S03]  /*4150*/  IADD3 R5, P0, PT, R42, R5, RZ ;  /* 0x000000052a057210 */ /* 0x000fc60007f1e0ff */
[----:B------:R-:W1:Y:S02]  /*4160*/  LDS R6, [R6] ;  /* 0x0000000006067984 */ /* 0x000e640000000800 */
[----:B------:R-:W-:Y:S01]  /*4170*/  IMAD.X R8, RZ, RZ, RZ, P0 ;  /* 0x000000ffff087224 */ /* 0x000fe200000e06ff */
[----:B0-----:R-:W-:-:S04]  /*4180*/  LEA R4, P0, R5, UR4, 0x1 ;  /* 0x0000000405047c11 */ /* 0x001fc8000f8008ff */
[----:B------:R-:W-:Y:S02]  /*4190*/  LEA.HI.X R5, R5, UR5, R8, 0x1, P0 ;  /* 0x0000000505057c11 */ /* 0x000fe400080f0c08 */
[----:B-1----:R-:W-:-:S05]  /*41a0*/  F2FP.F16.F32.PACK_AB R7, RZ, R6 ;  /* 0x00000006ff07723e */ /* 0x002fca00000000ff */
[----:B------:R4:W-:Y:S02]  /*41b0*/  STG.E.U16 desc[UR8][R4.64], R7 ;  /* 0x0000000704007986 */ /* 0x0009e4000c101508 */
.L_x_153:
[----:B------:R-:W-:Y:S05]  /*41c0*/  BSYNC.RECONVERGENT B0 ;  /* 0x0000000000007941 */ /* 0x000fea0003800200 */
.L_x_152:
[----:B------:R-:W-:Y:S05]  /*41d0*/  @P1 BRA `(.L_x_158) ;  /* 0xffffffec00ac1947 */ /* 0x000fea000383ffff */
.L_x_151:
[----:B--234-:R-:W2:Y:S02]  /*41e0*/  LDC R7, c[0x0][0x3a8] ;  /* 0x0000ea00ff077b82 */ /* 0x01cea40000000800 */
[----:B--2---:R-:W-:-:S13]  /*41f0*/  ISETP.GE.U32.AND P0, PT, R40, R7, PT ;  /* 0x000000072800720c */ /* 0x004fda0003f06070 */
[----:B------:R-:W-:Y:S05]  /*4200*/  @P0 EXIT ;  /* 0x000000000000094d */ /* 0x000fea0003800000 */
[----:B------:R-:W-:Y:S01]  /*4210*/  LOP3.LUT R0, RZ, R40, RZ, 0x33, !PT ;  /* 0x00000028ff007212 */ /* 0x000fe200078e33ff */
[----:B------:R-:W-:Y:S04]  /*4220*/  BSSY.RECONVERGENT B0, `(.L_x_159) ;  /* 0x0000024000007945 */ /* 0x000fe80003800200 */
[----:B------:R-:W-:-:S05]  /*4230*/  IMAD.IADD R0, R0, 0x1, R7 ;  /* 0x0000000100007824 */ /* 0x000fca00078e0207 */
[C---:B------:R-:W-:Y:S02]  /*4240*/  LOP3.LUT R2, R0.reuse, 0x60, RZ, 0xc0, !PT ;  /* 0x0000006000027812 */ /* 0x040fe400078ec0ff */
[----:B------:R-:W-:Y:S02]  /*4250*/  ISETP.GE.U32.AND P0, PT, R0, 0x60, PT ;  /* 0x000000600000780c */ /* 0x000fe40003f06070 */
[----:B------:R-:W-:-:S13]  /*4260*/  ISETP.NE.AND P1, PT, R2, 0x60, PT ;  /* 0x000000600200780c */ /* 0x000fda0003f25270 */
[----:B------:R-:W-:Y:S05]  /*4270*/  @!P1 BRA `(.L_x_160) ;  /* 0x0000000000789947 */ /* 0x000fea0003800000 */
[----:B------:R-:W2:Y:S01]  /*4280*/  S2R R4, SR_TID.X ;  /* 0x0000000000047919 */ /* 0x000ea20000002100 */
[----:B------:R-:W3:Y:S01]  /*4290*/  LDCU.64 UR6, c[0x0][0x398] ;  /* 0x00007300ff0677ac */ /* 0x000ee20008000a00 */
[----:B------:R-:W-:Y:S01]  /*42a0*/  LEA.HI R0, R0, 0x1, RZ, 0x1b ;  /* 0x0000000100007811 */ /* 0x000fe200078fd8ff */
[----:B------:R-:W4:Y:S04]  /*42b0*/  LDCU.64 UR4, c[0x0][0x388] ;  /* 0x00007100ff0477ac */ /* 0x000f280008000a00 */
[C---:B------:R-:W-:Y:S01]  /*42c0*/  IMAD.SHL.U32 R5, R0.reuse, 0x20, RZ ;  /* 0x0000002000057824 */ /* 0x040fe200078e00ff */
[----:B------:R-:W-:-:S04]  /*42d0*/  LOP3.LUT R0, R0, 0x3, RZ, 0xc0, !PT ;  /* 0x0000000300007812 */ /* 0x000fc800078ec0ff */
[----:B------:R-:W-:Y:S01]  /*42e0*/  LOP3.LUT R40, R40, 0x60, R5, 0xf8, !PT ;  /* 0x0000006028287812 */ /* 0x000fe200078ef805 */
[----:B------:R-:W-:Y:S01]  /*42f0*/  IMAD.MOV R0, RZ, RZ, -R0 ;  /* 0x000000ffff007224 */ /* 0x000fe200078e0a00 */
[----:B--2---:R-:W-:-:S04]  /*4300*/  LOP3.LUT R4, R4, 0x1f, RZ, 0xc0, !PT ;  /* 0x0000001f04047812 */ /* 0x004fc800078ec0ff */
[C---:B01----:R-:W-:Y:S01]  /*4310*/  IADD3 R9, P1, PT, R4.reuse, R43, RZ ;  /* 0x0000002b04097210 */ /* 0x043fe20007f3e0ff */
[----:B------:R-:W-:-:S03]  /*4320*/  IMAD.WIDE.U32 R2, R4, 0x2, RZ ;  /* 0x0000000204027825 */ /* 0x000fc600078e00ff */
[----:B---3--:R-:W-:Y:S01]  /*4330*/  LEA R4, P2, R9, UR6, 0x1 ;  /* 0x0000000609047c11 */ /* 0x008fe2000f8408ff */
[----:B------:R-:W-:Y:S02]  /*4340*/  IMAD.X R8, RZ, RZ, RZ, P1 ;  /* 0x000000ffff087224 */ /* 0x000fe400008e06ff */
[----:B------:R-:W-:-:S03]  /*4350*/  IMAD.WIDE.U32 R2, R41, 0x2, R2 ;  /* 0x0000000229027825 */ /* 0x000fc600078e0002 */
[----:B------:R-:W-:Y:S02]  /*4360*/  LEA.HI.X R9, R9, UR7, R8, 0x1, P2 ;  /* 0x0000000709097c11 */ /* 0x000fe400090f0c08 */
[----:B----4-:R-:W-:-:S04]  /*4370*/  IADD3 R6, P1, PT, R2, UR4, RZ ;  /* 0x0000000402067c10 */ /* 0x010fc8000ff3e0ff */
[----:B------:R-:W-:-:S09]  /*4380*/  IADD3.X R11, PT, PT, R3, UR5, RZ, P1, !PT ;  /* 0x00000005030b7c10 */ /* 0x000fd20008ffe4ff */
.L_x_161:
[----:B--2---:R-:W-:Y:S02]  /*4390*/  IMAD.MOV.U32 R2, RZ, RZ, R6 ;  /* 0x000000ffff027224 */ /* 0x004fe400078e0006 */
[----:B------:R-:W-:-:S05]  /*43a0*/  IMAD.MOV.U32 R3, RZ, RZ, R11 ;  /* 0x000000ffff037224 */ /* 0x000fca00078e000b */
[----:B------:R0:W2:Y:S01]  /*43b0*/  LDG.E.U16.CONSTANT R5, desc[UR8][R2.64] ;  /* 0x0000000802057981 */ /* 0x0000a2000c1e9500 */
[----:B------:R-:W-:Y:S01]  /*43c0*/  VIADD R0, R0, 0x1 ;  /* 0x0000000100007836 */ /* 0x000fe20000000000 */
[----:B------:R-:W-:-:S04]  /*43d0*/  IADD3 R6, P2, PT, R6, 0x40, RZ ;  /* 0x0000004006067810 */ /* 0x000fc80007f5e0ff */
[----:B------:R-:W-:Y:S01]  /*43e0*/  ISETP.NE.AND P1, PT, R0, RZ, PT ;  /* 0x000000ff0000720c */ /* 0x000fe20003f25270 */
[----:B------:R-:W-:Y:S02]  /*43f0*/  IMAD.X R11, RZ, RZ, R11, P2 ;  /* 0x000000ffff0b7224 */ /* 0x000fe400010e060b */
[----:B0-----:R-:W-:Y:S01]  /*4400*/  IMAD.MOV.U32 R2, RZ, RZ, R4 ;  /* 0x000000ffff027224 */ /* 0x001fe200078e0004 */
[----:B------:R-:W-:Y:S01]  /*4410*/  IADD3 R4, P3, PT, R4, 0x40, RZ ;  /* 0x0000004004047810 */ /* 0x000fe20007f7e0ff */
[----:B------:R-:W-:-:S04]  /*4420*/  IMAD.MOV.U32 R3, RZ, RZ, R9 ;  /* 0x000000ffff037224 */ /* 0x000fc800078e0009 */
[----:B------:R-:W-:Y:S01]  /*4430*/  IMAD.X R9, RZ, RZ, R9, P3 ;  /* 0x000000ffff097224 */ /* 0x000fe200018e0609 */
[----:B--2---:R2:W-:Y:S03]  /*4440*/  STG.E.U16 desc[UR8][R2.64], R5 ;  /* 0x0000000502007986 */ /* 0x0045e6000c101508 */
[----:B------:R-:W-:Y:S05]  /*4450*/  @P1 BRA `(.L_x_161) ;  /* 0xfffffffc00cc1947 */ /* 0x000fea000383ffff */
.L_x_160:
[----:B------:R-:W-:Y:S05]  /*4460*/  BSYNC.RECONVERGENT B0 ;  /* 0x0000000000007941 */ /* 0x000fea0003800200 */
.L_x_159:
[----:B------:R-:W-:Y:S05]  /*4470*/  @!P0 EXIT ;  /* 0x000000000000894d */ /* 0x000fea0003800000 */
[----:B------:R-:W3:Y:S01]  /*4480*/  LDCU.64 UR4, c[0x0][0x388] ;  /* 0x00007100ff0477ac */ /* 0x000ee20008000a00 */
[----:B--2---:R-:W-:Y:S01]  /*4490*/  IMAD.WIDE.U32 R2, R41, 0x2, RZ ;  /* 0x0000000229027825 */ /* 0x004fe200078e00ff */
[----:B------:R-:W-:-:S03]  /*44a0*/  ISETP.GE.U32.AND P1, PT, R40, R7, PT ;  /* 0x000000072800720c */ /* 0x000fc60003f26070 */
[----:B------:R-:W-:-:S03]  /*44b0*/  IMAD.WIDE.U32 R2, R40, 0x2, R2 ;  /* 0x0000000228027825 */ /* 0x000fc600078e0002 */
[----:B---3--:R-:W-:-:S04]  /*44c0*/  IADD3 R4, P0, PT, R2, UR4, RZ ;  /* 0x0000000402047c10 */ /* 0x008fc8000ff1e0ff */
[----:B------:R-:W-:-:S04]  /*44d0*/  IADD3 R4, P2, PT, R4, 0x80, RZ ;  /* 0x0000008004047810 */ /* 0x000fc80007f5e0ff */
[----:B------:R-:W-:Y:S01]  /*44e0*/  IADD3.X R5, PT, PT, RZ, UR5, R3, P2, P0 ;  /* 0x00000005ff057c10 */ /* 0x000fe200097e0403 */
[----:B------:R-:W2:Y:S04]  /*44f0*/  LDCU.64 UR4, c[0x0][0x398] ;  /* 0x00007300ff0477ac */ /* 0x000ea80008000a00 */
[----:B01----:R-:W3:Y:S04]  /*4500*/  @P1 LDG.E.U16.CONSTANT R9, desc[UR8][R4.64+-0x80] ;  /* 0xffff800804091981 */ /* 0x003ee8000c1e9500 */
[----:B------:R-:W4:Y:S04]  /*4510*/  @P1 LDG.E.U16.CONSTANT R11, desc[UR8][R4.64+-0x40] ;  /* 0xffffc008040b1981 */ /* 0x000f28000c1e9500 */
[----:B------:R-:W5:Y:S04]  /*4520*/  @P1 LDG.E.U16.CONSTANT R13, desc[UR8][R4.64] ;  /* 0x00000008040d1981 */ /* 0x000f68000c1e9500 */
[----:B------:R0:W5:Y:S01]  /*4530*/  @P1 LDG.E.U16.CONSTANT R15, desc[UR8][R4.64+0x40] ;  /* 0x00004008040f1981 */ /* 0x000162000c1e9500 */
[----:B------:R-:W-:Y:S01]  /*4540*/  IADD3 R0, P0, PT, R43, R40, RZ ;  /* 0x000000282b007210 */ /* 0x000fe20007f1e0ff */
[----:B------:R-:W-:Y:S01]  /*4550*/  @P1 VIADD R40, R40, 0x80 ;  /* 0x0000008028281836 */ /* 0x000fe20000000000 */
[----:B------:R-:W-:Y:S01]  /*4560*/  @P1 IADD3 R6, P3, PT, R4, 0x100, RZ ;  /* 0x0000010004061810 */ /* 0x000fe20007f7e0ff */
[----:B------:R-:W-:Y:S02]  /*4570*/  BSSY.RECONVERGENT B0, `(.L_x_162) ;  /* 0x0000041000007945 */ /* 0x000fe40003800200 */
[----:B------:R-:W-:Y:S01]  /*4580*/  IMAD.X R3, RZ, RZ, RZ, P0 ;  /* 0x000000ffff037224 */ /* 0x000fe200000e06ff */
[----:B--2---:R-:W-:Y:S01]  /*4590*/  LEA R2, P0, R0, UR4, 0x1 ;  /* 0x0000000400027c11 */ /* 0x004fe2000f8008ff */
[----:B------:R-:W-:-:S02]  /*45a0*/  @P1 IMAD.X R17, RZ, RZ, R5, P3 ;  /* 0x000000ffff111224 */ /* 0x000fc400018e0605 */
[----:B0-----:R-:W-:Y:S01]  /*45b0*/  @P1 IMAD.MOV.U32 R4, RZ, RZ, R6 ;  /* 0x000000ffff041224 */ /* 0x001fe200078e0006 */
[----:B------:R-:W-:Y:S01]  /*45c0*/  LEA.HI.X R0, R0, UR5, R3, 0x1, P0 ;  /* 0x0000000500007c11 */ /* 0x000fe200080f0c03 */
[----:B------:R-:W-:Y:S01]  /*45d0*/  @P1 IMAD.MOV.U32 R5, RZ, RZ, R17 ;  /* 0x000000ffff051224 */ /* 0x000fe200078e0011 */
[----:B------:R-:W-:-:S04]  /*45e0*/  IADD3 R2, P0, PT, R2, 0x80, RZ ;  /* 0x0000008002027810 */ /* 0x000fc80007f1e0ff */
[----:B------:R-:W-:Y:S01]  /*45f0*/  @P1 IADD3 R8, P2, PT, R2, 0x100, RZ ;  /* 0x0000010002081810 */ /* 0x000fe20007f5e0ff */
[----:B------:R-:W-:Y:S01]  /*4600*/  IMAD.X R3, RZ, RZ, R0, P0 ;  /* 0x000000ffff037224 */ /* 0x000fe200000e0600 */
[CC--:B------:R-:W-:Y:S02]  /*4610*/  ISETP.GE.U32.AND P0, PT, R40.reuse, R7.reuse, PT ;  /* 0x000000072800720c */ /* 0x0c0fe40003f06070 */
[----:B------:R-:W-:Y:S01]  /*4620*/  IADD3 R0, PT, PT, -R40, R7, RZ ;  /* 0x0000000728007210 */ /* 0x000fe20007ffe1ff */
[----:B------:R-:W-:-:S03]  /*4630*/  @P1 IMAD.X R19, RZ, RZ, R3, P2 ;  /* 0x000000ffff131224 */ /* 0x000fc600010e0603 */
[----:B------:R-:W-:Y:S01]  /*4640*/  ISETP.LE.U32.OR P0, PT, R0, 0x180, P0 ;  /* 0x000001800000780c */ /* 0x000fe20000703470 */
[----:B---3--:R-:W-:Y:S04]  /*4650*/  @P1 STG.E.U16 desc[UR8][R2.64+-0x80], R9 ;  /* 0xffff800902001986 */ /* 0x008fe8000c101508 */
[----:B----4-:R-:W-:Y:S04]  /*4660*/  @P1 STG.E.U16 desc[UR8][R2.64+-0x40], R11 ;  /* 0xffffc00b02001986 */ /* 0x010fe8000c101508 */
[----:B-----5:R-:W-:Y:S04]  /*4670*/  @P1 STG.E.U16 desc[UR8][R2.64], R13 ;  /* 0x0000000d02001986 */ /* 0x020fe8000c101508 */
[----:B------:R0:W-:Y:S02]  /*4680*/  @P1 STG.E.U16 desc[UR8][R2.64+0x40], R15 ;  /* 0x0000400f02001986 */ /* 0x0001e4000c101508 */
[----:B0-----:R-:W-:-:S02]  /*4690*/  @P1 IMAD.MOV.U32 R2, RZ, RZ, R8 ;  /* 0x000000ffff021224 */ /* 0x001fc400078e0008 */
[----:B------:R-:W-:Y:S01]  /*46a0*/  @P1 IMAD.MOV.U32 R3, RZ, RZ, R19 ;  /* 0x000000ffff031224 */ /* 0x000fe200078e0013 */
[----:B------:R-:W-:Y:S01]  /*46b0*/  PLOP3.LUT P1, PT, P1, PT, PT, 0x8, 0x80 ;  /* 0x000000000080781c */ /* 0x000fe20000f2e170 */
[----:B------:R-:W-:-:S12]  /*46c0*/  @P0 BRA `(.L_x_163) ;  /* 0x0000000000ac0947 */ /* 0x000fd80003800000 */
[----:B------:R-:W-:Y:S01]  /*46d0*/  PLOP3.LUT P1, PT, PT, PT, PT, 0x8, 0x80 ;  /* 0x000000000080781c */ /* 0x000fe20003f2e170 */
[----:B------:R-:W-:-:S12]  /*46e0*/  VIADD R41, R7, 0xfffffe80 ;  /* 0xfffffe8007297836 */ /* 0x000fd80000000000 */
.L_x_164:
[----:B------:R-:W2:Y:S04]  /*46f0*/  LDG.E.U16.CONSTANT R9, desc[UR8][R4.64+-0x80] ;  /* 0xffff800804097981 */ /* 0x000ea8000c1e9500 */
[----:B------:R-:W3:Y:S04]  /*4700*/  LDG.E.U16.CONSTANT R11, desc[UR8][R4.64+-0x40] ;  /* 0xffffc008040b7981 */ /* 0x000ee8000c1e9500 */
[----:B------:R-:W4:Y:S04]  /*4710*/  LDG.E.U16.CONSTANT R13, desc[UR8][R4.64] ;  /* 0x00000008040d7981 */ /* 0x000f28000c1e9500 */
        /* <DEDUP_REMOVED lines=12> */
[----:B------:R0:W5:Y:S01]  /*47e0*/  LDG.E.U16.CONSTANT R39, desc[UR8][R4.64+0x340] ;  /* 0x0003400804277981 */ /* 0x000162000c1e9500 */
[----:B------:R-:W-:Y:S01]  /*47f0*/  VIADD R40, R40, 0x200 ;  /* 0x0000020028287836 */ /* 0x000fe20000000000 */
[----:B------:R-:W-:-:S04]  /*4800*/  IADD3 R0, P2, PT, R2, 0x400, RZ ;  /* 0x0000040002007810 */ /* 0x000fc80007f5e0ff */
[----:B------:R-:W-:Y:S02]  /*4810*/  ISETP.GE.U32.AND P0, PT, R40, R41, PT ;  /* 0x000000292800720c */ /* 0x000fe40003f06070 */
[----:B0-----:R-:W-:-:S05]  /*4820*/  IADD3 R4, P3, PT, R4, 0x400, RZ ;  /* 0x0000040004047810 */ /* 0x001fca0007f7e0ff */
[----:B------:R-:W-:Y:S01]  /*4830*/  IMAD.X R5, RZ, RZ, R5, P3 ;  /* 0x000000ffff057224 */ /* 0x000fe200018e0605 */
[----:B--2---:R0:W-:Y:S04]  /*4840*/  STG.E.U16 desc[UR8][R2.64+-0x80], R9 ;  /* 0xffff800902007986 */ /* 0x0041e8000c101508 */
[----:B---3--:R-:W-:Y:S04]  /*4850*/  STG.E.U16 desc[UR8][R2.64+-0x40], R11 ;  /* 0xffffc00b02007986 */ /* 0x008fe8000c101508 */
[----:B----4-:R-:W-:Y:S01]  /*4860*/  STG.E.U16 desc[UR8][R2.64], R13 ;  /* 0x0000000d02007986 */ /* 0x010fe2000c101508 */
[----:B0-----:R-:W-:-:S03]  /*4870*/  IMAD.X R9, RZ, RZ, R3, P2 ;  /* 0x000000ffff097224 */ /* 0x001fc600010e0603 */
[----:B-----5:R-:W-:Y:S04]  /*4880*/  STG.E.U16 desc[UR8][R2.64+0x40], R15 ;  /* 0x0000400f02007986 */ /* 0x020fe8000c101508 */
[----:B------:R-:W-:Y:S04]  /*4890*/  STG.E.U16 desc[UR8][R2.64+0x80], R17 ;  /* 0x0000801102007986 */ /* 0x000fe8000c101508 */
        /* <DEDUP_REMOVED lines=10> */
[----:B------:R0:W-:Y:S02]  /*4940*/  STG.E.U16 desc[UR8][R2.64+0x340], R39 ;  /* 0x0003402702007986 */ /* 0x0001e4000c101508 */
[----:B0-----:R-:W-:-:S02]  /*4950*/  IMAD.MOV.U32 R2, RZ, RZ, R0 ;  /* 0x000000ffff027224 */ /* 0x001fc400078e0000 */
[----:B------:R-:W-:Y:S01]  /*4960*/  IMAD.MOV.U32 R3, RZ, RZ, R9 ;  /* 0x000000ffff037224 */ /* 0x000fe200078e0009 */
[----:B------:R-:W-:Y:S06]  /*4970*/  @!P0 BRA `(.L_x_164) ;  /* 0xfffffffc005c8947 */ /* 0x000fec000383ffff */
.L_x_163:
[----:B------:R-:W-:Y:S05]  /*4980*/  BSYNC.RECONVERGENT B0 ;  /* 0x0000000000007941 */ /* 0x000fea0003800200 */
.L_x_162:
[----:B------:R-:W-:Y:S01]  /*4990*/  IMAD.IADD R0, R7, 0x1, -R40 ;  /* 0x0000000107007824 */ /* 0x000fe200078e0a28 */
[----:B------:R-:W-:Y:S01]  /*49a0*/  ISETP.GE.U32.AND P0, PT, R40, R7, PT ;  /* 0x000000072800720c */ /* 0x000fe20003f06070 */
[----:B------:R-:W-:Y:S03]  /*49b0*/  BSSY.RECONVERGENT B0, `(.L_x_165) ;  /* 0x000001b000007945 */ /* 0x000fe60003800200 */
[----:B------:R-:W-:-:S13]  /*49c0*/  ISETP.LE.U32.OR P0, PT, R0, 0x80, P0 ;  /* 0x000000800000780c */ /* 0x000fda0000703470 */
[----:B------:R-:W-:Y:S05]  /*49d0*/  @P0 BRA `(.L_x_166) ;  /* 0x0000000000600947 */ /* 0x000fea0003800000 */
[----:B------:R-:W2:Y:S04]  /*49e0*/  LDG.E.U16.CONSTANT R17, desc[UR8][R4.64+-0x80] ;  /* 0xffff800804117981 */ /* 0x000ea8000c1e9500 */
[----:B------:R-:W3:Y:S04]  /*49f0*/  LDG.E.U16.CONSTANT R19, desc[UR8][R4.64+-0x40] ;  /* 0xffffc00804137981 */ /* 0x000ee8000c1e9500 */
[----:B------:R-:W4:Y:S04]  /*4a00*/  LDG.E.U16.CONSTANT R21, desc[UR8][R4.64] ;  /* 0x0000000804157981 */ /* 0x000f28000c1e9500 */
[----:B------:R-:W5:Y:S04]  /*4a10*/  LDG.E.U16.CONSTANT R23, desc[UR8][R4.64+0x40] ;  /* 0x0000400804177981 */ /* 0x000f68000c1e9500 */
[----:B------:R-:W5:Y:S04]  /*4a20*/  LDG.E.U16.CONSTANT R9, desc[UR8][R4.64+0x80] ;  /* 0x0000800804097981 */ /* 0x000f68000c1e9500 */
[----:B------:R-:W5:Y:S04]  /*4a30*/  LDG.E.U16.CONSTANT R11, desc[UR8][R4.64+0xc0] ;  /* 0x0000c008040b7981 */ /* 0x000f68000c1e9500 */
[----:B------:R-:W5:Y:S04]  /*4a40*/  LDG.E.U16.CONSTANT R13, desc[UR8][R4.64+0x100] ;  /* 0x00010008040d7981 */ /* 0x000f68000c1e9500 */
[----:B------:R0:W5:Y:S01]  /*4a50*/  LDG.E.U16.CONSTANT R15, desc[UR8][R4.64+0x140] ;  /* 0x00014008040f7981 */ /* 0x000162000c1e9500 */
[----:B------:R-:W-:Y:S01]  /*4a60*/  IADD3 R0, P0, PT, R2, 0x200, RZ ;  /* 0x0000020002007810 */ /* 0x000fe20007f1e0ff */
[----:B------:R-:W-:Y:S01]  /*4a70*/  VIADD R40, R40, 0x100 ;  /* 0x0000010028287836 */ /* 0x000fe20000000000 */
[----:B------:R-:W-:-:S02]  /*4a80*/  PLOP3.LUT P1, PT, PT, PT, PT, 0x8, 0x80 ;  /* 0x000000000080781c */ /* 0x000fc40003f2e170 */
        /* <DEDUP_REMOVED lines=10> */
[----:B------:R0:W-:Y:S02]  /*4b30*/  STG.E.U16 desc[UR8][R2.64+0x140], R15 ;  /* 0x0001400f02007986 */ /* 0x0001e4000c101508 */
[----:B0-----:R-:W-:-:S02]  /*4b40*/  IMAD.MOV.U32 R2, RZ, RZ, R0 ;  /* 0x000000ffff027224 */ /* 0x001fc400078e0000 */
[----:B------:R-:W-:-:S07]  /*4b50*/  IMAD.MOV.U32 R3, RZ, RZ, R17 ;  /* 0x000000ffff037224 */ /* 0x000fce00078e0011 */
.L_x_166:
[----:B------:R-:W-:Y:S05]  /*4b60*/  BSYNC.RECONVERGENT B0 ;  /* 0x0000000000007941 */ /* 0x000fea0003800200 */
.L_x_165:
[----:B------:R-:W-:-:S13]  /*4b70*/  ISETP.LT.U32.OR P1, PT, R40, R7, P1 ;  /* 0x000000072800720c */ /* 0x000fda0000f21470 */
[----:B------:R-:W-:Y:S05]  /*4b80*/  @!P1 EXIT ;  /* 0x000000000000994d */ /* 0x000fea0003800000 */
[----:B------:R-:W2:Y:S04]  /*4b90*/  LDG.E.U16.CONSTANT R7, desc[UR8][R4.64+-0x80] ;  /* 0xffff800804077981 */ /* 0x000ea8000c1e9500 */
[----:B------:R-:W3:Y:S04]  /*4ba0*/  LDG.E.U16.CONSTANT R9, desc[UR8][R4.64+-0x40] ;  /* 0xffffc00804097981 */ /* 0x000ee8000c1e9500 */
[----:B------:R-:W4:Y:S04]  /*4bb0*/  LDG.E.U16.CONSTANT R11, desc[UR8][R4.64] ;  /* 0x00000008040b7981 */ /* 0x000f28000c1e9500 */
[----:B------:R-:W5:Y:S04]  /*4bc0*/  LDG.E.U16.CONSTANT R13, desc[UR8][R4.64+0x40] ;  /* 0x00004008040d7981 */ /* 0x000f68000c1e9500 */
[----:B--2---:R-:W-:Y:S04]  /*4bd0*/  STG.E.U16 desc[UR8][R2.64+-0x80], R7 ;  /* 0xffff800702007986 */ /* 0x004fe8000c101508 */
[----:B---3--:R-:W-:Y:S04]  /*4be0*/  STG.E.U16 desc[UR8][R2.64+-0x40], R9 ;  /* 0xffffc00902007986 */ /* 0x008fe8000c101508 */
[----:B----4-:R-:W-:Y:S04]  /*4bf0*/  STG.E.U16 desc[UR8][R2.64], R11 ;  /* 0x0000000b02007986 */ /* 0x010fe8000c101508 */
[----:B-----5:R-:W-:Y:S01]  /*4c00*/  STG.E.U16 desc[UR8][R2.64+0x40], R13 ;  /* 0x0000400d02007986 */ /* 0x020fe2000c101508 */
[----:B------:R-:W-:Y:S05]  /*4c10*/  EXIT ;  /* 0x000000000000794d */ /* 0x000fea0003800000 */
.L_x_167:
        /* <DEDUP_REMOVED lines=14> */
.L_x_317:


//--------------------- .text._Z25dotBasedInteractBwdKernelILj4ELj128ELj2ELj1ELj32ELj5ELj16ELj4EEvPK6__halfS2_PS0_S3_jjjjjjjjjjjjjjjj --------------------------
	.section	.text._Z25dotBasedInteractBwdKernelILj4ELj128ELj2ELj1ELj32ELj5ELj16ELj4EEvPK6__halfS2_PS0_S3_jjjjjjjjjjjjjjjj,"ax",@progbits
	.align	128
        .global         _Z25dotBasedInteractBwdKernelILj4ELj128ELj2ELj1ELj32ELj5ELj16ELj4EEvPK6__halfS2_PS0_S3_jjjjjjjjjjjjjjjj
        .type           _Z25dotBasedInteractBwdKernelILj4ELj128ELj2ELj1ELj32ELj5ELj16ELj4EEvPK6__halfS2_PS0_S3_jjjjjjjjjjjjjjjj,@function
        .size           _Z25dotBasedInteractBwdKernelILj4ELj128ELj2ELj1ELj32ELj5ELj16ELj4EEvPK6__halfS2_PS0_S3_jjjjjjjjjjjjjjjj,(.L_x_318 - _Z25dotBasedInteractBwdKernelILj4ELj128ELj2ELj1ELj32ELj5ELj16ELj4EEvPK6__halfS2_PS0_S3_jjjjjjjjjjjjjjjj)
        .other          _Z25dotBasedInteractBwdKernelILj4ELj128ELj2ELj1ELj32ELj5ELj16ELj4EEvPK6__halfS2_PS0_S3_jjjjjjjjjjjjjjjj,@"STO_CUDA_ENTRY STV_DEFAULT"
_Z25dotBasedInteractBwdKernelILj4ELj128ELj2ELj1ELj32ELj5ELj16ELj4EEvPK6__halfS2_PS0_S3_jjjjjjjjjjjjjjjj:
.text._Z25dotBasedInteractBwdKernelILj4ELj128ELj2ELj1ELj32ELj5ELj16ELj4EEvPK6__halfS2_PS0_S3_jjjjjjjjjjjjjjjj:
        /* <DEDUP_REMOVED lines=9> */
[----:B------:R-:W0:Y:S01]  /*0090*/  LDC.64 R4, c[0x0][0x3b8] ;  /* 0x0000ee00ff047b82 */ /* 0x000e220000000a00 */
[----:B------:R-:W1:Y:S01]  /*00a0*/  S2R R8, SR_CgaCtaId ;  /* 0x0000000000087919 */ /* 0x000e620000008800 */
[----:B------:R-:W2:Y:S01]  /*00b0*/  LDCU UR4, c[0x0][0x3dc] ;  /* 0x00007b80ff0477ac */ /* 0x000ea20008000800 */
[----:B------:R-:W-:Y:S01]  /*00c0*/  LOP3.LUT R0, R0, 0x1f, RZ, 0xc0, !PT ;  /* 0x0000001f00007812 */ /* 0x000fe200078ec0ff */
[----:B------:R-:W-:Y:S01]  /*00d0*/  BSSY.RECONVERGENT B0, `(.L_x_168) ;  /* 0x0000036000007945 */ /* 0x000fe20003800200 */
[----:B------:R-:W-:Y:S01]  /*00e0*/  MOV R3, 0x400 ;  /* 0x0000040000037802 */ /* 0x000fe20000000f00 */
[----:B------:R-:W3:Y:S02]  /*00f0*/  LDCU UR5, c[0x0][0x3b4] ;  /* 0x00007680ff0577ac */ /* 0x000ee40008000800 */
[----:B------:R-:W4:Y:S01]  /*0100*/  LDC R10, c[0x0][0x3a8] ;  /* 0x0000ea00ff0a7b82 */ /* 0x000f220000000800 */
[----:B------:R-:W0:Y:S07]  /*0110*/  LDCU.64 UR8, c[0x0][0x358] ;  /* 0x00006b00ff0877ac */ /* 0x000e2e0008000a00 */
[----:B------:R-:W5:Y:S01]  /*0120*/  LDC.64 R6, c[0x0][0x388] ;  /* 0x0000e200ff067b82 */ /* 0x000f620000000a00 */
[----:B--2---:R-:W-:Y:S01]  /*0130*/  USHF.R.U32.HI UR4, URZ, 0x1, UR4 ;  /* 0x00000001ff047899 */ /* 0x004fe20008011604 */
[----:B0-----:R-:W-:Y:S01]  /*0140*/  SHF.R.U32.HI R27, RZ, 0x3, R4 ;  /* 0x00000003ff1b7819 */ /* 0x001fe20000011604 */
[----:B---3--:R-:W-:-:S03]  /*0150*/  IMAD R48, R50, UR5, RZ ;  /* 0x0000000532307c24 */ /* 0x008fc6000f8e02ff */
[----:B------:R-:W-:Y:S01]  /*0160*/  ISETP.GE.U32.AND P0, PT, R0, R27, PT ;  /* 0x0000001b0000720c */ /* 0x000fe20003f06070 */
[----:B----4-:R-:W-:-:S04]  /*0170*/  IMAD.IADD R5, R5, 0x1, R10 ;  /* 0x0000000105057824 */ /* 0x010fc800078e020a */
[----:B------:R-:W-:Y:S02]  /*0180*/  IMAD R9, R50, R5, RZ ;  /* 0x0000000532097224 */ /* 0x000fe400078e02ff */
[----:B------:R-:W-:Y:S01]  /*0190*/  IMAD R5, R2, UR4, RZ ;  /* 0x0000000402057c24 */ /* 0x000fe2000f8e02ff */
[----:B-1----:R-:W-:Y:S01]  /*01a0*/  LEA R2, R8, R3, 0x18 ;  /* 0x0000000308027211 */ /* 0x002fe200078ec0ff */
[----:B-----5:R-:W-:-:S04]  /*01b0*/  IMAD.WIDE.U32 R6, R9, 0x2, R6 ;  /* 0x0000000209067825 */ /* 0x020fc800078e0006 */
[----:B------:R-:W-:Y:S02]  /*01c0*/  IMAD.SHL.U32 R5, R5, 0x2, RZ ;  /* 0x0000000205057824 */ /* 0x000fe400078e00ff */
[----:B------:R-:W-:-:S04]  /*01d0*/  IMAD.WIDE.U32 R6, R10, 0x2, R6 ;  /* 0x000000020a067825 */ /* 0x000fc800078e0006 */
[----:B------:R-:W-:Y:S01]  /*01e0*/  IMAD.IADD R49, R5, 0x1, R2 ;  /* 0x0000000105317824 */ /* 0x000fe200078e0202 */
[----:B------:R-:W-:Y:S06]  /*01f0*/  @P0 BRA `(.L_x_169) ;  /* 0x00000000008c0947 */ /* 0x000fec0003800000 */
[----:B------:R-:W-:Y:S01]  /*0200*/  LOP3.LUT R8, RZ, R0, RZ, 0x33, !PT ;  /* 0x00000000ff087212 */ /* 0x000fe200078e33ff */
[----:B------:R-:W-:Y:S01]  /*0210*/  BSSY.RECONVERGENT B1, `(.L_x_170) ;  /* 0x0000013000017945 */ /* 0x000fe20003800200 */
[----:B------:R-:W-:-:S03]  /*0220*/  IMAD.MOV.U32 R26, RZ, RZ, R0 ;  /* 0x000000ffff1a7224 */ /* 0x000fc600078e0000 */
[----:B------:R-:W-:-:S05]  /*0230*/  IMAD.IADD R8, R27, 0x1, R8 ;  /* 0x000000011b087824 */ /* 0x000fca00078e0208 */
[C---:B------:R-:W-:Y:S02]  /*0240*/  LOP3.LUT R3, R8.reuse, 0x60, RZ, 0xc0, !PT ;  /* 0x0000006008037812 */ /* 0x040fe400078ec0ff */
[----:B------:R-:W-:Y:S02]  /*0250*/  ISETP.GE.U32.AND P1, PT, R8, 0x60, PT ;  /* 0x000000600800780c */ /* 0x000fe40003f26070 */
[----:B------:R-:W-:-:S13]  /*0260*/  ISETP.NE.AND P0, PT, R3, 0x60, PT ;  /* 0x000000600300780c */ /* 0x000fda0003f05270 */
[----:B------:R-:W-:Y:S05]  /*0270*/  @!P0 BRA `(.L_x_171) ;  /* 0x0000000000308947 */ /* 0x000fea0003800000 */
[----:B------:R-:W-:Y:S01]  /*0280*/  LEA.HI R8, R8, 0x1, RZ, 0x1b ;  /* 0x0000000108087811 */ /* 0x000fe200078fd8ff */
[----:B------:R-:W-:Y:S01]  /*0290*/  IMAD.MOV.U32 R12, RZ, RZ, RZ ;  /* 0x000000ffff0c7224 */ /* 0x000fe200078e00ff */
[----:B------:R-:W-:Y:S02]  /*02a0*/  MOV R26, R0 ;  /* 0x00000000001a7202 */ /* 0x000fe40000000f00 */
[----:B------:R-:W-:-:S07]  /*02b0*/  LOP3.LUT R3, R8, 0x3, RZ, 0xc0, !PT ;  /* 0x0000000308037812 */ /* 0x000fce00078ec0ff */
.L_x_172:
[----:B0-----:R-:W-:-:S06]  /*02c0*/  IMAD.WIDE.U32 R8, R26, 0x10, R6 ;  /* 0x000000101a087825 */ /* 0x001fcc00078e0006 */
[----:B------:R-:W2:Y:S01]  /*02d0*/  LDG.E.128.CONSTANT R8, desc[UR8][R8.64] ;  /* 0x0000000808087981 */ /* 0x000ea2000c1e9d00 */
[----:B------:R-:W-:Y:S02]  /*02e0*/  IMAD R13, R26, 0x10, R49 ;  /* 0x000000101a0d7824 */ /* 0x000fe400078e0231 */
[----:B------:R-:W-:Y:S02]  /*02f0*/  VIADD R12, R12, 0x1 ;  /* 0x000000010c0c7836 */ /* 0x000fe40000000000 */
[----:B------:R-:W-:-:S03]  /*0300*/  VIADD R26, R26, 0x20 ;  /* 0x000000201a1a7836 */ /* 0x000fc60000000000 */
[----:B------:R-:W-:Y:S01]  /*0310*/  ISETP.NE.AND P0, PT, R12, R3, PT ;  /* 0x000000030c00720c */ /* 0x000fe20003f05270 */
[----:B--2---:R0:W-:-:S12]  /*0320*/  STS.128 [R13], R8 ;  /* 0x000000080d007388 */ /* 0x0041d80000000c00 */
[----:B------:R-:W-:Y:S05]  /*0330*/  @P0 BRA `(.L_x_172) ;  /* 0xfffffffc00e00947 */ /* 0x000fea000383ffff */
.L_x_171:
[----:B------:R-:W-:Y:S05]  /*0340*/  BSYNC.RECONVERGENT B1 ;  /* 0x0000000000017941 */ /* 0x000fea0003800200 */
.L_x_170:
[----:B------:R-:W-:Y:S05]  /*0350*/  @!P1 BRA `(.L_x_169) ;  /* 0x0000000000349947 */ /* 0x000fea0003800000 */
.L_x_173:
[----:B------:R-:W-:-:S05]  /*0360*/  IMAD.WIDE.U32 R24, R26, 0x10, R6 ;  /* 0x000000101a187825 */ /* 0x000fca00078e0006 */
[----:B01----:R-:W2:Y:S04]  /*0370*/  LDG.E.128.CONSTANT R8, desc[UR8][R24.64] ;  /* 0x0000000818087981 */ /* 0x003ea8000c1e9d00 */
[----:B------:R-:W3:Y:S04]  /*0380*/  LDG.E.128.CONSTANT R12, desc[UR8][R24.64+0x200] ;  /* 0x00020008180c7981 */ /* 0x000ee8000c1e9d00 */
[----:B------:R-:W4:Y:S04]  /*0390*/  LDG.E.128.CONSTANT R16, desc[UR8][R24.64+0x400] ;  /* 0x0004000818107981 */ /* 0x000f28000c1e9d00 */
[----:B------:R-:W5:Y:S01]  /*03a0*/  LDG.E.128.CONSTANT R20, desc[UR8][R24.64+0x600] ;  /* 0x0006000818147981 */ /* 0x000f62000c1e9d00 */
[----:B------:R-:W-:-:S02]  /*03b0*/  IMAD R3, R26, 0x10, R49 ;  /* 0x000000101a037824 */ /* 0x000fc400078e0231 */
[----:B------:R-:W-:-:S05]  /*03c0*/  VIADD R26, R26, 0x80 ;  /* 0x000000801a1a7836 */ /* 0x000fca0000000000 */
[----:B------:R-:W-:Y:S01]  /*03d0*/  ISETP.GE.U32.AND P0, PT, R26, R27, PT ;  /* 0x0000001b1a00720c */ /* 0x000fe20003f06070 */
[----:B--2---:R1:W-:Y:S04]  /*03e0*/  STS.128 [R3], R8 ;  /* 0x0000000803007388 */ /* 0x0043e80000000c00 */
[----:B---3--:R1:W-:Y:S04]  /*03f0*/  STS.128 [R3+0x200], R12 ;  /* 0x0002000c03007388 */ /* 0x0083e80000000c00 */
[----:B----4-:R1:W-:Y:S04]  /*0400*/  STS.128 [R3+0x400], R16 ;  /* 0x0004001003007388 */ /* 0x0103e80000000c00 */
[----:B-----5:R1:W-:Y:S01]  /*0410*/  STS.128 [R3+0x600], R20 ;  /* 0x0006001403007388 */ /* 0x0203e20000000c00 */
[----:B------:R-:W-:Y:S05]  /*0420*/  @!P0 BRA `(.L_x_173) ;  /* 0xfffffffc00cc8947 */ /* 0x000fea000383ffff */
.L_x_169:
[----:B------:R-:W-:Y:S05]  /*0430*/  BSYNC.RECONVERGENT B0 ;  /* 0x0000000000007941 */ /* 0x000fea0003800200 */
.L_x_168:
[----:B01----:R-:W-:Y:S01]  /*0440*/  LOP3.LUT R9, R4, 0xfffffff8, RZ, 0xc0, !PT ;  /* 0xfffffff804097812 */ /* 0x003fe200078ec0ff */
[----:B------:R-:W-:Y:S04]  /*0450*/  BSSY.RECONVERGENT B0, `(.L_x_174) ;  /* 0x00000b1000007945 */ /* 0x000fe80003800200 */
[----:B------:R-:W-:-:S05]  /*0460*/  IMAD.IADD R3, R0, 0x1, R9 ;  /* 0x0000000100037824 */ /* 0x000fca00078e0209 */
[----:B------:R-:W-:-:S13]  /*0470*/  ISETP.GE.U32.AND P0, PT, R3, R4, PT ;  /* 0x000000040300720c */ /* 0x000fda0003f06070 */
[----:B------:R-:W-:Y:S05]  /*0480*/  @P0 BRA `(.L_x_175) ;  /* 0x0000000800b40947 */ /* 0x000fea0003800000 */
[----:B------:R-:W-:Y:S01]  /*0490*/  LOP3.LUT R10, RZ, R0, RZ, 0x33, !PT ;  /* 0x00000000ff0a7212 */ /* 0x000fe200078e33ff */
[----:B------:R-:W-:Y:S01]  /*04a0*/  BSSY.RECONVERGENT B1, `(.L_x_176) ;  /* 0x0000012000017945 */ /* 0x000fe20003800200 */
[----:B------:R-:W-:-:S04]  /*04b0*/  VIADDMNMX.U32 R8, R3, 0x20, R4, !PT ;  /* 0x0000002003087846 */ /* 0x000fc80007800004 */
[----:B------:R-:W-:-:S04]  /*04c0*/  IADD3 R8, PT, PT, -R9, R8, R10 ;  /* 0x0000000809087210 */ /* 0x000fc80007ffe10a */
[C---:B------:R-:W-:Y:S02]  /*04d0*/  LOP3.LUT R9, R8.reuse, 0x60, RZ, 0xc0, !PT ;  /* 0x0000006008097812 */ /* 0x040fe400078ec0ff */
[----:B------:R-:W-:Y:S02]  /*04e0*/  ISETP.GE.U32.AND P1, PT, R8, 0x60, PT ;  /* 0x000000600800780c */ /* 0x000fe40003f26070 */
[----:B------:R-:W-:-:S13]  /*04f0*/  ISETP.NE.AND P0, PT, R9, 0x60, PT ;  /* 0x000000600900780c */ /* 0x000fda0003f05270 */
[----:B------:R-:W-:Y:S05]  /*0500*/  @!P0 BRA `(.L_x_177) ;  /* 0x00000000002c8947 */ /* 0x000fea0003800000 */
[----:B------:R-:W-:Y:S02]  /*0510*/  LEA.HI R8, R8, 0x1, RZ, 0x1b ;  /* 0x0000000108087811 */ /* 0x000fe400078fd8ff */
[----:B------:R-:W-:Y:S02]  /*0520*/  MOV R10, RZ ;  /* 0x000000ff000a7202 */ /* 0x000fe40000000f00 */
[----:B------:R-:W-:-:S07]  /*0530*/  LOP3.LUT R13, R8, 0x3, RZ, 0xc0, !PT ;  /* 0x00000003080d7812 */ /* 0x000fce00078ec0ff */
.L_x_178:
[----:B0-----:R-:W-:-:S06]  /*0540*/  IMAD.WIDE.U32 R8, R3, 0x2, R6 ;  /* 0x0000000203087825 */ /* 0x001fcc00078e0006 */
[----:B------:R-:W2:Y:S01]  /*0550*/  LDG.E.U16.CONSTANT R8, desc[UR8][R8.64] ;  /* 0x0000000808087981 */ /* 0x000ea2000c1e9500 */
[C---:B------:R-:W-:Y:S02]  /*0560*/  IMAD R11, R3.reuse, 0x2, R49 ;  /* 0x00000002030b7824 */ /* 0x040fe400078e0231 */
[----:B------:R-:W-:Y:S02]  /*0570*/  VIADD R10, R10, 0x1 ;  /* 0x000000010a0a7836 */ /* 0x000fe40000000000 */
[----:B------:R-:W-:-:S03]  /*0580*/  VIADD R3, R3, 0x20 ;  /* 0x0000002003037836 */ /* 0x000fc60000000000 */
[----:B------:R-:W-:Y:S01]  /*0590*/  ISETP.NE.AND P0, PT, R10, R13, PT ;  /* 0x0000000d0a00720c */ /* 0x000fe20003f05270 */
[----:B--2---:R0:W-:-:S12]  /*05a0*/  STS.U16 [R11], R8 ;  /* 0x000000080b007388 */ /* 0x0041d80000000400 */
[----:B------:R-:W-:Y:S05]  /*05b0*/  @P0 BRA `(.L_x_178) ;  /* 0xfffffffc00e00947 */ /* 0x000fea000383ffff */
.L_x_177:
[----:B------:R-:W-:Y:S05]  /*05c0*/  BSYNC.RECONVERGENT B1 ;  /* 0x0000000000017941 */ /* 0x000fea0003800200 */
.L_x_176:
[----:B------:R-:W-:Y:S05]  /*05d0*/  @!P1 BRA `(.L_x_175) ;  /* 0x0000000800609947 */ /* 0x000fea0003800000 */
[----:B------:R-:W-:-:S13]  /*05e0*/  ISETP.GE.U32.AND P2, PT, R3, R4, PT ;  /* 0x000000040300720c */ /* 0x000fda0003f46070 */
[C---:B0-----:R-:W-:Y:S02]  /*05f0*/  @P2 VIADD R11, R3.reuse, 0x20 ;  /* 0x00000020030b2836 */ /* 0x041fe40000000000 */
[C---:B------:R-:W-:Y:S02]  /*0600*/  @P2 VIADD R13, R3.reuse, 0x40 ;  /* 0x00000040030d2836 */ /* 0x040fe40000000000 */
[C---:B------:R-:W-:Y:S02]  /*0610*/  @P2 VIADD R15, R3.reuse, 0x60 ;  /* 0x00000060030f2836 */ /* 0x040fe40000000000 */
[----:B------:R-:W-:-:S04]  /*0620*/  @P2 IMAD.WIDE.U32 R8, R3, 0x2, R6 ;  /* 0x0000000203082825 */ /* 0x000fc800078e0006 */
[--C-:B------:R-:W-:Y:S02]  /*0630*/  @P2 IMAD.WIDE.U32 R10, R11, 0x2, R6.reuse ;  /* 0x000000020b0a2825 */ /* 0x100fe400078e0006 */
[----:B------:R-:W2:Y:S02]  /*0640*/  @P2 LDG.E.U16.CONSTANT R8, desc[UR8][R8.64] ;  /* 0x0000000808082981 */ /* 0x000ea4000c1e9500 */
[--C-:B------:R-:W-:Y:S02]  /*0650*/  @P2 IMAD.WIDE.U32 R12, R13, 0x2, R6.reuse ;  /* 0x000000020d0c2825 */ /* 0x100fe400078e0006 */
[----:B------:R-:W3:Y:S02]  /*0660*/  @P2 LDG.E.U16.CONSTANT R10, desc[UR8][R10.64] ;  /* 0x000000080a0a2981 */ /* 0x000ee4000c1e9500 */
[----:B------:R-:W-:Y:S02]  /*0670*/  @P2 IMAD.WIDE.U32 R14, R15, 0x2, R6 ;  /* 0x000000020f0e2825 */ /* 0x000fe400078e0006 */
[----:B------:R-:W4:Y:S04]  /*0680*/  @P2 LDG.E.U16.CONSTANT R12, desc[UR8][R12.64] ;  /* 0x000000080c0c2981 */ /* 0x000f28000c1e9500 */
[----:B------:R-:W5:Y:S01]  /*0690*/  @P2 LDG.E.U16.CONSTANT R14, desc[UR8][R14.64] ;  /* 0x000000080e0e2981 */ /* 0x000f62000c1e9500 */
[C---:B------:R-:W-:Y:S01]  /*06a0*/  @P2 LEA R17, R3.reuse, R49, 0x1 ;  /* 0x0000003103112211 */ /* 0x040fe200078e08ff */
[----:B------:R-:W-:-:S04]  /*06b0*/  @P2 VIADD R3, R3, 0x80 ;  /* 0x0000008003032836 */ /* 0x000fc80000000000 */
[----:B------:R-:W-:Y:S01]  /*06c0*/  IMAD.IADD R16, R4, 0x1, -R3 ;  /* 0x0000000104107824 */ /* 0x000fe200078e0a03 */
[----:B------:R-:W-:-:S04]  /*06d0*/  ISETP.GE.U32.AND P0, PT, R3, R4, PT ;  /* 0x000000040300720c */ /* 0x000fc80003f06070 */
[----:B------:R-:W-:Y:S01]  /*06e0*/  ISETP.LE.U32.OR P1, PT, R16, 0x180, P0 ;  /* 0x000001801000780c */ /* 0x000fe20000723470 */
[----:B------:R-:W-:Y:S01]  /*06f0*/  BSSY.RECONVERGENT B1, `(.L_x_179) ;  /* 0x000004c000017945 */ /* 0x000fe20003800200 */
[----:B------:R-:W-:Y:S01]  /*0700*/  PLOP3.LUT P0, PT, P2, PT, PT, 0x8, 0x80 ;  /* 0x000000000080781c */ /* 0x000fe2000170e170 */
[----:B--2---:R0:W-:Y:S04]  /*0710*/  @P2 STS.U16 [R17], R8 ;  /* 0x0000000811002388 */ /* 0x0041e80000000400 */
[----:B---3--:R0:W-:Y:S04]  /*0720*/  @P2 STS.U16 [R17+0x40], R10 ;  /* 0x0000400a11002388 */ /* 0x0081e80000000400 */
[----:B----4-:R0:W-:Y:S04]  /*0730*/  @P2 STS.U16 [R17+0x80], R12 ;  /* 0x0000800c11002388 */ /* 0x0101e80000000400 */
[----:B-----5:R0:W-:Y:S01]  /*0740*/  @P2 STS.U16 [R17+0xc0], R14 ;  /* 0x0000c00e11002388 */ /* 0x0201e20000000400 */
[----:B------:R-:W-:Y:S05]  /*0750*/  @P1 BRA `(.L_x_180) ;  /* 0x0000000400141947 */ /* 0x000fea0003800000 */
[----:B------:R-:W-:Y:S01]  /*0760*/  PLOP3.LUT P0, PT, PT, PT, PT, 0x8, 0x80 ;  /* 0x000000000080781c */ /* 0x000fe20003f0e170 */
[----:B0-----:R-:W-:-:S12]  /*0770*/  VIADD R8, R4, 0xfffffe80 ;  /* 0xfffffe8004087836 */ /* 0x001fd80000000000 */
.L_x_181:
[C---:B------:R-:W-:Y:S01]  /*0780*/  VIADD R15, R3.reuse, 0x40 ;  /* 0x00000040030f7836 */ /* 0x040fe20000000000 */
[C---:B------:R-:W-:Y:S01]  /*0790*/  IADD3 R19, PT, PT, R3.reuse, 0x80, RZ ;  /* 0x0000008003137810 */ /* 0x040fe20007ffe0ff */
[C---:B------:R-:W-:Y:S02]  /*07a0*/  VIADD R13, R3.reuse, 0x20 ;  /* 0x00000020030d7836 */ /* 0x040fe40000000000 */
[----:B------:R-:W-:Y:S02]  /*07b0*/  VIADD R17, R3, 0x60 ;  /* 0x0000006003117836 */ /* 0x000fe40000000000 */
[----:B-1----:R-:W-:-:S04]  /*07c0*/  IMAD.WIDE.U32 R14, R15, 0x2, R6 ;  /* 0x000000020f0e7825 */ /* 0x002fc800078e0006 */
[----:B------:R-:W-:Y:S01]  /*07d0*/  VIADD R25, R3, 0xa0 ;  /* 0x000000a003197836 */ /* 0x000fe20000000000 */
[----:B------:R0:W2:Y:S01]  /*07e0*/  LDG.E.U16.CONSTANT R11, desc[UR8][R14.64] ;  /* 0x000000080e0b7981 */ /* 0x0000a2000c1e9500 */
[----:B------:R-:W-:-:S04]  /*07f0*/  IMAD.WIDE.U32 R12, R13, 0x2, R6 ;  /* 0x000000020d0c7825 */ /* 0x000fc800078e0006 */
[C-C-:B------:R-:W-:Y:S01]  /*0800*/  IMAD.WIDE.U32 R20, R3.reuse, 0x2, R6.reuse ;  /* 0x0000000203147825 */ /* 0x140fe200078e0006 */
[----:B------:R1:W3:Y:S03]  /*0810*/  LDG.E.U16.CONSTANT R10, desc[UR8][R12.64] ;  /* 0x000000080c0a7981 */ /* 0x0002e6000c1e9500 */
[----:B------:R-:W-:Y:S01]  /*0820*/  VIADD R29, R3, 0x100 ;  /* 0x00000100031d7836 */ /* 0x000fe20000000000 */
[----:B------:R-:W4:Y:S01]  /*0830*/  LDG.E.U16.CONSTANT R9, desc[UR8][R20.64] ;  /* 0x0000000814097981 */ /* 0x000f22000c1e9500 */
[----:B------:R-:W-:-:S04]  /*0840*/  IMAD.WIDE.U32 R16, R17, 0x2, R6 ;  /* 0x0000000211107825 */ /* 0x000fc800078e0006 */
[----:B------:R-:W-:-:S04]  /*0850*/  IMAD.WIDE.U32 R18, R19, 0x2, R6 ;  /* 0x0000000213127825 */ /* 0x000fc800078e0006 */
[C---:B------:R-:W-:Y:S01]  /*0860*/  VIADD R23, R3.reuse, 0xe0 ;  /* 0x000000e003177836 */ /* 0x040fe20000000000 */
[----:B------:R-:W5:Y:S01]  /*0870*/  LDG.E.U16.CONSTANT R20, desc[UR8][R16.64] ;  /* 0x0000000810147981 */ /* 0x000f62000c1e9500 */
[C---:B------:R-:W-:Y:S02]  /*0880*/  VIADD R31, R3.reuse, 0x120 ;  /* 0x00000120031f7836 */ /* 0x040fe40000000000 */
[----:B------:R-:W-:Y:S01]  /*0890*/  VIADD R33, R3, 0x140 ;  /* 0x0000014003217836 */ /* 0x000fe20000000000 */
[----:B------:R1:W5:Y:S01]  /*08a0*/  LDG.E.U16.CONSTANT R21, desc[UR8][R18.64] ;  /* 0x0000000812157981 */ /* 0x000362000c1e9500 */
[----:B------:R-:W-:-:S04]  /*08b0*/  IMAD.WIDE.U32 R24, R25, 0x2, R6 ;  /* 0x0000000219187825 */ /* 0x000fc800078e0006 */
[--C-:B0-----:R-:W-:Y:S02]  /*08c0*/  IMAD.WIDE.U32 R14, R29, 0x2, R6.reuse ;  /* 0x000000021d0e7825 */ /* 0x101fe400078e0006 */
[----:B------:R-:W5:Y:S02]  /*08d0*/  LDG.E.U16.CONSTANT R24, desc[UR8][R24.64] ;  /* 0x0000000818187981 */ /* 0x000f64000c1e9500 */
[--C-:B-1----:R-:W-:Y:S01]  /*08e0*/  IMAD.WIDE.U32 R12, R23, 0x2, R6.reuse ;  /* 0x00000002170c7825 */ /* 0x102fe200078e0006 */
[----:B------:R-:W-:Y:S01]  /*08f0*/  IADD3 R23, PT, PT, R3, 0x160, RZ ;  /* 0x0000016003177810 */ /* 0x000fe20007ffe0ff */
[----:B------:R0:W5:Y:S02]  /*0900*/  LDG.E.U16.CONSTANT R32, desc[UR8][R14.64] ;  /* 0x000000080e207981 */ /* 0x000164000c1e9500 */
[----:B------:R-:W-:-:S04]  /*0910*/  IMAD.WIDE.U32 R28, R31, 0x2, R6 ;  /* 0x000000021f1c7825 */ /* 0x000fc800078e0006 */
[----:B------:R-:W-:Y:S01]  /*0920*/  IMAD.WIDE.U32 R30, R33, 0x2, R6 ;  /* 0x00000002211e7825 */ /* 0x000fe200078e0006 */
[----:B------:R1:W5:Y:S03]  /*0930*/  LDG.E.U16.CONSTANT R25, desc[UR8][R12.64] ;  /* 0x000000080c197981 */ /* 0x000366000c1e9500 */
[C---:B------:R-:W-:Y:S01]  /*0940*/  VIADD R27, R3.reuse, 0xc0 ;  /* 0x000000c0031b7836 */ /* 0x040fe20000000000 */
[----:B------:R-:W5:Y:S01]  /*0950*/  LDG.E.U16.CONSTANT R28, desc[UR8][R28.64] ;  /* 0x000000081c1c7981 */ /* 0x000f62000c1e9500 */
[C---:B------:R-:W-:Y:S02]  /*0960*/  VIADD R19, R3.reuse, 0x180 ;  /* 0x0000018003137836 */ /* 0x040fe40000000000 */
[C---:B------:R-:W-:Y:S01]  /*0970*/  VIADD R17, R3.reuse, 0x1a0 ;  /* 0x000001a003117836 */ /* 0x040fe20000000000 */
[----:B------:R-:W5:Y:S01]  /*0980*/  LDG.E.U16.CONSTANT R30, desc[UR8][R30.64] ;  /* 0x000000081e1e7981 */ /* 0x000f62000c1e9500 */
[----:B------:R-:W-:-:S02]  /*0990*/  VIADD R33, R3, 0x1c0 ;  /* 0x000001c003217836 */ /* 0x000fc40000000000 */
[----:B------:R-:W-:Y:S02]  /*09a0*/  VIADD R35, R3, 0x1e0 ;  /* 0x000001e003237836 */ /* 0x000fe40000000000 */
[----:B------:R-:W-:-:S04]  /*09b0*/  IMAD.WIDE.U32 R26, R27, 0x2, R6 ;  /* 0x000000021b1a7825 */ /* 0x000fc800078e0006 */
[--C-:B------:R-:W-:Y:S02]  /*09c0*/  IMAD.WIDE.U32 R22, R23, 0x2, R6.reuse ;  /* 0x0000000217167825 */ /* 0x100fe400078e0006 */
[----:B------:R1:W5:Y:S02]  /*09d0*/  LDG.E.U16.CONSTANT R26, desc[UR8][R26.64] ;  /* 0x000000081a1a7981 */ /* 0x000364000c1e9500 */
[--C-:B------:R-:W-:Y:S02]  /*09e0*/  IMAD.WIDE.U32 R18, R19, 0x2, R6.reuse ;  /* 0x0000000213127825 */ /* 0x100fe400078e0006 */
[----:B------:R-:W5:Y:S02]  /*09f0*/  LDG.E.U16.CONSTANT R22, desc[UR8][R22.64] ;  /* 0x0000000816167981 */ /* 0x000f64000c1e9500 */
[--C-:B------:R-:W-:Y:S02]  /*0a00*/  IMAD.WIDE.U32 R16, R17, 0x2, R6.reuse ;  /* 0x0000000211107825 */ /* 0x100fe400078e0006 */
[----:B------:R-:W5:Y:S02]  /*0a10*/  LDG.E.U16.CONSTANT R18, desc[UR8][R18.64] ;  /* 0x0000000812127981 */ /* 0x000f64000c1e9500 */
[----:B0-----:R-:W-:-:S02]  /*0a20*/  IMAD.WIDE.U32 R14, R33, 0x2, R6 ;  /* 0x00000002210e7825 */ /* 0x001fc400078e0006 */
[----:B------:R-:W5:Y:S02]  /*0a30*/  LDG.E.U16.CONSTANT R16, desc[UR8][R16.64] ;  /* 0x0000000810107981 */ /* 0x000f64000c1e9500 */
[----:B-1----:R-:W-:Y:S02]  /*0a40*/  IMAD.WIDE.U32 R12, R35, 0x2, R6 ;  /* 0x00000002230c7825 */ /* 0x002fe400078e0006 */
[----:B------:R-:W5:Y:S04]  /*0a50*/  LDG.E.U16.CONSTANT R14, desc[UR8][R14.64] ;  /* 0x000000080e0e7981 */ /* 0x000f68000c1e9500 */
[----:B------:R-:W5:Y:S01]  /*0a60*/  LDG.E.U16.CONSTANT R12, desc[UR8][R12.64] ;  /* 0x000000080c0c7981 */ /* 0x000f62000c1e9500 */
[C---:B------:R-:W-:Y:S02]  /*0a70*/  IMAD R27, R3.reuse, 0x2, R49 ;  /* 0x00000002031b7824 */ /* 0x040fe400078e0231 */
[----:B------:R-:W-:-:S05]  /*0a80*/  VIADD R3, R3, 0x200 ;  /* 0x0000020003037836 */ /* 0x000fca0000000000 */
[----:B------:R-:W-:Y:S01]  /*0a90*/  ISETP.GE.U32.AND P1, PT, R3, R8, PT ;  /* 0x000000080300720c */ /* 0x000fe20003f26070 */
[----:B--2---:R1:W-:Y:S04]  /*0aa0*/  STS.U16 [R27+0x80], R11 ;  /* 0x0000800b1b007388 */ /* 0x0043e80000000400 */
[----:B---3--:R1:W-:Y:S04]  /*0ab0*/  STS.U16 [R27+0x40], R10 ;  /* 0x0000400a1b007388 */ /* 0x0083e80000000400 */
[----:B----4-:R1:W-:Y:S04]  /*0ac0*/  STS.U16 [R27], R9 ;  /* 0x000000091b007388 */ /* 0x0103e80000000400 */
        /* <DEDUP_REMOVED lines=14> */
.L_x_180:
[----:B------:R-:W-:Y:S05]  /*0bb0*/  BSYNC.RECONVERGENT B1 ;  /* 0x0000000000017941 */ /* 0x000fea0003800200 */
.L_x_179:
[CC--:B------:R-:W-:Y:S01]  /*0bc0*/  ISETP.GE.U32.AND P1, PT, R3.reuse, R4.reuse, PT ;  /* 0x000000040300720c */ /* 0x0c0fe20003f26070 */
[----:B------:R-:W-:Y:S01]  /*0bd0*/  BSSY.RECONVERGENT B1, `(.L_x_182) ;  /* 0x0000026000017945 */ /* 0x000fe20003800200 */
[----:B0-----:R-:W-:-:S04]  /*0be0*/  IADD3 R8, PT, PT, -R3, R4, RZ ;  /* 0x0000000403087210 */ /* 0x001fc80007ffe1ff */
[----:B------:R-:W-:-:S13]  /*0bf0*/  ISETP.LE.U32.OR P1, PT, R8, 0x80, P1 ;  /* 0x000000800800780c */ /* 0x000fda0000f23470 */
[----:B------:R-:W-:Y:S05]  /*0c00*/  @P1 BRA `(.L_x_183) ;  /* 0x0000000000881947 */ /* 0x000fea0003800000 */
[C---:B------:R-:W-:Y:S01]  /*0c10*/  VIADD R15, R3.reuse, 0x20 ;  /* 0x00000020030f7836 */ /* 0x040fe20000000000 */
[C---:B------:R-:W-:Y:S01]  /*0c20*/  IADD3 R23, PT, PT, R3.reuse, 0xe0, RZ ;  /* 0x000000e003177810 */ /* 0x040fe20007ffe0ff */
[----:B-1----:R-:W-:-:S04]  /*0c30*/  IMAD.WIDE.U32 R12, R3, 0x2, R6 ;  /* 0x00000002030c7825 */ /* 0x002fc800078e0006 */
[----:B------:R-:W-:Y:S01]  /*0c40*/  IMAD.WIDE.U32 R14, R15, 0x2, R6 ;  /* 0x000000020f0e7825 */ /* 0x000fe200078e0006 */
[----:B------:R0:W2:Y:S03]  /*0c50*/  LDG.E.U16.CONSTANT R20, desc[UR8][R12.64] ;  /* 0x000000080c147981 */ /* 0x0000a6000c1e9500 */
[C---:B------:R-:W-:Y:S01]  /*0c60*/  VIADD R17, R3.reuse, 0x40 ;  /* 0x0000004003117836 */ /* 0x040fe20000000000 */
[----:B------:R1:W3:Y:S01]  /*0c70*/  LDG.E.U16.CONSTANT R22, desc[UR8][R14.64] ;  /* 0x000000080e167981 */ /* 0x0002e2000c1e9500 */
[C---:B------:R-:W-:Y:S02]  /*0c80*/  VIADD R19, R3.reuse, 0x60 ;  /* 0x0000006003137836 */ /* 0x040fe40000000000 */
[C---:B------:R-:W-:Y:S02]  /*0c90*/  VIADD R9, R3.reuse, 0x80 ;  /* 0x0000008003097836 */ /* 0x040fe40000000000 */
        /* <DEDUP_REMOVED lines=14> */
[C---:B----4-:R-:W-:Y:S01]  /*0d80*/  IMAD R17, R3.reuse, 0x2, R49 ;  /* 0x0000000203117824 */ /* 0x050fe200078e0231 */
[----:B------:R-:W-:Y:S01]  /*0d90*/  PLOP3.LUT P0, PT, PT, PT, PT, 0x8, 0x80 ;  /* 0x000000000080781c */ /* 0x000fe20003f0e170 */
[----:B------:R-:W-:-:S03]  /*0da0*/  VIADD R3, R3, 0x100 ;  /* 0x0000010003037836 */ /* 0x000fc60000000000 */
[----:B--2---:R0:W-:Y:S04]  /*0db0*/  STS.U16 [R17], R20 ;  /* 0x0000001411007388 */ /* 0x0041e80000000400 */
[----:B---3--:R0:W-:Y:S04]  /*0dc0*/  STS.U16 [R17+0x40], R22 ;  /* 0x0000401611007388 */ /* 0x0081e80000000400 */
[----:B-----5:R0:W-:Y:S04]  /*0dd0*/  STS.U16 [R17+0x80], R16 ;  /* 0x0000801011007388 */ /* 0x0201e80000000400 */
[----:B------:R0:W-:Y:S04]  /*0de0*/  STS.U16 [R17+0xc0], R18 ;  /* 0x0000c01211007388 */ /* 0x0001e80000000400 */
[----:B------:R0:W-:Y:S04]  /*0df0*/  STS.U16 [R17+0x100], R8 ;  /* 0x0001000811007388 */ /* 0x0001e80000000400 */
[----:B------:R0:W-:Y:S04]  /*0e00*/  STS.U16 [R17+0x140], R10 ;  /* 0x0001400a11007388 */ /* 0x0001e80000000400 */
[----:B------:R0:W-:Y:S04]  /*0e10*/  STS.U16 [R17+0x180], R12 ;  /* 0x0001800c11007388 */ /* 0x0001e80000000400 */
[----:B------:R0:W-:Y:S02]  /*0e20*/  STS.U16 [R17+0x1c0], R14 ;  /* 0x0001c00e11007388 */ /* 0x0001e40000000400 */
.L_x_183:
[----:B------:R-:W-:Y:S05]  /*0e30*/  BSYNC.RECONVERGENT B1 ;  /* 0x0000000000017941 */ /* 0x000fea0003800200 */
.L_x_182:
[----:B------:R-:W-:-:S13]  /*0e40*/  ISETP.LT.U32.OR P0, PT, R3, R4, P0 ;  /* 0x000000040300720c */ /* 0x000fda0000701470 */
[----:B------:R-:W-:Y:S05]  /*0e50*/  @!P0 BRA `(.L_x_175) ;  /* 0x0000000000408947 */ /* 0x000fea0003800000 */
[C---:B-1----:R-:W-:Y:S02]  /*0e60*/  VIADD R11, R3.reuse, 0x20 ;  /* 0x00000020030b7836 */ /* 0x042fe40000000000 */
[C---:B------:R-:W-:Y:S02]  /*0e70*/  VIADD R13, R3.reuse, 0x40 ;  /* 0x00000040030d7836 */ /* 0x040fe40000000000 */
[C---:B------:R-:W-:Y:S02]  /*0e80*/  VIADD R15, R3.reuse, 0x60 ;  /* 0x00000060030f7836 */ /* 0x040fe40000000000 */
[----:B0-----:R-:W-:-:S04]  /*0e90*/  IMAD.WIDE.U32 R8, R3, 0x2, R6 ;  /* 0x0000000203087825 */ /* 0x001fc800078e0006 */
[--C-:B------:R-:W-:Y:S02]  /*0ea0*/  IMAD.WIDE.U32 R10, R11, 0x2, R6.reuse ;  /* 0x000000020b0a7825 */ /* 0x100fe400078e0006 */
[----:B------:R-:W2:Y:S02]  /*0eb0*/  LDG.E.U16.CONSTANT R8, desc[UR8][R8.64] ;  /* 0x0000000808087981 */ /* 0x000ea4000c1e9500 */
[--C-:B------:R-:W-:Y:S02]  /*0ec0*/  IMAD.WIDE.U32 R12, R13, 0x2, R6.reuse ;  /* 0x000000020d0c7825 */ /* 0x100fe400078e0006 */
[----:B------:R-:W3:Y:S02]  /*0ed0*/  LDG.E.U16.CONSTANT R10, desc[UR8][R10.64] ;  /* 0x000000080a0a7981 */ /* 0x000ee4000c1e9500 */
[----:B------:R-:W-:Y:S02]  /*0ee0*/  IMAD.WIDE.U32 R6, R15, 0x2, R6 ;  /* 0x000000020f067825 */ /* 0x000fe400078e0006 */
[----:B------:R-:W4:Y:S04]  /*0ef0*/  LDG.E.U16.CONSTANT R12, desc[UR8][R12.64] ;  /* 0x000000080c0c7981 */ /* 0x000f28000c1e9500 */
[----:B------:R-:W5:Y:S01]  /*0f00*/  LDG.E.U16.CONSTANT R6, desc[UR8][R6.64] ;  /* 0x0000000806067981 */ /* 0x000f62000c1e9500 */
[----:B------:R-:W-:-:S05]  /*0f10*/  IMAD R3, R3, 0x2, R49 ;  /* 0x0000000203037824 */ /* 0x000fca00078e0231 */
[----:B--2---:R2:W-:Y:S04]  /*0f20*/  STS.U16 [R3], R8 ;  /* 0x0000000803007388 */ /* 0x0045e80000000400 */
[----:B---3--:R2:W-:Y:S04]  /*0f30*/  STS.U16 [R3+0x40], R10 ;  /* 0x0000400a03007388 */ /* 0x0085e80000000400 */
[----:B----4-:R2:W-:Y:S04]  /*0f40*/  STS.U16 [R3+0x80], R12 ;  /* 0x0000800c03007388 */ /* 0x0105e80000000400 */
[----:B-----5:R2:W-:Y:S02]  /*0f50*/  STS.U16 [R3+0xc0], R6 ;  /* 0x0000c00603007388 */ /* 0x0205e40000000400 */
.L_x_175:
[----:B------:R-:W-:Y:S05]  /*0f60*/  BSYNC.RECONVERGENT B0 ;  /* 0x0000000000007941 */ /* 0x000fea0003800200 */
.L_x_174:
[----:B------:R-:W3:Y:S01]  /*0f70*/  LDCU UR4, c[0x0][0x3ac] ;  /* 0x00007580ff0477ac */ /* 0x000ee20008000800 */
[----:B--2---:R-:W2:Y:S01]  /*0f80*/  LDC R6, c[0x0][0x3c8] ;  /* 0x0000f200ff067b82 */ /* 0x004ea20000000800 */
[----:B------:R-:W-:Y:S01]  /*0f90*/  BSSY.RECONVERGENT B0, `(.L_x_184) ;  /* 0x00000e1000007945 */ /* 0x000fe20003800200 */
[----:B---3--:R-:W-:-:S04]  /*0fa0*/  MOV R4, UR4 ;  /* 0x0000000400047c02 */ /* 0x008fc80008000f00 */
[----:B------:R-:W-:Y:S01]  /*0fb0*/  ISETP.GE.U32.AND P0, PT, R0, R4, PT ;  /* 0x000000040000720c */ /* 0x000fe20003f06070 */
[----:B--2---:R-:W-:Y:S01]  /*0fc0*/  IMAD R47, R6, 0x2, R49 ;  /* 0x00000002062f7824 */ /* 0x004fe200078e0231 */
[----:B------:R-:W-:-:S11]  /*0fd0*/  NOP ;  /* 0x0000000000007918 */ /* 0x000fd60000000000 */
[----:B------:R-:W-:Y:S05]  /*0fe0*/  @P0 BRA `(.L_x_185) ;  /* 0x0000000c006c0947 */ /* 0x000fea0003800000 */
[----:B------:R-:W2:Y:S02]  /*0ff0*/  LDCU UR5, c[0x0][0x3a4] ;  /* 0x00007480ff0577ac */ /* 0x000ea40008000800 */
[----:B--2---:R-:W-:-:S09]  /*1000*/  UISETP.NE.AND UP0, UPT, UR5, URZ, UPT ;  /* 0x000000ff0500728c */ /* 0x004fd2000bf05270 */
[----:B------:R-:W-:Y:S05]  /*1010*/  BRA.U !UP0, `(.L_x_186) ;  /* 0x00000009084c7547 */ /* 0x000fea000b800000 */
[----:B------:R-:W2:Y:S01]  /*1020*/  LDC R15, c[0x0][0x3c4] ;  /* 0x0000f100ff0f7b82 */ /* 0x000ea20000000800 */
[----:B------:R-:W-:Y:S01]  /*1030*/  UIADD3 UR4, UPT, UPT, UR5, -0x1, URZ ;  /* 0xffffffff05047890 */ /* 0x000fe2000fffe0ff */
[C---:B------:R-:W-:Y:S01]  /*1040*/  VIADD R3, R0.reuse, 0xffffffff ;  /* 0xffffffff00037836 */ /* 0x040fe20000000000 */
[----:B------:R-:W-:Y:S02]  /*1050*/  ULOP3.LUT UR6, UR5, 0x3, URZ, 0xc0, !UPT ;  /* 0x0000000305067892 */ /* 0x000fe4000f8ec0ff */
[----:B------:R-:W-:Y:S01]  /*1060*/  UISETP.GE.U32.AND UP0, UPT, UR4, 0x3, UPT ;  /* 0x000000030400788c */ /* 0x000fe2000bf06070 */
[----:B------:R-:W-:Y:S01]  /*1070*/  IMAD R6, R0, R3, RZ ;  /* 0x0000000300067224 */ /* 0x000fe200078e02ff */
[----:B------:R-:W-:Y:S01]  /*1080*/  PRMT R3, RZ, 0x7610, R3 ;  /* 0x00007610ff037816 */ /* 0x000fe20000000003 */
[----:B------:R-:W-:-:S03]  /*1090*/  UMOV UR4, URZ ;  /* 0x000000ff00047c82 */ /* 0x000fc60008000000 */
[----:B------:R-:W-:Y:S01]  /*10a0*/  SHF.R.U32.HI R6, RZ, 0x1, R6 ;  /* 0x00000001ff067819 */ /* 0x000fe20000011606 */
[----:B--2---:R-:W-:Y:S02]  /*10b0*/  IMAD R4, R0, R15, RZ ;  /* 0x0000000f00047224 */ /* 0x004fe400078e02ff */
[----:B------:R-:W-:Y:S05]  /*10c0*/  BRA.U !UP0, `(.L_x_187) ;  /* 0x0000000508687547 */ /* 0x000fea000b800000 */
[----:B------:R-:W-:Y:S01]  /*10d0*/  ISETP.GT.U32.AND P2, PT, R0, RZ, PT ;  /* 0x000000ff0000720c */ /* 0x000fe20003f44070 */
[----:B------:R-:W-:Y:S01]  /*10e0*/  IMAD R7, R6, 0x2, R49 ;  /* 0x0000000206077824 */ /* 0x000fe200078e0231 */
[----:B-1----:R-:W-:Y:S01]  /*10f0*/  PRMT R9, RZ, 0x7610, R9 ;  /* 0x00007610ff097816 */ /* 0x002fe20000000009 */
[----:B0-----:R-:W-:Y:S01]  /*1100*/  IMAD R8, R4, 0x2, R47 ;  /* 0x0000000204087824 */ /* 0x001fe200078e022f */
[C---:B------:R-:W-:Y:S01]  /*1110*/  ISETP.GE.U32.OR P1, PT, R0.reuse, UR5, !P2 ;  /* 0x0000000500007c0c */ /* 0x040fe2000d726470 */
[----:B------:R-:W-:Y:S01]  /*1120*/  ULOP3.LUT UR4, UR5, 0xfffffffc, URZ, 0xc0, !UPT ;  /* 0xfffffffc05047892 */ /* 0x000fe2000f8ec0ff */
[C---:B------:R-:W-:Y:S02]  /*1130*/  ISETP.GE.U32.AND P3, PT, R0.reuse, RZ, PT ;  /* 0x000000ff0000720c */ /* 0x040fe40003f66070 */
[----:B------:R-:W-:Y:S01]  /*1140*/  ISETP.GT.U32.AND P0, PT, R0, 0x1, PT ;  /* 0x000000010000780c */ /* 0x000fe20003f04070 */
[----:B------:R-:W-:Y:S01]  /*1150*/  UISETP.NE.AND UP0, UPT, UR4, 0x4, UPT ;  /* 0x000000040400788c */ /* 0x000fe2000bf05270 */
[----:B------:R-:W-:-:S02]  /*1160*/  PRMT R11, RZ, 0x7610, R11 ;  /* 0x00007610ff0b7816 */ /* 0x000fc4000000000b */
[C---:B------:R-:W-:Y:S01]  /*1170*/  ISETP.GE.U32.OR P0, PT, R0.reuse, UR5, !P0 ;  /* 0x0000000500007c0c */ /* 0x040fe2000c706470 */
[----:B------:R-:W-:Y:S01]  /*1180*/  @P2 IMAD.IADD R12, R0, 0x1, R15 ;  /* 0x00000001000c2824 */ /* 0x000fe200078e020f */
[----:B------:R-:W-:-:S03]  /*1190*/  PRMT R13, RZ, 0x7610, R13 ;  /* 0x00007610ff0d7816 */ /* 0x000fc6000000000d */
[----:B------:R-:W0:Y:S01]  /*11a0*/  @!P1 LDS.U16 R9, [R7] ;  /* 0x0000000007099984 */ /* 0x000e220000000400 */
[----:B------:R-:W-:Y:S01]  /*11b0*/  @P2 LEA R12, R12, R47, 0x1 ;  /* 0x0000002f0c0c2211 */ /* 0x000fe200078e08ff */
[C---:B------:R-:W-:Y:S02]  /*11c0*/  @P3 IMAD R10, R0.reuse, 0x2, R47 ;  /* 0x00000002000a3824 */ /* 0x040fe400078e022f */
[----:B0-----:R-:W-:Y:S01]  /*11d0*/  @!P1 STS.U16 [R8], R9 ;  /* 0x0000000908009388 */ /* 0x001fe20000000400 */
[----:B------:R-:W-:-:S03]  /*11e0*/  ISETP.GT.U32.AND P1, PT, R0, 0x2, PT ;  /* 0x000000020000780c */ /* 0x000fc60003f24070 */
[----:B------:R0:W-:Y:S01]  /*11f0*/  @P3 STS.U16 [R10], R9 ;  /* 0x000000090a003388 */ /* 0x0001e20000000400 */
[----:B------:R-:W-:-:S03]  /*1200*/  ISETP.GE.U32.OR P1, PT, R0, UR5, !P1 ;  /* 0x0000000500007c0c */ /* 0x000fc6000cf26470 */
[----:B------:R-:W1:Y:S01]  /*1210*/  @!P0 LDS.U16 R11, [R7+0x2] ;  /* 0x00000200070b8984 */ /* 0x000e620000000400 */
[----:B0-----:R-:W-:-:S03]  /*1220*/  PRMT R9, RZ, 0x7610, R9 ;  /* 0x00007610ff097816 */ /* 0x001fc60000000009 */
[----:B-1----:R-:W-:Y:S01]  /*1230*/  @!P0 STS.U16 [R8+0x2], R11 ;  /* 0x0000020b08008388 */ /* 0x002fe20000000400 */
[----:B------:R-:W-:-:S03]  /*1240*/  ISETP.GT.U32.AND P0, PT, R0, 0x3, PT ;  /* 0x000000030000780c */ /* 0x000fc60003f04070 */
[----:B------:R-:W-:Y:S01]  /*1250*/  @P2 STS.U16 [R12], R11 ;  /* 0x0000000b0c002388 */ /* 0x000fe20000000400 */
[C---:B------:R-:W-:Y:S02]  /*1260*/  ISETP.GE.U32.AND P2, PT, R0.reuse, 0x2, PT ;  /* 0x000000020000780c */ /* 0x040fe40003f46070 */
[----:B------:R-:W-:Y:S01]  /*1270*/  ISETP.GE.U32.OR P0, PT, R0, UR5, !P0 ;  /* 0x0000000500007c0c */ /* 0x000fe2000c706470 */
[----:B------:R-:W0:Y:S10]  /*1280*/  @!P1 LDS.U16 R13, [R7+0x4] ;  /* 0x00000400070d9984 */ /* 0x000e340000000400 */
[----:B------:R-:W-:-:S04]  /*1290*/  @P2 IMAD R10, R15, 0x2, R0 ;  /* 0x000000020f0a2824 */ /* 0x000fc800078e0200 */
[----:B------:R-:W-:Y:S01]  /*12a0*/  @P2 IMAD R10, R10, 0x2, R47 ;  /* 0x000000020a0a2824 */ /* 0x000fe200078e022f */
        /* <DEDUP_REMOVED lines=9> */
[----:B------:R-:W0:Y:S01]  /*1340*/  LDCU UR5, c[0x0][0x3a4] ;  /* 0x00007480ff0577ac */ /* 0x000e220008000800 */
[----:B------:R-:W-:-:S05]  /*1350*/  UMOV UR7, 0x4 ;  /* 0x0000000400077882 */ /* 0x000fca0000000000 */
.L_x_188:
[----:B------:R-:W-:Y:S01]  /*1360*/  ISETP.LE.U32.AND P2, PT, R0, UR7, PT ;  /* 0x0000000700007c0c */ /* 0x000fe2000bf43070 */
[----:B--23--:R-:W-:Y:S01]  /*1370*/  VIADD R8, R6, UR7 ;  /* 0x0000000706087c36 */ /* 0x00cfe20008000000 */
[----:B------:R-:W-:Y:S01]  /*1380*/  PRMT R12, RZ, 0x7610, R12 ;  /* 0x00007610ff0c7816 */ /* 0x000fe2000000000c */
[----:B------:R-:W-:Y:S01]  /*1390*/  UIADD3 UR11, UPT, UPT, UR7, 0x1, URZ ;  /* 0x00000001070b7890 */ /* 0x000fe2000fffe0ff */
[----:B0-----:R-:W-:Y:S01]  /*13a0*/  ISETP.GE.U32.OR P1, PT, R0, UR5, P2 ;  /* 0x0000000500007c0c */ /* 0x001fe20009726470 */
[----:B------:R-:W-:Y:S01]  /*13b0*/  IMAD R13, R8, 0x2, R49 ;  /* 0x00000002080d7824 */ /* 0x000fe200078e0231 */
[----:B------:R-:W-:Y:S01]  /*13c0*/  ISETP.LT.U32.AND P3, PT, R0, UR7, PT ;  /* 0x0000000700007c0c */ /* 0x000fe2000bf61070 */
[----:B------:R-:W-:Y:S01]  /*13d0*/  VIADD R10, R4, UR7 ;  /* 0x00000007040a7c36 */ /* 0x000fe20008000000 */
[----:B------:R-:W-:Y:S01]  /*13e0*/  UIADD3 UR12, UPT, UPT, UR7, 0x2, URZ ;  /* 0x00000002070c7890 */ /* 0x000fe2000fffe0ff */
[----:B------:R-:W-:Y:S02]  /*13f0*/  ISETP.LE.U32.AND P0, PT, R0, UR11, PT ;  /* 0x0000000b00007c0c */ /* 0x000fe4000bf03070 */
[----:B------:R-:W-:-:S02]  /*1400*/  PRMT R14, RZ, 0x7610, R14 ;  /* 0x00007610ff0e7816 */ /* 0x000fc4000000000e */
[----:B------:R-:W-:Y:S01]  /*1410*/  ISETP.GE.U32.OR P0, PT, R0, UR5, P0 ;  /* 0x0000000500007c0c */ /* 0x000fe20008706470 */
[----:B------:R-:W0:Y:S01]  /*1420*/  @!P2 LDC R9, c[0x0][0x3c4] ;  /* 0x0000f100ff09ab82 */ /* 0x000e220000000800 */
[----:B------:R-:W-:Y:S02]  /*1430*/  LEA R15, R10, R47, 0x1 ;  /* 0x0000002f0a0f7211 */ /* 0x000fe400078e08ff */
[----:B------:R-:W1:Y:S01]  /*1440*/  @!P1 LDS.U16 R12, [R13] ;  /* 0x000000000d0c9984 */ /* 0x000e620000000400 */
[----:B------:R-:W-:Y:S02]  /*1450*/  PRMT R10, RZ, 0x7610, R10 ;  /* 0x00007610ff0a7816 */ /* 0x000fe4000000000a */
[----:B------:R-:W-:Y:S02]  /*1460*/  PRMT R11, RZ, 0x7610, R11 ;  /* 0x00007610ff0b7816 */ /* 0x000fe4000000000b */
[----:B------:R-:W2:Y:S02]  /*1470*/  @!P3 LDC R7, c[0x0][0x3c4] ;  /* 0x0000f100ff07bb82 */ /* 0x000ea40000000800 */
[----:B--2---:R-:W-:-:S04]  /*1480*/  @!P3 IMAD R8, R7, UR7, R0 ;  /* 0x000000070708bc24 */ /* 0x004fc8000f8e0200 */
[--C-:B------:R-:W-:Y:S02]  /*1490*/  @!P3 IMAD R7, R8, 0x2, R47.reuse ;  /* 0x000000020807b824 */ /* 0x100fe400078e022f */
[----:B0-----:R-:W-:Y:S01]  /*14a0*/  @!P2 IMAD R8, R9, UR11, R0 ;  /* 0x0000000b0908ac24 */ /* 0x001fe2000f8e0200 */
[----:B------:R-:W-:Y:S02]  /*14b0*/  UIADD3 UR11, UPT, UPT, UR7, 0x3, URZ ;  /* 0x00000003070b7890 */ /* 0x000fe4000fffe0ff */
        /* <DEDUP_REMOVED lines=27> */
.L_x_187:
[----:B------:R-:W-:-:S09]  /*1670*/  UISETP.NE.AND UP0, UPT, UR6, URZ, UPT ;  /* 0x000000ff0600728c */ /* 0x000fd2000bf05270 */
[----:B------:R-:W-:Y:S05]  /*1680*/  BRA.U !UP0, `(.L_x_186) ;  /* 0x0000000108b07547 */ /* 0x000fea000b800000 */
[----:B------:R-:W-:Y:S02]  /*1690*/  UISETP.NE.AND UP0, UPT, UR6, 0x1, UPT ;  /* 0x000000010600788c */ /* 0x000fe4000bf05270 */
[----:B------:R-:W-:-:S04]  /*16a0*/  ULOP3.LUT UR7, UR5, 0x1, URZ, 0xc0, !UPT ;  /* 0x0000000105077892 */ /* 0x000fc8000f8ec0ff */
[----:B------:R-:W-:-:S03]  /*16b0*/  UISETP.NE.U32.AND UP1, UPT, UR7, 0x1, UPT ;  /* 0x000000010700788c */ /* 0x000fc6000bf25070 */
[----:B------:R-:W-:Y:S08]  /*16c0*/  BRA.U !UP0, `(.L_x_189) ;  /* 0x0000000108647547 */ /* 0x000ff0000b800000 */
[----:B------:R-:W-:Y:S01]  /*16d0*/  ISETP.LE.U32.AND P1, PT, R0, UR4, PT ;  /* 0x0000000400007c0c */ /* 0x000fe2000bf23070 */
[----:B0-23--:R-:W-:Y:S01]  /*16e0*/  VIADD R8, R6, UR4 ;  /* 0x0000000406087c36 */ /* 0x00dfe20008000000 */
[----:B------:R-:W-:Y:S01]  /*16f0*/  PRMT R7, RZ, 0x7610, R7 ;  /* 0x00007610ff077816 */ /* 0x000fe20000000007 */
[----:B------:R-:W-:Y:S01]  /*1700*/  UIADD3 UR6, UPT, UPT, UR4, 0x1, URZ ;  /* 0x0000000104067890 */ /* 0x000fe2000fffe0ff */
[----:B------:R-:W-:Y:S01]  /*1710*/  ISETP.GE.U32.OR P2, PT, R0, UR5, P1 ;  /* 0x0000000500007c0c */ /* 0x000fe20008f46470 */
[----:B-1----:R-:W-:Y:S01]  /*1720*/  IMAD R11, R8, 0x2, R49 ;  /* 0x00000002080b7824 */ /* 0x002fe200078e0231 */
[----:B------:R-:W-:Y:S02]  /*1730*/  ISETP.LT.U32.AND P3, PT, R0, UR4, PT ;  /* 0x0000000400007c0c */ /* 0x000fe4000bf61070 */
[----:B------:R-:W-:Y:S02]  /*1740*/  IADD3 R8, PT, PT, R4, UR4, RZ ;  /* 0x0000000404087c10 */ /* 0x000fe4000fffe0ff */
[----:B------:R-:W-:-:S03]  /*1750*/  ISETP.LE.U32.AND P0, PT, R0, UR6, PT ;  /* 0x0000000600007c0c */ /* 0x000fc6000bf03070 */
[----:B------:R-:W-:Y:S01]  /*1760*/  IMAD R13, R8, 0x2, R47 ;  /* 0x00000002080d7824 */ /* 0x000fe200078e022f */
[----:B------:R-:W-:Y:S02]  /*1770*/  ISETP.GE.U32.OR P0, PT, R0, UR5, P0 ;  /* 0x0000000500007c0c */ /* 0x000fe40008706470 */
[----:B------:R-:W-:Y:S01]  /*1780*/  PRMT R8, RZ, 0x7610, R8 ;  /* 0x00007610ff087816 */ /* 0x000fe20000000008 */
[----:B------:R-:W0:Y:S02]  /*1790*/  @!P2 LDS.U16 R7, [R11] ;  /* 0x000000000b07a984 */ /* 0x000e240000000400 */
[----:B------:R-:W1:Y:S02]  /*17a0*/  @!P3 LDC R9, c[0x0][0x3c4] ;  /* 0x0000f100ff09bb82 */ /* 0x000e640000000800 */
[----:B-1----:R-:W-:Y:S01]  /*17b0*/  @!P3 IMAD R10, R9, UR4, R0 ;  /* 0x00000004090abc24 */ /* 0x002fe2000f8e0200 */
[----:B------:R-:W-:-:S05]  /*17c0*/  UIADD3 UR4, UPT, UPT, UR4, 0x2, URZ ;  /* 0x0000000204047890 */ /* 0x000fca000fffe0ff */
[----:B------:R-:W1:Y:S01]  /*17d0*/  @!P1 LDC R9, c[0x0][0x3c4] ;  /* 0x0000f100ff099b82 */ /* 0x000e620000000800 */
[----:B------:R-:W-:Y:S01]  /*17e0*/  @!P3 IMAD R10, R10, 0x2, R47 ;  /* 0x000000020a0ab824 */ /* 0x000fe200078e022f */
[----:B0-----:R-:W-:Y:S04]  /*17f0*/  @!P2 STS.U16 [R13], R7 ;  /* 0x000000070d00a388 */ /* 0x001fe80000000400 */
[----:B------:R-:W-:Y:S04]  /*1800*/  @!P3 STS.U16 [R10], R7 ;  /* 0x000000070a00b388 */ /* 0x000fe80000000400 */
[----:B------:R-:W0:Y:S01]  /*1810*/  @!P0 LDS.U16 R8, [R11+0x2] ;  /* 0x000002000b088984 */ /* 0x000e220000000400 */
[----:B-1----:R-:W-:-:S04]  /*1820*/  @!P1 IMAD R12, R9, UR6, R0 ;  /* 0x00000006090c9c24 */ /* 0x002fc8000f8e0200 */
[----:B------:R-:W-:Y:S01]  /*1830*/  @!P1 IMAD R9, R12, 0x2, R47 ;  /* 0x000000020c099824 */ /* 0x000fe200078e022f */
[----:B0-----:R4:W-:Y:S04]  /*1840*/  @!P0 STS.U16 [R13+0x2], R8 ;  /* 0x000002080d008388 */ /* 0x0019e80000000400 */
[----:B------:R4:W-:Y:S02]  /*1850*/  @!P1 STS.U16 [R9], R8 ;  /* 0x0000000809009388 */ /* 0x0009e40000000400 */
.L_x_189:
[----:B------:R-:W-:Y:S05]  /*1860*/  BRA.U UP1, `(.L_x_186) ;  /* 0x0000000101387547 */ /* 0x000fea000b800000 */
[C---:B------:R-:W-:Y:S02]  /*1870*/  ISETP.LE.U32.AND P0, PT, R0.reuse, UR4, PT ;  /* 0x0000000400007c0c */ /* 0x040fe4000bf03070 */
[C---:B------:R-:W-:Y:S02]  /*1880*/  ISETP.LT.U32.AND P1, PT, R0.reuse, UR4, PT ;  /* 0x0000000400007c0c */ /* 0x040fe4000bf21070 */
[----:B------:R-:W-:-:S11]  /*1890*/  ISETP.GE.U32.OR P0, PT, R0, UR5, P0 ;  /* 0x0000000500007c0c */ /* 0x000fd60008706470 */
[----:B------:R-:W0:Y:S02]  /*18a0*/  @!P1 LDC R7, c[0x0][0x3c4] ;  /* 0x0000f100ff079b82 */ /* 0x000e240000000800 */
[----:B------:R-:W-:Y:S02]  /*18b0*/  @!P0 VIADD R6, R6, UR4 ;  /* 0x0000000406068c36 */ /* 0x000fe40008000000 */
[----:B------:R-:W-:Y:S02]  /*18c0*/  @!P0 VIADD R4, R4, UR4 ;  /* 0x0000000404048c36 */ /* 0x000fe40008000000 */
[----:B------:R-:W-:-:S06]  /*18d0*/  @!P0 IMAD R6, R6, 0x2, R49 ;  /* 0x0000000206068824 */ /* 0x000fcc00078e0231 */
[----:B------:R-:W5:Y:S01]  /*18e0*/  @!P0 LDS.U16 R6, [R6] ;  /* 0x0000000006068984 */ /* 0x000f620000000400 */
[----:B0-234-:R-:W-:Y:S01]  /*18f0*/  @!P1 IMAD R8, R7, UR4, R0 ;  /* 0x0000000407089c24 */ /* 0x01dfe2000f8e0200 */
[----:B------:R-:W-:-:S03]  /*1900*/  @!P0 LEA R7, R4, R47, 0x1 ;  /* 0x0000002f04078211 */ /* 0x000fc600078e08ff */
[----:B------:R-:W-:Y:S01]  /*1910*/  @!P1 IMAD R8, R8, 0x2, R47 ;  /* 0x0000000208089824 */ /* 0x000fe200078e022f */
[----:B-----5:R-:W-:Y:S01]  /*1920*/  @!P0 PRMT R3, R6, 0x7610, R3 ;  /* 0x0000761006038816 */ /* 0x020fe20000000003 */
[----:B------:R0:W-:Y:S04]  /*1930*/  @!P0 STS.U16 [R7], R6 ;  /* 0x0000000607008388 */ /* 0x0001e80000000400 */
[----:B------:R0:W-:Y:S02]  /*1940*/  @!P1 STS.U16 [R8], R3 ;  /* 0x0000000308009388 */ /* 0x0001e40000000400 */
.L_x_186:
[----:B------:R-:W5:Y:S02]  /*1950*/  LDCU UR4, c[0x0][0x3ac] ;  /* 0x00007580ff0477ac */ /* 0x000f640008000800 */
[----:B-----5:R-:W-:-:S05]  /*1960*/  IMAD.U32 R4, RZ, RZ, UR4 ;  /* 0x00000004ff047e24 */ /* 0x020fca000f8e00ff */
[----:B------:R-:W-:-:S13]  /*1970*/  ISETP.GT.U32.AND P0, PT, R4, UR5, PT ;  /* 0x0000000504007c0c */ /* 0x000fda000bf04070 */
[----:B------:R-:W-:Y:S05]  /*1980*/  @!P0 BRA `(.L_x_185) ;  /* 0x0000000400048947 */ /* 0x000fea0003800000 */
[----:B------:R-:W5:Y:S01]  /*1990*/  LDCU UR6, c[0x0][0x3a4] ;  /* 0x00007480ff0677ac */ /* 0x000f620008000800 */
[C---:B0-----:R-:W-:Y:S01]  /*19a0*/  IADD3 R6, PT, PT, -R4.reuse, UR5, RZ ;  /* 0x0000000504067c10 */ /* 0x041fe2000fffe1ff */
[----:B------:R-:W-:-:S03]  /*19b0*/  VIADD R3, R4, -UR5 ;  /* 0x8000000504037c36 */ /* 0x000fc60008000000 */
[----:B------:R-:W-:Y:S02]  /*19c0*/  ISETP.GT.U32.AND P0, PT, R6, -0x8, PT ;  /* 0xfffffff80600780c */ /* 0x000fe40003f04070 */
[----:B-1----:R-:W-:-:S04]  /*19d0*/  LOP3.LUT R14, R3, 0x7, RZ, 0xc0, !PT ;  /* 0x00000007030e7812 */ /* 0x002fc800078ec0ff */
[----:B------:R-:W-:Y:S01]  /*19e0*/  ISETP.NE.AND P1, PT, R14, RZ, PT ;  /* 0x000000ff0e00720c */ /* 0x000fe20003f25270 */
[----:B-----5:R-:W-:-:S06]  /*19f0*/  UMOV UR5, UR6 ;  /* 0x0000000600057c82 */ /* 0x020fcc0008000000 */
[----:B------:R-:W-:Y:S06]  /*1a00*/  @P0 BRA `(.L_x_190) ;  /* 0x0000000000640947 */ /* 0x000fec0003800000 */
[----:B---3--:R-:W0:Y:S01]  /*1a10*/  LDC R15, c[0x0][0x3c4] ;  /* 0x0000f100ff0f7b82 */ /* 0x008e220000000800 */
[----:B------:R-:W-:Y:S01]  /*1a20*/  LOP3.LUT R16, R3, 0xfffffff8, RZ, 0xc0, !PT ;  /* 0xfffffff803107812 */ /* 0x000fe200078ec0ff */
[----:B------:R-:W-:Y:S01]  /*1a30*/  UMOV UR4, URZ ;  /* 0x000000ff00047c82 */ /* 0x000fe20008000000 */
[----:B------:R-:W-:-:S05]  /*1a40*/  UMOV UR5, UR6 ;  /* 0x0000000600057c82 */ /* 0x000fca0008000000 */
.L_x_191:
[----:B01----:R-:W-:Y:S01]  /*1a50*/  IMAD R6, R15, UR5, R0 ;  /* 0x000000050f067c24 */ /* 0x003fe2000f8e0200 */
[----:B------:R-:W-:Y:S02]  /*1a60*/  UIADD3 UR4, UPT, UPT, UR4, 0x8, URZ ;  /* 0x0000000804047890 */ /* 0x000fe4000fffe0ff */
[----:B------:R-:W-:Y:S01]  /*1a70*/  UIADD3 UR5, UPT, UPT, UR5, 0x8, URZ ;  /* 0x0000000805057890 */ /* 0x000fe2000fffe0ff */
[----:B------:R-:W-:-:S03]  /*1a80*/  IMAD R6, R6, 0x2, R47 ;  /* 0x0000000206067824 */ /* 0x000fc600078e022f */
[----:B------:R-:W-:Y:S01]  /*1a90*/  ISETP.NE.AND P0, PT, R16, UR4, PT ;  /* 0x0000000410007c0c */ /* 0x000fe2000bf05270 */
[C---:B------:R-:W-:Y:S01]  /*1aa0*/  IMAD R7, R15.reuse, 0x2, R6 ;  /* 0x000000020f077824 */ /* 0x040fe200078e0206 */
[----:B------:R1:W-:Y:S03]  /*1ab0*/  STS.U16 [R6], RZ ;  /* 0x000000ff06007388 */ /* 0x0003e60000000400 */
[C---:B--2-4-:R-:W-:Y:S01]  /*1ac0*/  IMAD R8, R15.reuse, 0x2, R7 ;  /* 0x000000020f087824 */ /* 0x054fe200078e0207 */
[----:B------:R1:W-:Y:S04]  /*1ad0*/  STS.U16 [R7], RZ ;  /* 0x000000ff07007388 */ /* 0x0003e80000000400 */
[C---:B------:R-:W-:Y:S01]  /*1ae0*/  LEA R9, R15.reuse, R8, 0x1 ;  /* 0x000000080f097211 */ /* 0x040fe200078e08ff */
[----:B------:R1:W-:Y:S04]  /*1af0*/  STS.U16 [R8], RZ ;  /* 0x000000ff08007388 */ /* 0x0003e80000000400 */
        /* <DEDUP_REMOVED lines=10> */
.L_x_190:
[----:B------:R-:W-:Y:S05]  /*1ba0*/  @!P1 BRA `(.L_x_185) ;  /* 0x00000000007c9947 */ /* 0x000fea0003800000 */
[----:B------:R-:W-:Y:S02]  /*1bb0*/  ISETP.GE.U32.AND P0, PT, R14, 0x4, PT ;  /* 0x000000040e00780c */ /* 0x000fe40003f06070 */
[----:B-1----:R-:W-:-:S04]  /*1bc0*/  LOP3.LUT R10, R3, 0x3, RZ, 0xc0, !PT ;  /* 0x00000003030a7812 */ /* 0x002fc800078ec0ff */
[----:B------:R-:W-:-:S07]  /*1bd0*/  ISETP.NE.AND P1, PT, R10, RZ, PT ;  /* 0x000000ff0a00720c */ /* 0x000fce0003f25270 */
[----:B------:R-:W-:Y:S06]  /*1be0*/  @!P0 BRA `(.L_x_192) ;  /* 0x00000000002c8947 */ /* 0x000fec0003800000 */
[----:B--2-4-:R-:W0:Y:S02]  /*1bf0*/  LDC R9, c[0x0][0x3c4] ;  /* 0x0000f100ff097b82 */ /* 0x014e240000000800 */
[----:B0-----:R-:W-:Y:S01]  /*1c00*/  IMAD R6, R9, UR5, R0 ;  /* 0x0000000509067c24 */ /* 0x001fe2000f8e0200 */
[----:B------:R-:W-:-:S03]  /*1c10*/  UIADD3 UR5, UPT, UPT, UR5, 0x4, URZ ;  /* 0x0000000405057890 */ /* 0x000fc6000fffe0ff */
[----:B------:R-:W-:-:S04]  /*1c20*/  IMAD R6, R6, 0x2, R47 ;  /* 0x0000000206067824 */ /* 0x000fc800078e022f */
[C---:B------:R-:W-:Y:S01]  /*1c30*/  IMAD R7, R9.reuse, 0x2, R6 ;  /* 0x0000000209077824 */ /* 0x040fe200078e0206 */
[----:B------:R0:W-:Y:S04]  /*1c40*/  STS.U16 [R6], RZ ;  /* 0x000000ff06007388 */ /* 0x0001e80000000400 */
[C---:B---3--:R-:W-:Y:S01]  /*1c50*/  LEA R8, R9.reuse, R7, 0x1 ;  /* 0x0000000709087211 */ /* 0x048fe200078e08ff */
[----:B------:R0:W-:Y:S04]  /*1c60*/  STS.U16 [R7], RZ ;  /* 0x000000ff07007388 */ /* 0x0001e80000000400 */
[----:B------:R-:W-:Y:S01]  /*1c70*/  IMAD R9, R9, 0x2, R8 ;  /* 0x0000000209097824 */ /* 0x000fe200078e0208 */
[----:B------:R0:W-:Y:S04]  /*1c80*/  STS.U16 [R8], RZ ;  /* 0x000000ff08007388 */ /* 0x0001e80000000400 */
[----:B------:R0:W-:Y:S02]  /*1c90*/  STS.U16 [R9], RZ ;  /* 0x000000ff09007388 */ /* 0x0001e40000000400 */
.L_x_192:
        /* <DEDUP_REMOVED lines=13> */
.L_x_193:
[----:B01----:R-:W-:-:S04]  /*1d70*/  @!P1 IMAD R6, R7, UR5, R0 ;  /* 0x0000000507069c24 */ /* 0x003fc8000f8e0200 */
[----:B------:R-:W-:-:S05]  /*1d80*/  @!P1 IMAD R6, R6, 0x2, R47 ;  /* 0x0000000206069824 */ /* 0x000fca00078e022f */
[----:B------:R0:W-:Y:S02]  /*1d90*/  @!P1 STS.U16 [R6], RZ ;  /* 0x000000ff06009388 */ /* 0x0001e40000000400 */
.L_x_185:
[----:B------:R-:W-:Y:S05]  /*1da0*/  BSYNC.RECONVERGENT B0 ;  /* 0x0000000000007941 */ /* 0x000fea0003800200 */
.L_x_184:
[----:B0-----:R-:W0:Y:S01]  /*1db0*/  LDC R3, c[0x0][0x3a4] ;  /* 0x0000e900ff037b82 */ /* 0x001e220000000800 */
[----:B------:R-:W5:Y:S01]  /*1dc0*/  LDCU UR4, c[0x0][0x3a8] ;  /* 0x00007500ff0477ac */ /* 0x000f620008000800 */
[----:B------:R-:W-:Y:S01]  /*1dd0*/  BSSY.RECONVERGENT B0, `(.L_x_194) ;  /* 0x00000a2000007945 */ /* 0x000fe20003800200 */
[----:B-1----:R-:W-:Y:S01]  /*1de0*/  LEA R24, R0, R49, 0x3 ;  /* 0x0000003100187211 */ /* 0x002fe200078e18ff */
[----:B-----5:R-:W-:Y:S01]  /*1df0*/  IMAD.U32 R35, RZ, RZ, UR4 ;  /* 0x00000004ff237e24 */ /* 0x020fe2000f8e00ff */
[C---:B0-----:R-:W-:Y:S01]  /*1e00*/  ISETP.NE.AND P0, PT, R3.reuse, RZ, PT ;  /* 0x000000ff0300720c */ /* 0x041fe20003f05270 */
[----:B------:R-:W-:-:S03]  /*1e10*/  VIADD R25, R3, 0xffffffff ;  /* 0xffffffff03197836 */ /* 0x000fc60000000000 */
[----:B------:R-:W-:-:S04]  /*1e20*/  SHF.R.U32.HI R46, RZ, 0x2, R35 ;  /* 0x00000002ff2e7819 */ /* 0x000fc80000011623 */
[----:B------:R-:W-:Y:S01]  /*1e30*/  ISETP.GE.U32.OR P1, PT, R0, R46, !P0 ;  /* 0x0000002e0000720c */ /* 0x000fe20004726470 */
[----:B------:R-:W-:-:S12]  /*1e40*/  NOP ;  /* 0x0000000000007918 */ /* 0x000fd80000000000 */
[----:B------:R-:W-:Y:S05]  /*1e50*/  @P1 BRA `(.L_x_195) ;  /* 0x0000000800641947 */ /* 0x000fea0003800000 */
[----:B------:R-:W0:Y:S01]  /*1e60*/  LDC.64 R6, c[0x0][0x380] ;  /* 0x0000e000ff067b82 */ /* 0x000e220000000a00 */
[----:B------:R-:W-:Y:S01]  /*1e70*/  ISETP.GE.U32.AND P2, PT, R25, 0x7, PT ;  /* 0x000000071900780c */ /* 0x000fe20003f46070 */
[----:B------:R-:W-:Y:S01]  /*1e80*/  IMAD.MOV.U32 R26, RZ, RZ, RZ ;  /* 0x000000ffff1a7224 */ /* 0x000fe200078e00ff */
[----:B------:R-:W-:-:S04]  /*1e90*/  LOP3.LUT R28, R3, 0x7, RZ, 0xc0, !PT ;  /* 0x00000007031c7812 */ /* 0x000fc800078ec0ff */
[----:B------:R-:W-:Y:S01]  /*1ea0*/  ISETP.NE.AND P1, PT, R28, RZ, PT ;  /* 0x000000ff1c00720c */ /* 0x000fe20003f25270 */
[----:B0-----:R-:W-:-:S06]  /*1eb0*/  IMAD.WIDE.U32 R6, R0, 0x8, R6 ;  /* 0x0000000800067825 */ /* 0x001fcc00078e0006 */
[----:B------:R-:W-:Y:S06]  /*1ec0*/  @!P2 BRA `(.L_x_196) ;  /* 0x00000004001ca947 */ /* 0x000fec0003800000 */
[----:B------:R-:W-:Y:S01]  /*1ed0*/  LOP3.LUT R26, R3, 0xfffffff8, RZ, 0xc0, !PT ;  /* 0xfffffff8031a7812 */ /* 0x000fe200078ec0ff */
[----:B------:R-:W-:-:S06]  /*1ee0*/  UMOV UR4, URZ ;  /* 0x000000ff00047c82 */ /* 0x000fcc0008000000 */
.L_x_197:
[----:B0-234-:R-:W-:Y:S01]  /*1ef0*/  IMAD R8, R35, UR4, RZ ;  /* 0x0000000423087c24 */ /* 0x01dfe2000f8e02ff */
[----:B------:R-:W0:Y:S03]  /*1f00*/  LDC R36, c[0x0][0x3cc] ;  /* 0x0000f300ff247b82 */ /* 0x000e260000000800 */
[----:B------:R-:W-:Y:S01]  /*1f10*/  IMAD.IADD R9, R8, 0x1, R35 ;  /* 0x0000000108097824 */ /* 0x000fe200078e0223 */
[----:B------:R-:W-:-:S04]  /*1f20*/  IADD3 R11, P2, PT, R48, R8, RZ ;  /* 0x00000008300b7210 */ /* 0x000fc80007f5e0ff */
[C---:B------:R-:W-:Y:S01]  /*1f30*/  IADD3 R15, P3, PT, R48.reuse, R9, RZ ;  /* 0x00000009300f7210 */ /* 0x040fe20007f7e0ff */
[----:B------:R-:W-:Y:S01]  /*1f40*/  IMAD.X R13, RZ, RZ, RZ, P2 ;  /* 0x000000ffff0d7224 */ /* 0x000fe200010e06ff */
[-C--:B------:R-:W-:Y:S01]  /*1f50*/  LEA R10, P2, R11, R6.reuse, 0x1 ;  /* 0x000000060b0a7211 */ /* 0x080fe200078408ff */
[--C-:B------:R-:W-:Y:S01]  /*1f60*/  IMAD.IADD R9, R9, 0x1, R35.reuse ;  /* 0x0000000109097824 */ /* 0x100fe200078e0223 */
[----:B------:R-:W-:Y:S02]  /*1f70*/  IADD3.X R14, PT, PT, RZ, RZ, RZ, P3, !PT ;  /* 0x000000ffff0e7210 */ /* 0x000fe40001ffe4ff */
[----:B------:R-:W-:Y:S01]  /*1f80*/  LEA R8, P3, R15, R6, 0x1 ;  /* 0x000000060f087211 */ /* 0x000fe200078608ff */
[----:B------:R-:W-:Y:S01]  /*1f90*/  IMAD.IADD R12, R9, 0x1, R35 ;  /* 0x00000001090c7824 */ /* 0x000fe200078e0223 */
[----:B------:R-:W-:Y:S02]  /*1fa0*/  LEA.HI.X R11, R11, R7, R13, 0x1, P2 ;  /* 0x000000070b0b7211 */ /* 0x000fe400010f0c0d */
[----:B------:R-:W-:-:S02]  /*1fb0*/  IADD3 R13, P2, PT, R48, R9, RZ ;  /* 0x00000009300d7210 */ /* 0x000fc40007f5e0ff */
[-C--:B------:R-:W-:Y:S01]  /*1fc0*/  LEA.HI.X R9, R15, R7.reuse, R14, 0x1, P3 ;  /* 0x000000070f097211 */ /* 0x080fe200018f0c0e */
[--C-:B------:R-:W-:Y:S01]  /*1fd0*/  IMAD.IADD R14, R12, 0x1, R35.reuse ;  /* 0x000000010c0e7824 */ /* 0x100fe200078e0223 */
[----:B------:R-:W-:Y:S01]  /*1fe0*/  IADD3 R17, P3, PT, R48, R12, RZ ;  /* 0x0000000c30117210 */ /* 0x000fe20007f7e0ff */
[----:B------:R-:W-:Y:S01]  /*1ff0*/  IMAD.X R18, RZ, RZ, RZ, P2 ;  /* 0x000000ffff127224 */ /* 0x000fe200010e06ff */
[CC--:B------:R-:W-:Y:S01]  /*2000*/  LEA R12, P2, R13.reuse, R6.reuse, 0x1 ;  /* 0x000000060d0c7211 */ /* 0x0c0fe200078408ff */
[----:B------:R-:W-:Y:S01]  /*2010*/  IMAD.IADD R15, R14, 0x1, R35 ;  /* 0x000000010e0f7824 */ /* 0x000fe200078e0223 */
[----:B------:R-:W2:Y:S01]  /*2020*/  LDG.E.64.CONSTANT R10, desc[UR8][R10.64] ;  /* 0x000000080a0a7981 */ /* 0x000ea2000c1e9b00 */
[----:B------:R-:W-:Y:S01]  /*2030*/  IMAD.X R16, RZ, RZ, RZ, P3 ;  /* 0x000000ffff107224 */ /* 0x000fe200018e06ff */
[----:B------:R-:W-:Y:S02]  /*2040*/  LEA.HI.X R13, R13, R7, R18, 0x1, P2 ;  /* 0x000000070d0d7211 */ /* 0x000fe400010f0c12 */
[----:B------:R-:W-:Y:S01]  /*2050*/  LEA R22, P3, R17, R6, 0x1 ;  /* 0x0000000611167211 */ /* 0x000fe200078608ff */
[----:B------:R-:W3:Y:S01]  /*2060*/  LDG.E.64.CONSTANT R8, desc[UR8][R8.64] ;  /* 0x0000000808087981 */ /* 0x000ee2000c1e9b00 */
[----:B------:R-:W-:-:S02]  /*2070*/  IADD3 R21, P2, PT, R48, R14, RZ ;  /* 0x0000000e30157210 */ /* 0x000fc40007f5e0ff */
[----:B------:R-:W-:Y:S01]  /*2080*/  IADD3 R14, PT, PT, R15, R35, RZ ;  /* 0x000000230f0e7210 */ /* 0x000fe20007ffe0ff */
[----:B------:R-:W4:Y:S01]  /*2090*/  LDG.E.64.CONSTANT R12, desc[UR8][R12.64] ;  /* 0x000000080c0c7981 */ /* 0x000f22000c1e9b00 */
[----:B------:R-:W-:Y:S01]  /*20a0*/  LEA.HI.X R23, R17, R7, R16, 0x1, P3 ;  /* 0x0000000711177211 */ /* 0x000fe200018f0c10 */
[----:B------:R-:W-:Y:S01]  /*20b0*/  IMAD.X R31, RZ, RZ, RZ, P2 ;  /* 0x000000ffff1f7224 */ /* 0x000fe200010e06ff */
[----:B------:R-:W-:Y:S01]  /*20c0*/  IADD3 R19, P3, PT, R48, R15, RZ ;  /* 0x0000000f30137210 */ /* 0x000fe20007f7e0ff */
[----:B------:R-:W-:Y:S01]  /*20d0*/  IMAD.IADD R15, R14, 0x1, R35 ;  /* 0x000000010e0f7824 */ /* 0x000fe200078e0223 */
[C---:B------:R-:W-:Y:S02]  /*20e0*/  IADD3 R17, P5, PT, R48.reuse, R14, RZ ;  /* 0x0000000e30117210 */ /* 0x040fe40007fbe0ff */
[-C--:B------:R-:W-:Y:S01]  /*20f0*/  LEA R20, P2, R21, R6.reuse, 0x1 ;  /* 0x0000000615147211 */ /* 0x080fe200078408ff */
[----:B------:R-:W-:Y:S01]  /*2100*/  IMAD.X R30, RZ, RZ, RZ, P3 ;  /* 0x000000ffff1e7224 */ /* 0x000fe200018e06ff */
[----:B------:R-:W-:Y:S01]  /*2110*/  IADD3 R15, P4, PT, R48, R15, RZ ;  /* 0x0000000f300f7210 */ /* 0x000fe20007f9e0ff */
[----:B------:R-:W-:Y:S01]  /*2120*/  IMAD.X R29, RZ, RZ, RZ, P5 ;  /* 0x000000ffff1d7224 */ /* 0x000fe200028e06ff */
[-C--:B------:R-:W-:Y:S01]  /*2130*/  LEA R18, P3, R19, R6.reuse, 0x1 ;  /* 0x0000000613127211 */ /* 0x080fe200078608ff */
[----:B------:R-:W5:Y:S01]  /*2140*/  LDG.E.64.CONSTANT R22, desc[UR8][R22.64] ;  /* 0x0000000816167981 */ /* 0x000f62000c1e9b00 */
[-C--:B------:R-:W-:Y:S01]  /*2150*/  LEA R16, P5, R17, R6.reuse, 0x1 ;  /* 0x0000000611107211 */ /* 0x080fe200078a08ff */
[----:B------:R-:W-:Y:S01]  /*2160*/  IMAD.X R27, RZ, RZ, RZ, P4 ;  /* 0x000000ffff1b7224 */ /* 0x000fe200020e06ff */
[----:B------:R-:W-:-:S02]  /*2170*/  LEA R14, P4, R15, R6, 0x1 ;  /* 0x000000060f0e7211 */ /* 0x000fc400078808ff */
[-C--:B------:R-:W-:Y:S02]  /*2180*/  LEA.HI.X R21, R21, R7.reuse, R31, 0x1, P2 ;  /* 0x0000000715157211 */ /* 0x080fe400010f0c1f */
[-C--:B------:R-:W-:Y:S02]  /*2190*/  LEA.HI.X R19, R19, R7.reuse, R30, 0x1, P3 ;  /* 0x0000000713137211 */ /* 0x080fe400018f0c1e */
[-C--:B------:R-:W-:Y:S02]  /*21a0*/  LEA.HI.X R17, R17, R7.reuse, R29, 0x1, P5 ;  /* 0x0000000711117211 */ /* 0x080fe400028f0c1d */
[----:B------:R-:W-:Y:S01]  /*21b0*/  LEA.HI.X R15, R15, R7, R27, 0x1, P4 ;  /* 0x000000070f0f7211 */ /* 0x000fe200020f0c1b */
[----:B------:R-:W5:Y:S04]  /*21c0*/  LDG.E.64.CONSTANT R20, desc[UR8][R20.64] ;  /* 0x0000000814147981 */ /* 0x000f68000c1e9b00 */
[----:B------:R-:W5:Y:S04]  /*21d0*/  LDG.E.64.CONSTANT R18, desc[UR8][R18.64] ;  /* 0x0000000812127981 */ /* 0x000f68000c1e9b00 */
[----:B------:R-:W5:Y:S04]  /*21e0*/  LDG.E.64.CONSTANT R16, desc[UR8][R16.64] ;  /* 0x0000000810107981 */ /* 0x000f68000c1e9b00 */
[----:B------:R-:W5:Y:S01]  /*21f0*/  LDG.E.64.CONSTANT R14, desc[UR8][R14.64] ;  /* 0x000000080e0e7981 */ /* 0x000f62000c1e9b00 */
[----:B0-----:R-:W-:-:S05]  /*2200*/  IMAD R27, R36, UR4, RZ ;  /* 0x00000004241b7c24 */ /* 0x001fca000f8e02ff */
[----:B------:R-:W-:-:S05]  /*2210*/  LEA R27, R27, R24, 0x1 ;  /* 0x000000181b1b7211 */ /* 0x000fca00078e08ff */
[----:B------:R-:W-:-:S04]  /*2220*/  IMAD R29, R36, 0x2, R27 ;  /* 0x00000002241d7824 */ /* 0x000fc800078e021b */
[----:B------:R-:W-:-:S04]  /*2230*/  IMAD R30, R36, 0x2, R29 ;  /* 0x00000002241e7824 */ /* 0x000fc800078e021d */
[----:B------:R-:W-:-:S04]  /*2240*/  IMAD R31, R36, 0x2, R30 ;  /* 0x00000002241f7824 */ /* 0x000fc800078e021e */
[----:B------:R-:W-:-:S04]  /*2250*/  IMAD R32, R36, 0x2, R31 ;  /* 0x0000000224207824 */ /* 0x000fc800078e021f */
[----:B------:R-:W-:-:S05]  /*2260*/  IMAD R33, R36, 0x2, R32 ;  /* 0x0000000224217824 */ /* 0x000fca00078e0220 */
[----:B------:R-:W-:Y:S01]  /*2270*/  LEA R34, R36, R33, 0x1 ;  /* 0x0000002124227211 */ /* 0x000fe200078e08ff */
[----:B------:R-:W-:-:S04]  /*2280*/  UIADD3 UR4, UPT, UPT, UR4, 0x8, URZ ;  /* 0x0000000804047890 */ /* 0x000fc8000fffe0ff */
[----:B------:R-:W-:Y:S02]  /*2290*/  IMAD R36, R36, 0x2, R34 ;  /* 0x0000000224247824 */ /* 0x000fe400078e0222 */
[----:B------:R-:W-:Y:S01]  /*22a0*/  ISETP.NE.AND P2, PT, R26, UR4, PT ;  /* 0x000000041a007c0c */ /* 0x000fe2000bf45270 */
[----:B--2---:R0:W-:Y:S04]  /*22b0*/  STS.64 [R27], R10 ;  /* 0x0000000a1b007388 */ /* 0x0041e80000000a00 */
[----:B---3--:R0:W-:Y:S04]  /*22c0*/  STS.64 [R29], R8 ;  /* 0x000000081d007388 */ /* 0x0081e80000000a00 */
[----:B----4-:R0:W-:Y:S04]  /*22d0*/  STS.64 [R30], R12 ;  /* 0x0000000c1e007388 */ /* 0x0101e80000000a00 */
[----:B-----5:R0:W-:Y:S04]  /*22e0*/  STS.64 [R31], R22 ;  /* 0x000000161f007388 */ /* 0x0201e80000000a00 */
[----:B------:R0:W-:Y:S04]  /*22f0*/  STS.64 [R32], R20 ;  /* 0x0000001420007388 */ /* 0x0001e80000000a00 */
[----:B------:R0:W-:Y:S04]  /*2300*/  STS.64 [R33], R18 ;  /* 0x0000001221007388 */ /* 0x0001e80000000a00 */
[----:B------:R0:W-:Y:S04]  /*2310*/  STS.64 [R34], R16 ;  /* 0x0000001022007388 */ /* 0x0001e80000000a00 */
[----:B------:R0:W-:Y:S01]  /*2320*/  STS.64 [R36], R14 ;  /* 0x0000000e24007388 */ /* 0x0001e20000000a00 */
[----:B------:R-:W-:Y:S05]  /*2330*/  @P2 BRA `(.L_x_197) ;  /* 0xfffffff800ec2947 */ /* 0x000fea000383ffff */
.L_x_196:
[----:B------:R-:W-:Y:S05]  /*2340*/  @!P1 BRA `(.L_x_195) ;  /* 0x0000000400289947 */ /* 0x000fea0003800000 */
[----:B------:R-:W-:Y:S02]  /*2350*/  ISETP.GE.U32.AND P2, PT, R28, 0x4, PT ;  /* 0x000000041c00780c */ /* 0x000fe40003f46070 */
[----:B0-----:R-:W-:-:S04]  /*2360*/  LOP3.LUT R20, R3, 0x3, RZ, 0xc0, !PT ;  /* 0x0000000303147812 */ /* 0x001fc800078ec0ff */
[----:B------:R-:W-:-:S07]  /*2370*/  ISETP.NE.AND P1, PT, R20, RZ, PT ;  /* 0x000000ff1400720c */ /* 0x000fce0003f25270 */
[----:B------:R-:W-:Y:S06]  /*2380*/  @!P2 BRA `(.L_x_198) ;  /* 0x00000000008ca947 */ /* 0x000fec0003800000 */
[----:B--234-:R-:W-:Y:S01]  /*2390*/  IMAD R8, R26, R35, RZ ;  /* 0x000000231a087224 */ /* 0x01cfe200078e02ff */
[----:B------:R-:W0:Y:S03]  /*23a0*/  LDC R19, c[0x0][0x3cc] ;  /* 0x0000f300ff137b82 */ /* 0x000e260000000800 */
[----:B------:R-:W-:Y:S01]  /*23b0*/  IMAD.IADD R9, R8, 0x1, R35 ;  /* 0x0000000108097824 */ /* 0x000fe200078e0223 */
[----:B------:R-:W-:-:S03]  /*23c0*/  IADD3 R13, P2, PT, R48, R8, RZ ;  /* 0x00000008300d7210 */ /* 0x000fc60007f5e0ff */
[--C-:B------:R-:W-:Y:S01]  /*23d0*/  IMAD.IADD R10, R9, 0x1, R35.reuse ;  /* 0x00000001090a7824 */ /* 0x100fe200078e0223 */
[----:B------:R-:W-:Y:S01]  /*23e0*/  IADD3 R15, P3, PT, R48, R9, RZ ;  /* 0x00000009300f7210 */ /* 0x000fe20007f7e0ff */
[----:B------:R-:W-:Y:S01]  /*23f0*/  IMAD.X R12, RZ, RZ, RZ, P2 ;  /* 0x000000ffff0c7224 */ /* 0x000fe200010e06ff */
[C---:B------:R-:W-:Y:S01]  /*2400*/  LEA R8, P2, R13.reuse, R6, 0x1 ;  /* 0x000000060d087211 */ /* 0x040fe200078408ff */
[----:B------:R-:W-:Y:S01]  /*2410*/  IMAD.IADD R11, R10, 0x1, R35 ;  /* 0x000000010a0b7824 */ /* 0x000fe200078e0223 */
[----:B------:R-:W-:Y:S02]  /*2420*/  IADD3.X R18, PT, PT, RZ, RZ, RZ, P3, !PT ;  /* 0x000000ffff127210 */ /* 0x000fe40001ffe4ff */
[----:B------:R-:W-:Y:S02]  /*2430*/  LEA.HI.X R9, R13, R7, R12, 0x1, P2 ;  /* 0x000000070d097211 */ /* 0x000fe400010f0c0c */
[C---:B------:R-:W-:Y:S02]  /*2440*/  IADD3 R13, P4, PT, R48.reuse, R10, RZ ;  /* 0x0000000a300d7210 */ /* 0x040fe40007f9e0ff */
[----:B------:R-:W-:-:S02]  /*2450*/  IADD3 R11, P5, PT, R48, R11, RZ ;  /* 0x0000000b300b7210 */ /* 0x000fc40007fbe0ff */
[-C--:B------:R-:W-:Y:S01]  /*2460*/  LEA R14, P2, R15, R6.reuse, 0x1 ;  /* 0x000000060f0e7211 */ /* 0x080fe200078408ff */
[----:B------:R-:W-:Y:S01]  /*2470*/  IMAD.X R17, RZ, RZ, RZ, P4 ;  /* 0x000000ffff117224 */ /* 0x000fe200020e06ff */
[-C--:B------:R-:W-:Y:S01]  /*2480*/  LEA R12, P3, R13, R6.reuse, 0x1 ;  /* 0x000000060d0c7211 */ /* 0x080fe200078608ff */
[----:B------:R-:W-:Y:S01]  /*2490*/  IMAD.X R16, RZ, RZ, RZ, P5 ;  /* 0x000000ffff107224 */ /* 0x000fe200028e06ff */
[----:B------:R-:W-:Y:S01]  /*24a0*/  LEA R10, P4, R11, R6, 0x1 ;  /* 0x000000060b0a7211 */ /* 0x000fe200078808ff */
[----:B------:R-:W2:Y:S01]  /*24b0*/  LDG.E.64.CONSTANT R8, desc[UR8][R8.64] ;  /* 0x0000000808087981 */ /* 0x000ea2000c1e9b00 */
[-C--:B------:R-:W-:Y:S02]  /*24c0*/  LEA.HI.X R15, R15, R7.reuse, R18, 0x1, P2 ;  /* 0x000000070f0f7211 */ /* 0x080fe400010f0c12 */
[-C--:B------:R-:W-:Y:S02]  /*24d0*/  LEA.HI.X R13, R13, R7.reuse, R17, 0x1, P3 ;  /* 0x000000070d0d7211 */ /* 0x080fe400018f0c11 */
[----:B------:R-:W-:-:S02]  /*24e0*/  LEA.HI.X R11, R11, R7, R16, 0x1, P4 ;  /* 0x000000070b0b7211 */ /* 0x000fc400020f0c10 */
[----:B------:R-:W3:Y:S04]  /*24f0*/  LDG.E.64.CONSTANT R14, desc[UR8][R14.64] ;  /* 0x000000080e0e7981 */ /* 0x000ee8000c1e9b00 */
[----:B------:R-:W4:Y:S04]  /*2500*/  LDG.E.64.CONSTANT R12, desc[UR8][R12.64] ;  /* 0x000000080c0c7981 */ /* 0x000f28000c1e9b00 */
[----:B------:R-:W5:Y:S01]  /*2510*/  LDG.E.64.CONSTANT R10, desc[UR8][R10.64] ;  /* 0x000000080a0a7981 */ /* 0x000f62000c1e9b00 */
[----:B0-----:R-:W-:-:S04]  /*2520*/  IMAD R17, R26, R19, RZ ;  /* 0x000000131a117224 */ /* 0x001fc800078e02ff */
[----:B------:R-:W-:-:S04]  /*2530*/  IMAD R17, R17, 0x2, R24 ;  /* 0x0000000211117824 */ /* 0x000fc800078e0218 */
[----:B------:R-:W-:-:S04]  /*2540*/  IMAD R16, R19, 0x2, R17 ;  /* 0x0000000213107824 */ /* 0x000fc800078e0211 */
[----:B------:R-:W-:-:S05]  /*2550*/  IMAD R18, R19, 0x2, R16 ;  /* 0x0000000213127824 */ /* 0x000fca00078e0210 */
[----:B------:R-:W-:Y:S01]  /*2560*/  LEA R19, R19, R18, 0x1 ;  /* 0x0000001213137211 */ /* 0x000fe200078e08ff */
[----:B------:R-:W-:Y:S01]  /*2570*/  VIADD R26, R26, 0x4 ;  /* 0x000000041a1a7836 */ /* 0x000fe20000000000 */
[----:B--2---:R0:W-:Y:S04]  /*2580*/  STS.64 [R17], R8 ;  /* 0x0000000811007388 */ /* 0x0041e80000000a00 */
[----:B---3--:R0:W-:Y:S04]  /*2590*/  STS.64 [R16], R14 ;  /* 0x0000000e10007388 */ /* 0x0081e80000000a00 */
[----:B----4-:R0:W-:Y:S04]  /*25a0*/  STS.64 [R18], R12 ;  /* 0x0000000c12007388 */ /* 0x0101e80000000a00 */
[----:B-----5:R0:W-:Y:S02]  /*25b0*/  STS.64 [R19], R10 ;  /* 0x0000000a13007388 */ /* 0x0201e40000000a00 */
.L_x_198:
[----:B------:R-:W-:Y:S05]  /*25c0*/  @!P1 BRA `(.L_x_195) ;  /* 0x0000000000889947 */ /* 0x000fea0003800000 */
[----:B------:R-:W-:Y:S02]  /*25d0*/  ISETP.NE.AND P2, PT, R20, 0x1, PT ;  /* 0x000000011400780c */ /* 0x000fe40003f45270 */
[----:B0-234-:R-:W-:-:S04]  /*25e0*/  LOP3.LUT R8, R3, 0x1, RZ, 0xc0, !PT ;  /* 0x0000000103087812 */ /* 0x01dfc800078ec0ff */
[----:B------:R-:W-:-:S07]  /*25f0*/  ISETP.NE.U32.AND P1, PT, R8, 0x1, PT ;  /* 0x000000010800780c */ /* 0x000fce0003f25070 */
[----:B------:R-:W-:Y:S06]  /*2600*/  @!P2 BRA `(.L_x_199) ;  /* 0x00000000004ca947 */ /* 0x000fec0003800000 */
[----:B------:R-:W-:-:S04]  /*2610*/  IMAD R8, R26, R35, RZ ;  /* 0x000000231a087224 */ /* 0x000fc800078e02ff */
[----:B------:R-:W-:Y:S01]  /*2620*/  IMAD.IADD R11, R8, 0x1, R35 ;  /* 0x00000001080b7824 */ /* 0x000fe200078e0223 */
[----:B------:R-:W-:-:S04]  /*2630*/  IADD3 R9, P2, PT, R48, R8, RZ ;  /* 0x0000000830097210 */ /* 0x000fc80007f5e0ff */
[----:B------:R-:W-:Y:S01]  /*2640*/  IADD3 R13, P3, PT, R48, R11, RZ ;  /* 0x0000000b300d7210 */ /* 0x000fe20007f7e0ff */
[----:B------:R-:W-:Y:S01]  /*2650*/  IMAD.X R11, RZ, RZ, RZ, P2 ;  /* 0x000000ffff0b7224 */ /* 0x000fe200010e06ff */
[----:B------:R-:W-:-:S03]  /*2660*/  LEA R8, P2, R9, R6, 0x1 ;  /* 0x0000000609087211 */ /* 0x000fc600078408ff */
[----:B------:R-:W-:Y:S01]  /*2670*/  IMAD.X R12, RZ, RZ, RZ, P3 ;  /* 0x000000ffff0c7224 */ /* 0x000fe200018e06ff */
[----:B------:R-:W-:Y:S02]  /*2680*/  LEA R10, P3, R13, R6, 0x1 ;  /* 0x000000060d0a7211 */ /* 0x000fe400078608ff */
[-C--:B------:R-:W-:Y:S02]  /*2690*/  LEA.HI.X R9, R9, R7.reuse, R11, 0x1, P2 ;  /* 0x0000000709097211 */ /* 0x080fe400010f0c0b */
[----:B------:R-:W-:Y:S02]  /*26a0*/  LEA.HI.X R11, R13, R7, R12, 0x1, P3 ;  /* 0x000000070d0b7211 */ /* 0x000fe400018f0c0c */
[----:B------:R-:W0:Y:S02]  /*26b0*/  LDC R13, c[0x0][0x3cc] ;  /* 0x0000f300ff0d7b82 */ /* 0x000e240000000800 */
[----:B------:R-:W2:Y:S04]  /*26c0*/  LDG.E.64.CONSTANT R8, desc[UR8][R8.64] ;  /* 0x0000000808087981 */ /* 0x000ea8000c1e9b00 */
[----:B------:R-:W3:Y:S01]  /*26d0*/  LDG.E.64.CONSTANT R10, desc[UR8][R10.64] ;  /* 0x000000080a0a7981 */ /* 0x000ee2000c1e9b00 */
[----:B0-----:R-:W-:-:S02]  /*26e0*/  IMAD R15, R26, R13, RZ ;  /* 0x0000000d1a0f7224 */ /* 0x001fc400078e02ff */
[----:B------:R-:W-:Y:S02]  /*26f0*/  VIADD R26, R26, 0x2 ;  /* 0x000000021a1a7836 */ /* 0x000fe40000000000 */
[----:B------:R-:W-:-:S05]  /*2700*/  IMAD R12, R15, 0x2, R24 ;  /* 0x000000020f0c7824 */ /* 0x000fca00078e0218 */
[----:B------:R-:W-:Y:S01]  /*2710*/  LEA R13, R13, R12, 0x1 ;  /* 0x0000000c0d0d7211 */ /* 0x000fe200078e08ff */
[----:B--2---:R0:W-:Y:S04]  /*2720*/  STS.64 [R12], R8 ;  /* 0x000000080c007388 */ /* 0x0041e80000000a00 */
[----:B---3--:R0:W-:Y:S02]  /*2730*/  STS.64 [R13], R10 ;  /* 0x0000000a0d007388 */ /* 0x0081e40000000a00 */
.L_x_199:
[----:B------:R-:W-:Y:S05]  /*2740*/  @P1 BRA `(.L_x_195) ;  /* 0x0000000000281947 */ /* 0x000fea0003800000 */
[----:B0-----:R-:W-:Y:S01]  /*2750*/  IMAD R9, R26, R35, RZ ;  /* 0x000000231a097224 */ /* 0x001fe200078e02ff */
[----:B------:R-:W0:Y:S04]  /*2760*/  LDCU UR4, c[0x0][0x3cc] ;  /* 0x00007980ff0477ac */ /* 0x000e280008000800 */
[----:B------:R-:W-:-:S05]  /*2770*/  IADD3 R9, P1, PT, R9, R48, RZ ;  /* 0x0000003009097210 */ /* 0x000fca0007f3e0ff */
[----:B------:R-:W-:Y:S01]  /*2780*/  IMAD.X R8, RZ, RZ, RZ, P1 ;  /* 0x000000ffff087224 */ /* 0x000fe200008e06ff */
[----:B------:R-:W-:-:S04]  /*2790*/  LEA R6, P1, R9, R6, 0x1 ;  /* 0x0000000609067211 */ /* 0x000fc800078208ff */
[----:B------:R-:W-:-:S06]  /*27a0*/  LEA.HI.X R7, R9, R7, R8, 0x1, P1 ;  /* 0x0000000709077211 */ /* 0x000fcc00008f0c08 */
[----:B------:R-:W2:Y:S01]  /*27b0*/  LDG.E.64.CONSTANT R6, desc[UR8][R6.64] ;  /* 0x0000000806067981 */ /* 0x000ea2000c1e9b00 */
[----:B0-----:R-:W-:-:S04]  /*27c0*/  IMAD R9, R26, UR4, RZ ;  /* 0x000000041a097c24 */ /* 0x001fc8000f8e02ff */
[----:B------:R-:W-:-:S05]  /*27d0*/  IMAD R9, R9, 0x2, R24 ;  /* 0x0000000209097824 */ /* 0x000fca00078e0218 */
[----:B--2---:R1:W-:Y:S02]  /*27e0*/  STS.64 [R9], R6 ;  /* 0x0000000609007388 */ /* 0x0043e40000000a00 */
.L_x_195:
[----:B------:R-:W-:Y:S05]  /*27f0*/  BSYNC.RECONVERGENT B0 ;  /* 0x0000000000007941 */ /* 0x000fea0003800200 */
.L_x_194:
[----:B------:R-:W5:Y:S01]  /*2800*/  LDCU UR5, c[0x0][0x3b0] ;  /* 0x00007600ff0577ac */ /* 0x000f620008000800 */
[----:B------:R-:W-:Y:S01]  /*2810*/  IMAD.IADD R45, R0, 0x1, R35 ;  /* 0x00000001002d7824 */ /* 0x000fe200078e0223 */
[----:B------:R-:W-:Y:S04]  /*2820*/  BSSY.RECONVERGENT B0, `(.L_x_200) ;  /* 0x000003f000007945 */ /* 0x000fe80003800200 */
[----:B-----5:R-:W-:-:S13]  /*2830*/  ISETP.GE.U32.OR P0, PT, R45, UR5, !P0 ;  /* 0x000000052d007c0c */ /* 0x020fda000c706470 */
[----:B------:R-:W-:Y:S05]  /*2840*/  @P0 BRA `(.L_x_201) ;  /* 0x0000000000f00947 */ /* 0x000fea0003800000 */
[----:B------:R-:W-:Y:S01]  /*2850*/  ISETP.GE.U32.AND P0, PT, R25, 0x7, PT ;  /* 0x000000071900780c */ /* 0x000fe20003f06070 */
[----:B-1----:R-:W-:Y:S01]  /*2860*/  IMAD.MOV.U32 R6, RZ, RZ, RZ ;  /* 0x000000ffff067224 */ /* 0x002fe200078e00ff */
[----:B0--3--:R-:W-:-:S04]  /*2870*/  LOP3.LUT R15, R3, 0x7, RZ, 0xc0, !PT ;  /* 0x00000007030f7812 */ /* 0x009fc800078ec0ff */
[----:B------:R-:W-:-:S07]  /*2880*/  ISETP.NE.AND P1, PT, R15, RZ, PT ;  /* 0x000000ff0f00720c */ /* 0x000fce0003f25270 */
[----:B------:R-:W-:Y:S06]  /*2890*/  @!P0 BRA `(.L_x_202) ;  /* 0x00000000005c8947 */ /* 0x000fec0003800000 */
[----:B------:R-:W0:Y:S01]  /*28a0*/  LDC R16, c[0x0][0x3cc] ;  /* 0x0000f300ff107b82 */ /* 0x000e220000000800 */
[----:B------:R-:W-:Y:S01]  /*28b0*/  LOP3.LUT R6, R3, 0xfffffff8, RZ, 0xc0, !PT ;  /* 0xfffffff803067812 */ /* 0x000fe200078ec0ff */
[----:B------:R-:W-:-:S06]  /*28c0*/  UMOV UR4, URZ ;  /* 0x000000ff00047c82 */ /* 0x000fcc0008000000 */
.L_x_203:
[----:B012-4-:R-:W-:Y:S01]  /*28d0*/  IMAD R8, R16, UR4, R45 ;  /* 0x0000000410087c24 */ /* 0x017fe2000f8e022d */
[----:B------:R-:W-:-:S04]  /*28e0*/  UIADD3 UR4, UPT, UPT, UR4, 0x8, URZ ;  /* 0x0000000804047890 */ /* 0x000fc8000fffe0ff */
[----:B------:R-:W-:Y:S02]  /*28f0*/  LEA R8, R8, R49, 0x1 ;  /* 0x0000003108087211 */ /* 0x000fe400078e08ff */
[----:B------:R-:W-:-:S03]  /*2900*/  ISETP.NE.AND P0, PT, R6, UR4, PT ;  /* 0x0000000406007c0c */ /* 0x000fc6000bf05270 */
        /* <DEDUP_REMOVED lines=9> */
[----:B------:R1:W-:Y:S04]  /*29a0*/  STS.U16 [R11], RZ ;  /* 0x000000ff0b007388 */ /* 0x0003e80000000400 */
[C---:B------:R-:W-:Y:S01]  /*29b0*/  LEA R13, R16.reuse, R12, 0x1 ;  /* 0x0000000c100d7211 */ /* 0x040fe200078e08ff */
[----:B------:R1:W-:Y:S04]  /*29c0*/  STS.U16 [R12], RZ ;  /* 0x000000ff0c007388 */ /* 0x0003e80000000400 */
[----:B------:R-:W-:Y:S01]  /*29d0*/  IMAD R14, R16, 0x2, R13 ;  /* 0x00000002100e7824 */ /* 0x000fe200078e020d */
[----:B------:R1:W-:Y:S04]  /*29e0*/  STS.U16 [R13], RZ ;  /* 0x000000ff0d007388 */ /* 0x0003e80000000400 */
[----:B------:R1:W-:Y:S01]  /*29f0*/  STS.U16 [R14], RZ ;  /* 0x000000ff0e007388 */ /* 0x0003e20000000400 */
[----:B------:R-:W-:Y:S05]  /*2a00*/  @P0 BRA `(.L_x_203) ;  /* 0xfffffffc00b00947 */ /* 0x000fea000383ffff */
.L_x_202:
[----:B------:R-:W-:Y:S05]  /*2a10*/  @!P1 BRA `(.L_x_201) ;  /* 0x00000000007c9947 */ /* 0x000fea0003800000 */
[----:B------:R-:W-:Y:S02]  /*2a20*/  ISETP.GE.U32.AND P0, PT, R15, 0x4, PT ;  /* 0x000000040f00780c */ /* 0x000fe40003f06070 */
[----:B-1----:R-:W-:-:S04]  /*2a30*/  LOP3.LUT R11, R3, 0x3, RZ, 0xc0, !PT ;  /* 0x00000003030b7812 */ /* 0x002fc800078ec0ff */
[----:B------:R-:W-:-:S07]  /*2a40*/  ISETP.NE.AND P1, PT, R11, RZ, PT ;  /* 0x000000ff0b00720c */ /* 0x000fce0003f25270 */
[----:B------:R-:W-:Y:S06]  /*2a50*/  @!P0 BRA `(.L_x_204) ;  /* 0x00000000002c8947 */ /* 0x000fec0003800000 */
[----:B------:R-:W2:Y:S02]  /*2a60*/  LDC R10, c[0x0][0x3cc] ;  /* 0x0000f300ff0a7b82 */ /* 0x000ea40000000800 */
[C---:B--2-4-:R-:W-:Y:S01]  /*2a70*/  IMAD R8, R6.reuse, R10, R45 ;  /* 0x0000000a06087224 */ /* 0x054fe200078e022d */
[----:B------:R-:W-:-:S03]  /*2a80*/  IADD3 R6, PT, PT, R6, 0x4, RZ ;  /* 0x0000000406067810 */ /* 0x000fc60007ffe0ff */
[----:B------:R-:W-:-:S04]  /*2a90*/  IMAD R8, R8, 0x2, R49 ;  /* 0x0000000208087824 */ /* 0x000fc800078e0231 */
[C---:B------:R-:W-:Y:S01]  /*2aa0*/  IMAD R7, R10.reuse, 0x2, R8 ;  /* 0x000000020a077824 */ /* 0x040fe200078e0208 */
[----:B------:R0:W-:Y:S03]  /*2ab0*/  STS.U16 [R8], RZ ;  /* 0x000000ff08007388 */ /* 0x0001e60000000400 */
[C---:B------:R-:W-:Y:S01]  /*2ac0*/  IMAD R9, R10.reuse, 0x2, R7 ;  /* 0x000000020a097824 */ /* 0x040fe200078e0207 */
[----:B------:R0:W-:Y:S03]  /*2ad0*/  STS.U16 [R7], RZ ;  /* 0x000000ff07007388 */ /* 0x0001e60000000400 */
[----:B------:R-:W-:Y:S01]  /*2ae0*/  IMAD R10, R10, 0x2, R9 ;  /* 0x000000020a0a7824 */ /* 0x000fe200078e0209 */
[----:B------:R0:W-:Y:S04]  /*2af0*/  STS.U16 [R9], RZ ;  /* 0x000000ff09007388 */ /* 0x0001e80000000400 */
[----:B------:R0:W-:Y:S02]  /*2b00*/  STS.U16 [R10], RZ ;  /* 0x000000ff0a007388 */ /* 0x0001e40000000400 */
.L_x_204:
[----:B------:R-:W-:Y:S05]  /*2b10*/  @!P1 BRA `(.L_x_201) ;  /* 0x00000000003c9947 */ /* 0x000fea0003800000 */
[----:B0-----:R-:W-:Y:S02]  /*2b20*/  LOP3.LUT R7, R3, 0x1, RZ, 0xc0, !PT ;  /* 0x0000000103077812 */ /* 0x001fe400078ec0ff */
[----:B------:R-:W-:Y:S02]  /*2b30*/  ISETP.NE.AND P0, PT, R11, 0x1, PT ;  /* 0x000000010b00780c */ /* 0x000fe40003f05270 */
[----:B------:R-:W-:-:S13]  /*2b40*/  ISETP.NE.U32.AND P1, PT, R7, 0x1, PT ;  /* 0x000000010700780c */ /* 0x000fda0003f25070 */
[----:B--2-4-:R-:W0:Y:S01]  /*2b50*/  @!P1 LDC R9, c[0x0][0x3cc] ;  /* 0x0000f300ff099b82 */ /* 0x014e220000000800 */
[----:B------:R-:W-:Y:S05]  /*2b60*/  @!P0 BRA `(.L_x_205) ;  /* 0x00000000001c8947 */ /* 0x000fea0003800000 */
[----:B------:R-:W1:Y:S02]  /*2b70*/  LDC R7, c[0x0][0x3cc] ;  /* 0x0000f300ff077b82 */ /* 0x000e640000000800 */
[C---:B-1----:R-:W-:Y:S02]  /*2b80*/  IMAD R8, R6.reuse, R7, R45 ;  /* 0x0000000706087224 */ /* 0x042fe400078e022d */
[----:B------:R-:W-:Y:S02]  /*2b90*/  VIADD R6, R6, 0x2 ;  /* 0x0000000206067836 */ /* 0x000fe40000000000 */
[----:B------:R-:W-:-:S04]  /*2ba0*/  IMAD R8, R8, 0x2, R49 ;  /* 0x0000000208087824 */ /* 0x000fc800078e0231 */
[----:B------:R-:W-:Y:S01]  /*2bb0*/  IMAD R7, R7, 0x2, R8 ;  /* 0x0000000207077824 */ /* 0x000fe200078e0208 */
[----:B------:R1:W-:Y:S04]  /*2bc0*/  STS.U16 [R8], RZ ;  /* 0x000000ff08007388 */ /* 0x0003e80000000400 */
[----:B------:R1:W-:Y:S02]  /*2bd0*/  STS.U16 [R7], RZ ;  /* 0x000000ff07007388 */ /* 0x0003e40000000400 */
.L_x_205:
[----:B0-----:R-:W-:-:S04]  /*2be0*/  @!P1 IMAD R6, R6, R9, R45 ;  /* 0x0000000906069224 */ /* 0x001fc800078e022d */
[----:B------:R-:W-:-:S05]  /*2bf0*/  @!P1 IMAD R6, R6, 0x2, R49 ;  /* 0x0000000206069824 */ /* 0x000fca00078e0231 */
[----:B------:R0:W-:Y:S02]  /*2c00*/  @!P1 STS.U16 [R6], RZ ;  /* 0x000000ff06009388 */ /* 0x0001e40000000400 */
.L_x_201:
[----:B------:R-:W-:Y:S05]  /*2c10*/  BSYNC.RECONVERGENT B0 ;  /* 0x0000000000007941 */ /* 0x000fea0003800200 */
.L_x_200:
[----:B------:R-:W-:Y:S01]  /*2c20*/  USHF.R.U32.HI UR4, URZ, 0x2, UR5 ;  /* 0x00000002ff047899 */ /* 0x000fe20008011605 */
[----:B------:R-:W-:Y:S01]  /*2c30*/  ISETP.GT.U32.AND P0, PT, R4, R3, PT ;  /* 0x000000030400720c */ /* 0x000fe20003f04070 */
[----:B------:R-:W-:Y:S04]  /*2c40*/  BSSY.RECONVERGENT B0, `(.L_x_206) ;  /* 0x000001c000007945 */ /* 0x000fe80003800200 */
[----:B------:R-:W-:-:S13]  /*2c50*/  ISETP.GE.U32.OR P0, PT, R0, UR4, !P0 ;  /* 0x0000000400007c0c */ /* 0x000fda000c706470 */
[----:B------:R-:W-:Y:S05]  /*2c60*/  @P0 BRA `(.L_x_207) ;  /* 0x0000000000640947 */ /* 0x000fea0003800000 */
[----:B01----:R-:W-:Y:S01]  /*2c70*/  IMAD.IADD R6, R4, 0x1, -R3 ;  /* 0x0000000104067824 */ /* 0x003fe200078e0a03 */
[----:B------:R-:W2:Y:S04]  /*2c80*/  LDCU UR4, c[0x0][0x3a4] ;  /* 0x00007480ff0477ac */ /* 0x000ea80008000800 */
[----:B------:R-:W-:-:S04]  /*2c90*/  LOP3.LUT R6, R6, 0x1, RZ, 0xc0, !PT ;  /* 0x0000000106067812 */ /* 0x000fc800078ec0ff */
[----:B------:R-:W-:Y:S01]  /*2ca0*/  ISETP.NE.U32.AND P1, PT, R6, 0x1, PT ;  /* 0x000000010600780c */ /* 0x000fe20003f25070 */
[----:B--2-4-:R-:W-:-:S12]  /*2cb0*/  IMAD.U32 R9, RZ, RZ, UR4 ;  /* 0x00000004ff097e24 */ /* 0x014fd8000f8e00ff */
[----:B------:R-:W0:Y:S02]  /*2cc0*/  @!P1 LDC R6, c[0x0][0x3cc] ;  /* 0x0000f300ff069b82 */ /* 0x000e240000000800 */
[----:B0-----:R-:W-:-:S05]  /*2cd0*/  @!P1 IMAD R7, R3, R6, RZ ;  /* 0x0000000603079224 */ /* 0x001fca00078e02ff */
[----:B------:R-:W-:Y:S01]  /*2ce0*/  @!P1 LEA R6, R7, R24, 0x1 ;  /* 0x0000001807069211 */ /* 0x000fe200078e08ff */
[----:B------:R-:W-:-:S04]  /*2cf0*/  VIADD R7, R3, 0x1 ;  /* 0x0000000103077836 */ /* 0x000fc80000000000 */
[----:B------:R0:W-:Y:S01]  /*2d00*/  @!P1 STS [R6], RZ ;  /* 0x000000ff06009388 */ /* 0x0001e20000000800 */
[----:B------:R-:W-:Y:S01]  /*2d10*/  ISETP.NE.AND P0, PT, R7, R4, PT ;  /* 0x000000040700720c */ /* 0x000fe20003f05270 */
[----:B------:R-:W-:Y:S02]  /*2d20*/  @!P1 IMAD.MOV.U32 R9, RZ, RZ, R7 ;  /* 0x000000ffff099224 */ /* 0x000fe400078e0007 */
[----:B------:R0:W-:Y:S10]  /*2d30*/  @!P1 STS [R6+0x4], RZ ;  /* 0x000004ff06009388 */ /* 0x0001f40000000800 */
[----:B0-----:R-:W-:Y:S05]  /*2d40*/  @!P0 BRA `(.L_x_207) ;  /* 0x00000000002c8947 */ /* 0x001fea0003800000 */
[----:B---3--:R-:W0:Y:S02]  /*2d50*/  LDC R8, c[0x0][0x3cc] ;  /* 0x0000f300ff087b82 */ /* 0x008e240000000800 */
.L_x_208:
[C---:B0-----:R-:W-:Y:S01]  /*2d60*/  IMAD R7, R9.reuse, R8, RZ ;  /* 0x0000000809077224 */ /* 0x041fe200078e02ff */
[----:B------:R-:W-:-:S03]  /*2d70*/  IADD3 R9, PT, PT, R9, 0x2, RZ ;  /* 0x0000000209097810 */ /* 0x000fc60007ffe0ff */
[----:B------:R-:W-:Y:S01]  /*2d80*/  IMAD R7, R7, 0x2, R24 ;  /* 0x0000000207077824 */ /* 0x000fe200078e0218 */
[----:B------:R-:W-:-:S03]  /*2d90*/  ISETP.NE.AND P0, PT, R9, R4, PT ;  /* 0x000000040900720c */ /* 0x000fc60003f05270 */
[----:B------:R-:W-:Y:S01]  /*2da0*/  IMAD R6, R8, 0x2, R7 ;  /* 0x0000000208067824 */ /* 0x000fe200078e0207 */
[----:B------:R0:W-:Y:S04]  /*2db0*/  STS [R7], RZ ;  /* 0x000000ff07007388 */ /* 0x0001e80000000800 */
[----:B------:R0:W-:Y:S04]  /*2dc0*/  STS [R7+0x4], RZ ;  /* 0x000004ff07007388 */ /* 0x0001e80000000800 */
[----:B------:R0:W-:Y:S04]  /*2dd0*/  STS [R6], RZ ;  /* 0x000000ff06007388 */ /* 0x0001e80000000800 */
[----:B------:R0:W-:Y:S01]  /*2de0*/  STS [R6+0x4], RZ ;  /* 0x000004ff06007388 */ /* 0x0001e20000000800 */
[----:B------:R-:W-:Y:S05]  /*2df0*/  @P0 BRA `(.L_x_208) ;  /* 0xfffffffc00d80947 */ /* 0x000fea000383ffff */
.L_x_207:
[----:B------:R-:W-:Y:S05]  /*2e00*/  BSYNC.RECONVERGENT B0 ;  /* 0x0000000000007941 */ /* 0x000fea0003800200 */
.L_x_206:
[----:B01----:R-:W0:Y:S01]  /*2e10*/  S2R R7, SR_LANEID ;  /* 0x0000000000077919 */ /* 0x003e220000000000 */
[----:B--234-:R-:W1:Y:S01]  /*2e20*/  LDC R8, c[0x0][0x3c4] ;  /* 0x0000f100ff087b82 */ /* 0x01ce620000000800 */
[----:B------:R-:W2:Y:S02]  /*2e30*/  LDCU UR4, c[0x0][0x3d4] ;  /* 0x00007a80ff0477ac */ /* 0x000ea40008000800 */
[----:B--2---:R-:W-:Y:S01]  /*2e40*/  UISETP.NE.AND UP0, UPT, UR4, URZ, UPT ;  /* 0x000000ff0400728c */ /* 0x004fe2000bf05270 */
[--C-:B0-----:R-:W-:Y:S02]  /*2e50*/  SHF.R.U32.HI R4, RZ, 0x3, R7.reuse ;  /* 0x00000003ff047819 */ /* 0x101fe40000011607 */
[----:B------:R-:W-:Y:S02]  /*2e60*/  LOP3.LUT R6, R7, 0x7, RZ, 0xc0, !PT ;  /* 0x0000000707067812 */ /* 0x000fe400078ec0ff */
[----:B------:R-:W-:Y:S01]  /*2e70*/  SHF.R.U32.HI R7, RZ, 0x4, R7 ;  /* 0x00000004ff077819 */ /* 0x000fe20000011607 */
[----:B------:R-:W-:-:S04]  /*2e80*/  IMAD.SHL.U32 R9, R4, 0x8, RZ ;  /* 0x0000000804097824 */ /* 0x000fc800078e00ff */
[----:B------:R-:W-:Y:S01]  /*2e90*/  IMAD.SHL.U32 R7, R7, 0x8, RZ ;  /* 0x0000000807077824 */ /* 0x000fe200078e00ff */
[----:B------:R-:W-:Y:S01]  /*2ea0*/  LOP3.LUT R6, R9, 0x8, R6, 0xe2, !PT ;  /* 0x0000000809067812 */ /* 0x000fe200078ee206 */
[----:B-1----:R-:W-:-:S04]  /*2eb0*/  IMAD R9, R8, 0x20, R47 ;  /* 0x0000002008097824 */ /* 0x002fc800078e022f */
[----:B------:R-:W-:Y:S02]  /*2ec0*/  IMAD R6, R6, R8, R7 ;  /* 0x0000000806067224 */ /* 0x000fe400078e0207 */
[----:B------:R-:W-:Y:S02]  /*2ed0*/  VIADD R7, R47, 0x20 ;  /* 0x000000202f077836 */ /* 0x000fe40000000000 */
[----:B------:R-:W-:Y:S01]  /*2ee0*/  VIADD R11, R9, 0x20 ;  /* 0x00000020090b7836 */ /* 0x000fe20000000000 */
[C---:B------:R-:W-:Y:S01]  /*2ef0*/  LEA R20, R6.reuse, R9, 0x1 ;  /* 0x0000000906147211 */ /* 0x040fe200078e08ff */
[C---:B------:R-:W-:Y:S01]  /*2f00*/  IMAD.U32 R16, R6.reuse, 0x2, R47 ;  /* 0x0000000206107824 */ /* 0x040fe200078e002f */
[----:B------:R-:W-:Y:S01]  /*2f10*/  NOP ;  /* 0x0000000000007918 */ /* 0x000fe20000000000 */
[----:B------:R-:W-:-:S04]  /*2f20*/  IMAD.U32 R7, R6, 0x2, R7 ;  /* 0x0000000206077824 */ /* 0x000fc800078e0007 */
[----:B------:R-:W0:Y:S01]  /*2f30*/  LDSM.16.M88.4 R16, [R16] ;  /* 0x000000001010783b */ /* 0x000e220000000200 */
[----:B------:R-:W-:-:S03]  /*2f40*/  IMAD.U32 R11, R6, 0x2, R11 ;  /* 0x00000002060b7824 */ /* 0x000fc600078e000b */
[----:B------:R-:W1:Y:S04]  /*2f50*/  LDSM.16.M88.4 R20, [R20] ;  /* 0x000000001414783b */ /* 0x000e680000000200 */
[----:B------:R2:W3:Y:S04]  /*2f60*/  LDSM.16.M88.4 R24, [R7] ;  /* 0x000000000718783b */ /* 0x0004e80000000200 */
[----:B------:R2:W4:Y:S01]  /*2f70*/  LDSM.16.M88.4 R28, [R11] ;  /* 0x000000000b1c783b */ /* 0x0005220000000200 */
[----:B------:R-:W-:Y:S05]  /*2f80*/  BRA.U !UP0, `(.L_x_209) ;  /* 0x0000000d08b47547 */ /* 0x000fea000b800000 */
[----:B------:R-:W5:Y:S01]  /*2f90*/  LDC R4, c[0x0][0x3c8] ;  /* 0x0000f200ff047b82 */ /* 0x000f620000000800 */
[----:B------:R-:W-:Y:S01]  /*2fa0*/  IMAD R5, R0, 0x4, R5 ;  /* 0x0000000400057824 */ /* 0x000fe200078e0205 */
[----:B------:R-:W-:Y:S01]  /*2fb0*/  LOP3.LUT R3, R3, 0x7, RZ, 0xc0, !PT ;  /* 0x0000000703037812 */ /* 0x000fe200078ec0ff */
[C-C-:B------:R-:W-:Y:S02]  /*2fc0*/  IMAD R44, R35.reuse, 0x2, R0.reuse ;  /* 0x00000002232c7824 */ /* 0x140fe400078e0200 */
[C-C-:B------:R-:W-:Y:S02]  /*2fd0*/  IMAD R43, R35.reuse, 0x3, R0.reuse ;  /* 0x00000003232b7824 */ /* 0x140fe400078e0200 */
[C-C-:B------:R-:W-:Y:S02]  /*2fe0*/  IMAD R42, R35.reuse, 0x4, R0.reuse ;  /* 0x00000004232a7824 */ /* 0x140fe400078e0200 */
[C-C-:B------:R-:W-:Y:S02]  /*2ff0*/  IMAD R41, R35.reuse, 0x5, R0.reuse ;  /* 0x0000000523297824 */ /* 0x140fe400078e0200 */
[----:B------:R-:W-:-:S02]  /*3000*/  IMAD R0, R35, 0x6, R0 ;  /* 0x0000000623007824 */ /* 0x000fc400078e0200 */
[----:B------:R-:W-:Y:S01]  /*3010*/  IMAD.MOV.U32 R40, RZ, RZ, RZ ;  /* 0x000000ffff287224 */ /* 0x000fe200078e00ff */
[----:B-----5:R-:W-:-:S04]  /*3020*/  LEA R5, R4, R5, 0x1 ;  /* 0x0000000504057211 */ /* 0x020fc800078e08ff */
[----:B------:R-:W-:-:S07]  /*3030*/  IADD3 R2, PT, PT, R5, 0x100, R2 ;  /* 0x0000010005027810 */ /* 0x000fce0007ffe002 */
.L_x_216:
[----:B-1--4-:R-:W5:Y:S01]  /*3040*/  S2R R51, SR_LANEID ;  /* 0x0000000000337919 */ /* 0x012f620000000000 */
[----:B0-----:R-:W0:Y:S01]  /*3050*/  LDCU UR4, c[0x0][0x3cc] ;  /* 0x00007980ff0477ac */ /* 0x001e220008000800 */
[----:B------:R-:W-:Y:S01]  /*3060*/  BSSY.RECONVERGENT B0, `(.L_x_210) ;  /* 0x00000de000007945 */ /* 0x000fe20003800200 */
[----:B------:R-:W1:Y:S02]  /*3070*/  LDCU UR5, c[0x0][0x3a4] ;  /* 0x00007480ff0577ac */ /* 0x000e640008000800 */
[----:B-1----:R-:W-:Y:S02]  /*3080*/  ISETP.NE.AND P0, PT, RZ, UR5, PT ;  /* 0x00000005ff007c0c */ /* 0x002fe4000bf05270 */
[--C-:B--2--5:R-:W-:Y:S02]  /*3090*/  SHF.R.U32.HI R4, RZ, 0x3, R51.reuse ;  /* 0x00000003ff047819 */ /* 0x124fe40000011633 */
[----:B------:R-:W-:Y:S02]  /*30a0*/  LOP3.LUT R5, R51, 0x7, RZ, 0xc0, !PT ;  /* 0x0000000733057812 */ /* 0x000fe400078ec0ff */
[----:B------:R-:W-:Y:S01]  /*30b0*/  SHF.R.U32.HI R6, RZ, 0x4, R51 ;  /* 0x00000004ff067819 */ /* 0x000fe20000011633 */
[----:B------:R-:W-:-:S04]  /*30c0*/  IMAD.SHL.U32 R4, R4, 0x8, RZ ;  /* 0x0000000804047824 */ /* 0x000fc800078e00ff */
[----:B------:R-:W-:Y:S01]  /*30d0*/  IMAD.SHL.U32 R6, R6, 0x8, RZ ;  /* 0x0000000806067824 */ /* 0x000fe200078e00ff */
[----:B------:R-:W-:Y:S01]  /*30e0*/  LOP3.LUT R5, R4, 0x8, R5, 0xe2, !PT ;  /* 0x0000000804057812 */ /* 0x000fe200078ee205 */
[----:B------:R-:W-:-:S04]  /*30f0*/  IMAD R4, R40, 0x20, R49 ;  /* 0x0000002028047824 */ /* 0x000fc800078e0231 */
[----:B0-----:R-:W-:-:S05]  /*3100*/  IMAD R5, R5, UR4, R6 ;  /* 0x0000000405057c24 */ /* 0x001fca000f8e0206 */
[----:B------:R-:W-:Y:S01]  /*3110*/  LEA R52, R5, R4, 0x1 ;  /* 0x0000000405347211 */ /* 0x000fe200078e08ff */
[----:B------:R-:W-:Y:S01]  /*3120*/  VIADD R4, R40, UR4 ;  /* 0x0000000428047c36 */ /* 0x000fe20008000000 */
[----:B------:R-:W0:Y:S03]  /*3130*/  LDCU UR4, c[0x0][0x3d4] ;  /* 0x00007a80ff0477ac */ /* 0x000e260008000800 */
[----:B------:R-:W2:Y:S01]  /*3140*/  LDSM.16.MT88.4 R36, [R52] ;  /* 0x000000003424783b */ /* 0x000ea20000004200 */
[----:B------:R-:W-:-:S04]  /*3150*/  IMAD R4, R4, 0x20, R49 ;  /* 0x0000002004047824 */ /* 0x000fc800078e0231 */
[----:B------:R-:W-:-:S06]  /*3160*/  IMAD.U32 R33, R5, 0x2, R4 ;  /* 0x0000000205217824 */ /* 0x000fcc00078e0004 */
[----:B------:R-:W3:Y:S01]  /*3170*/  LDSM.16.MT88.4 R32, [R33] ;  /* 0x000000002120783b */ /* 0x000ee20000004200 */
[-C--:B--2---:R-:W-:Y:S08]  /*3180*/  HMMA.16816.F32 R4, R16, R36.reuse, RZ ;  /* 0x000000241004723c */ /* 0x084ff000000018ff */
[----:B------:R-:W-:Y:S08]  /*3190*/  HMMA.16816.F32 R8, R20, R36, RZ ;  /* 0x000000241408723c */ /* 0x000ff000000018ff */
[-C--:B------:R-:W-:Y:S08]  /*31a0*/  HMMA.16816.F32 R12, R16, R38.reuse, RZ ;  /* 0x00000026100c723c */ /* 0x080ff000000018ff */
[----:B------:R-:W-:Y:S08]  /*31b0*/  HMMA.16816.F32 R36, R20, R38, RZ ;  /* 0x000000261424723c */ /* 0x000ff000000018ff */
[-C--:B---3--:R-:W-:Y:S08]  /*31c0*/  HMMA.16816.F32 R4, R24, R32.reuse, R4 ;  /* 0x000000201804723c */ /* 0x088ff00000001804 */
[----:B----4-:R-:W-:Y:S01]  /*31d0*/  HMMA.16816.F32 R8, R28, R32, R8 ;  /* 0x000000201c08723c */ /* 0x010fe20000001808 */
[----:B------:R-:W1:Y:S01]  /*31e0*/  S2R R33, SR_TID.X ;  /* 0x0000000000217919 */ /* 0x000e620000002100 */
[----:B------:R-:W-:-:S02]  /*31f0*/  SHF.R.U32.HI R32, RZ, 0x2, R51 ;  /* 0x00000002ff207819 */ /* 0x000fc40000011633 */
[----:B------:R-:W-:-:S04]  /*3200*/  LOP3.LUT R51, R51, 0x3, RZ, 0xc0, !PT ;  /* 0x0000000333337812 */ /* 0x000fc800078ec0ff */
[----:B------:R-:W-:Y:S01]  /*3210*/  HMMA.16816.F32 R12, R24, R34, R12 ;  /* 0x00000022180c723c */ /* 0x000fe2000000180c */
[----:B------:R-:W-:Y:S01]  /*3220*/  IMAD R32, R32, 0x8, R51 ;  /* 0x0000000820207824 */ /* 0x000fe200078e0233 */
[----:B------:R-:W-:-:S05]  /*3230*/  IADD3 R51, PT, PT, R47, 0x400, RZ ;  /* 0x000004002f337810 */ /* 0x000fca0007ffe0ff */
[C---:B------:R-:W-:Y:S01]  /*3240*/  IMAD.U32 R51, R32.reuse, 0x8, R51 ;  /* 0x0000000820337824 */ /* 0x040fe200078e0033 */
[----:B------:R-:W-:Y:S01]  /*3250*/  HMMA.16816.F32 R36, R28, R34, R36 ;  /* 0x000000221c24723c */ /* 0x000fe20000001824 */
[----:B------:R-:W2:Y:S01]  /*3260*/  LDC R35, c[0x0][0x3a8] ;  /* 0x0000ea00ff237b82 */ /* 0x000ea20000000800 */
[----:B------:R-:W-:-:S05]  /*3270*/  IMAD.U32 R34, R32, 0x8, R47 ;  /* 0x0000000820227824 */ /* 0x000fca00078e002f */
[----:B------:R1:W-:Y:S04]  /*3280*/  STS.64 [R34+0x200], R6 ;  /* 0x0002000622007388 */ /* 0x0003e80000000a00 */
[----:B------:R3:W-:Y:S04]  /*3290*/  STS.64 [R34], R4 ;  /* 0x0000000422007388 */ /* 0x0007e80000000a00 */
[----:B------:R4:W-:Y:S01]  /*32a0*/  STS.64 [R34+0x20], R12 ;  /* 0x0000200c22007388 */ /* 0x0009e20000000a00 */
[----:B-1----:R-:W-:Y:S01]  /*32b0*/  LOP3.LUT R6, R33, 0x1f, RZ, 0xc0, !PT ;  /* 0x0000001f21067812 */ /* 0x002fe200078ec0ff */
[----:B------:R-:W-:-:S02]  /*32c0*/  IMAD.MOV.U32 R7, RZ, RZ, R40 ;  /* 0x000000ffff077224 */ /* 0x000fc400078e0028 */
[----:B------:R4:W-:Y:S02]  /*32d0*/  STS.64 [R34+0x220], R14 ;  /* 0x0002200e22007388 */ /* 0x0009e40000000a00 */
[C---:B---3--:R-:W-:Y:S02]  /*32e0*/  IMAD R4, R40.reuse, 0x10, R6 ;  /* 0x0000001028047824 */ /* 0x048fe400078e0206 */
[----:B------:R4:W-:Y:S01]  /*32f0*/  STS.64 [R51], R8 ;  /* 0x0000000833007388 */ /* 0x0009e20000000a00 */
[----:B------:R-:W-:Y:S02]  /*3300*/  VIADD R40, R40, 0x1 ;  /* 0x0000000128287836 */ /* 0x000fe40000000000 */
[----:B--2---:R-:W-:Y:S01]  /*3310*/  ISETP.GE.U32.OR P0, PT, R4, R35, !P0 ;  /* 0x000000230400720c */ /* 0x004fe20004706470 */
[----:B------:R4:W-:Y:S02]  /*3320*/  STS.64 [R51+0x200], R10 ;  /* 0x0002000a33007388 */ /* 0x0009e40000000a00 */
[----:B0-----:R-:W-:-:S02]  /*3330*/  ISETP.NE.AND P1, PT, R40, UR4, PT ;  /* 0x0000000428007c0c */ /* 0x001fc4000bf25270 */
[----:B------:R4:W-:Y:S04]  /*3340*/  STS.64 [R51+0x20], R36 ;  /* 0x0000202433007388 */ /* 0x0009e80000000a00 */
[----:B------:R4:W-:Y:S01]  /*3350*/  STS.64 [R51+0x220], R38 ;  /* 0x0002202633007388 */ /* 0x0009e20000000a00 */
[----:B------:R-:W-:-:S03]  /*3360*/  NOP ;  /* 0x0000000000007918 */ /* 0x000fc60000000000 */
[----:B------:R-:W-:Y:S05]  /*3370*/  @P0 BRA `(.L_x_211) ;  /* 0x0000000800b00947 */ /* 0x000fea0003800000 */
[----:B------:R-:W-:Y:S01]  /*3380*/  UIADD3 UR4, UPT, UPT, UR5, -0x1, URZ ;  /* 0xffffffff05047890 */ /* 0x000fe2000fffe0ff */
[----:B------:R-:W-:Y:S01]  /*3390*/  ISETP.NE.AND P0, PT, R3, RZ, PT ;  /* 0x000000ff0300720c */ /* 0x000fe20003f05270 */
[----:B------:R-:W-:Y:S02]  /*33a0*/  IMAD.MOV.U32 R5, RZ, RZ, RZ ;  /* 0x000000ffff057224 */ /* 0x000fe400078e00ff */
[----:B------:R-:W-:-:S09]  /*33b0*/  UISETP.GE.U32.AND UP0, UPT, UR4, 0x7, UPT ;  /* 0x000000070400788c */ /* 0x000fd2000bf06070 */
[----:B------:R-:W-:Y:S05]  /*33c0*/  BRA.U !UP0, `(.L_x_212) ;  /* 0x00000005085c7547 */ /* 0x000fea000b800000 */
[----:B------:R-:W-:Y:S01]  /*33d0*/  ULOP3.LUT UR11, UR5, 0xfffffff8, URZ, 0xc0, !UPT ;  /* 0xfffffff8050b7892 */ /* 0x000fe2000f8ec0ff */
[----:B----4-:R-:W-:Y:S01]  /*33e0*/  IMAD R36, R35, 0x7, R6 ;  /* 0x0000000723247824 */ /* 0x010fe200078e0206 */
[C---:B------:R-:W-:Y:S01]  /*33f0*/  LEA R38, R7.reuse, R45, 0x4 ;  /* 0x0000002d07267211 */ /* 0x040fe200078e20ff */
[C---:B------:R-:W-:Y:S01]  /*3400*/  IMAD R12, R7.reuse, 0x10, R44 ;  /* 0x00000010070c7824 */ /* 0x040fe200078e022c */
[C---:B------:R-:W-:Y:S01]  /*3410*/  LEA R32, R7.reuse, R0, 0x4 ;  /* 0x0000000007207211 */ /* 0x040fe200078e20ff */
[C---:B------:R-:W-:Y:S01]  /*3420*/  IMAD R13, R7.reuse, 0x10, R43 ;  /* 0x00000010070d7824 */ /* 0x040fe200078e022b */
[----:B------:R-:W0:Y:S01]  /*3430*/  LDCU.64 UR6, c[0x0][0x390] ;  /* 0x00007200ff0677ac */ /* 0x000e220008000a00 */
[C---:B------:R-:W-:Y:S02]  /*3440*/  IMAD R14, R7.reuse, 0x10, R42 ;  /* 0x00000010070e7824 */ /* 0x040fe400078e022a */
[C---:B------:R-:W-:Y:S01]  /*3450*/  IMAD R15, R7.reuse, 0x10, R41 ;  /* 0x00000010070f7824 */ /* 0x040fe200078e0229 */
[----:B------:R-:W-:Y:S01]  /*3460*/  UIADD3 UR4, UPT, UPT, -UR11, URZ, URZ ;  /* 0x000000ff0b047290 */ /* 0x000fe2000fffe1ff */
[----:B------:R-:W-:-:S02]  /*3470*/  IMAD R36, R7, 0x10, R36 ;  /* 0x0000001007247824 */ /* 0x000fc400078e0224 */
[----:B------:R-:W-:Y:S02]  /*3480*/  IMAD.MOV.U32 R37, RZ, RZ, R2 ;  /* 0x000000ffff257224 */ /* 0x000fe400078e0002 */
[----:B------:R-:W-:Y:S02]  /*3490*/  IMAD.MOV.U32 R34, RZ, RZ, R4 ;  /* 0x000000ffff227224 */ /* 0x000fe400078e0004 */
[----:B------:R-:W-:-:S07]  /*34a0*/  IMAD.U32 R5, RZ, RZ, UR11 ;  /* 0x0000000bff057e24 */ /* 0x000fce000f8e00ff */
.L_x_213:
[----:B-1----:R-:W1:Y:S01]  /*34b0*/  LDS R7, [R37+-0x100] ;  /* 0xffff000025077984 */ /* 0x002e620000000800 */
[----:B------:R-:W-:Y:S01]  /*34c0*/  IADD3 R9, P2, PT, R48, R34, RZ ;  /* 0x0000002230097210 */ /* 0x000fe20007f5e0ff */
[----:B------:R-:W-:Y:S01]  /*34d0*/  UIADD3 UR4, UPT, UPT, UR4, 0x8, URZ ;  /* 0x0000000804047890 */ /* 0x000fe2000fffe0ff */
[----:B------:R-:W-:Y:S01]  /*34e0*/  IMAD R34, R35, 0x8, R34 ;  /* 0x0000000823227824 */ /* 0x000fe200078e0222 */
[----:B------:R-:W-:Y:S02]  /*34f0*/  LDS R6, [R37+-0xc0] ;  /* 0xffff400025067984 */ /* 0x000fe40000000800 */
[----:B------:R-:W-:Y:S01]  /*3500*/  IMAD.X R52, RZ, RZ, RZ, P2 ;  /* 0x000000ffff347224 */ /* 0x000fe200010e06ff */
[C---:B0-----:R-:W-:Y:S01]  /*3510*/  LEA R8, P2, R9.reuse, UR6, 0x1 ;  /* 0x0000000609087c11 */ /* 0x041fe2000f8408ff */
[----:B------:R-:W0:Y:S01]  /*3520*/  LDS R10, [R37+-0x80] ;  /* 0xffff8000250a7984 */ /* 0x000e220000000800 */
[----:B------:R-:W-:Y:S02]  /*3530*/  UISETP.NE.AND UP0, UPT, UR4, URZ, UPT ;  /* 0x000000ff0400728c */ /* 0x000fe4000bf05270 */
[----:B------:R-:W-:Y:S01]  /*3540*/  LEA.HI.X R9, R9, UR7, R52, 0x1, P2 ;  /* 0x0000000709097c11 */ /* 0x000fe200090f0c34 */
[----:B------:R-:W2:Y:S04]  /*3550*/  LDS R11, [R37+-0x40] ;  /* 0xffffc000250b7984 */ /* 0x000ea80000000800 */
[----:B------:R-:W3:Y:S01]  /*3560*/  LDS R39, [R37] ;  /* 0x0000000025277984 */ /* 0x000ee20000000800 */
[----:B-1----:R-:W-:-:S04]  /*3570*/  F2FP.F16.F32.PACK_AB R7, RZ, R7 ;  /* 0x00000007ff07723e */ /* 0x002fc800000000ff */
[----:B------:R-:W-:Y:S02]  /*3580*/  PRMT R53, R7, 0x7610, R53 ;  /* 0x0000761007357816 */ /* 0x000fe40000000035 */
[----:B------:R-:W-:Y:S02]  /*3590*/  IADD3 R7, P2, PT, R48, R38, RZ ;  /* 0x0000002630077210 */ /* 0x000fe40007f5e0ff */
[----:B0-----:R-:W-:Y:S01]  /*35a0*/  F2FP.F16.F32.PACK_AB R10, RZ, R10 ;  /* 0x0000000aff0a723e */ /* 0x001fe200000000ff */
[----:B------:R0:W-:Y:S01]  /*35b0*/  STG.E.U16 desc[UR8][R8.64], R53 ;  /* 0x0000003508007986 */ /* 0x0001e2000c101508 */
[----:B------:R-:W-:Y:S01]  /*35c0*/  LEA R38, R35, R38, 0x3 ;  /* 0x0000002623267211 */ /* 0x000fe200078e18ff */
[----:B------:R-:W-:Y:S01]  /*35d0*/  IMAD.X R52, RZ, RZ, RZ, P2 ;  /* 0x000000ffff347224 */ /* 0x000fe200010e06ff */
[----:B--2---:R-:W-:Y:S02]  /*35e0*/  F2FP.F16.F32.PACK_AB R11, RZ, R11 ;  /* 0x0000000bff0b723e */ /* 0x004fe400000000ff */
[----:B---3--:R-:W-:-:S02]  /*35f0*/  F2FP.F16.F32.PACK_AB R39, RZ, R39 ;  /* 0x00000027ff27723e */ /* 0x008fc400000000ff */
[----:B0-----:R-:W-:Y:S02]  /*3600*/  F2FP.F16.F32.PACK_AB R9, RZ, R6 ;  /* 0x00000006ff09723e */ /* 0x001fe400000000ff */
[----:B------:R-:W-:-:S04]  /*3610*/  LEA R6, P2, R7, UR6, 0x1 ;  /* 0x0000000607067c11 */ /* 0x000fc8000f8408ff */
[----:B------:R-:W-:Y:S02]  /*3620*/  LEA.HI.X R7, R7, UR7, R52, 0x1, P2 ;  /* 0x0000000707077c11 */ /* 0x000fe400090f0c34 */
[----:B------:R-:W-:Y:S01]  /*3630*/  IADD3 R51, P2, PT, R48, R12, RZ ;  /* 0x0000000c30337210 */ /* 0x000fe20007f5e0ff */
[----:B------:R-:W-:Y:S02]  /*3640*/  IMAD R12, R35, 0x8, R12 ;  /* 0x00000008230c7824 */ /* 0x000fe400078e020c */
[----:B------:R0:W-:Y:S01]  /*3650*/  STG.E.U16 desc[UR8][R6.64], R9 ;  /* 0x0000000906007986 */ /* 0x0001e2000c101508 */
[----:B------:R-:W-:Y:S02]  /*3660*/  IADD3.X R52, PT, PT, RZ, RZ, RZ, P2, !PT ;  /* 0x000000ffff347210 */ /* 0x000fe400017fe4ff */
[----:B------:R-:W-:Y:S02]  /*3670*/  LEA R8, P2, R51, UR6, 0x1 ;  /* 0x0000000633087c11 */ /* 0x000fe4000f8408ff */
[----:B0-----:R-:W-:-:S02]  /*3680*/  PRMT R7, R10, 0x7610, R7 ;  /* 0x000076100a077816 */ /* 0x001fc40000000007 */
[----:B------:R-:W0:Y:S01]  /*3690*/  LDS R10, [R37+0x40] ;  /* 0x00004000250a7984 */ /* 0x000e220000000800 */
[----:B------:R-:W-:Y:S02]  /*36a0*/  LEA.HI.X R9, R51, UR7, R52, 0x1, P2 ;  /* 0x0000000733097c11 */ /* 0x000fe400090f0c34 */
[----:B------:R-:W-:Y:S01]  /*36b0*/  IADD3 R51, P2, PT, R48, R13, RZ ;  /* 0x0000000d30337210 */ /* 0x000fe20007f5e0ff */
[----:B------:R-:W-:Y:S02]  /*36c0*/  IMAD R13, R35, 0x8, R13 ;  /* 0x00000008230d7824 */ /* 0x000fe400078e020d */
[----:B------:R1:W-:Y:S02]  /*36d0*/  STG.E.U16 desc[UR8][R8.64], R7 ;  /* 0x0000000708007986 */ /* 0x0003e4000c101508 */
[----:B------:R-:W-:Y:S01]  /*36e0*/  IMAD.X R52, RZ, RZ, RZ, P2 ;  /* 0x000000ffff347224 */ /* 0x000fe200010e06ff */
[----:B------:R-:W-:-:S04]  /*36f0*/  LEA R6, P2, R51, UR6, 0x1 ;  /* 0x0000000633067c11 */ /* 0x000fc8000f8408ff */
[----:B-1----:R-:W-:Y:S02]  /*3700*/  LEA.HI.X R7, R51, UR7, R52, 0x1, P2 ;  /* 0x0000000733077c11 */ /* 0x002fe400090f0c34 */
[----:B------:R-:W-:Y:S01]  /*3710*/  PRMT R9, R11, 0x7610, R9 ;  /* 0x000076100b097816 */ /* 0x000fe20000000009 */
[----:B------:R-:W1:Y:S01]  /*3720*/  LDS R51, [R37+0x80] ;  /* 0x0000800025337984 */ /* 0x000e620000000800 */
[----:B------:R-:W-:Y:S01]  /*3730*/  IADD3 R11, P2, PT, R48, R14, RZ ;  /* 0x0000000e300b7210 */ /* 0x000fe20007f5e0ff */
[----:B------:R-:W-:Y:S02]  /*3740*/  IMAD R14, R35, 0x8, R14 ;  /* 0x00000008230e7824 */ /* 0x000fe400078e020e */
[----:B------:R2:W-:Y:S02]  /*3750*/  STG.E.U16 desc[UR8][R6.64], R9 ;  /* 0x0000000906007986 */ /* 0x0005e4000c101508 */
[----:B------:R-:W-:Y:S01]  /*3760*/  IMAD.X R52, RZ, RZ, RZ, P2 ;  /* 0x000000ffff347224 */ /* 0x000fe200010e06ff */
[----:B------:R-:W-:-:S04]  /*3770*/  LEA R8, P2, R11, UR6, 0x1 ;  /* 0x000000060b087c11 */ /* 0x000fc8000f8408ff */
[----:B--2---:R-:W-:Y:S02]  /*3780*/  LEA.HI.X R9, R11, UR7, R52, 0x1, P2 ;  /* 0x000000070b097c11 */ /* 0x004fe400090f0c34 */
[----:B------:R2:W3:Y:S01]  /*3790*/  LDS R11, [R37+0xc0] ;  /* 0x0000c000250b7984 */ /* 0x0004e20000000800 */
[----:B------:R-:W-:Y:S02]  /*37a0*/  PRMT R7, R39, 0x7610, R7 ;  /* 0x0000761027077816 */ /* 0x000fe40000000007 */
[----:B------:R-:W-:Y:S01]  /*37b0*/  IADD3 R39, P2, PT, R48, R15, RZ ;  /* 0x0000000f30277210 */ /* 0x000fe20007f5e0ff */
[----:B------:R-:W-:Y:S01]  /*37c0*/  IMAD R15, R35, 0x8, R15 ;  /* 0x00000008230f7824 */ /* 0x000fe200078e020f */
[----:B0-----:R-:W-:Y:S01]  /*37d0*/  F2FP.F16.F32.PACK_AB R10, RZ, R10 ;  /* 0x0000000aff0a723e */ /* 0x001fe200000000ff */
[----:B------:R0:W-:Y:S02]  /*37e0*/  STG.E.U16 desc[UR8][R8.64], R7 ;  /* 0x0000000708007986 */ /* 0x0001e4000c101508 */
[----:B------:R-:W-:Y:S01]  /*37f0*/  IMAD.X R52, RZ, RZ, RZ, P2 ;  /* 0x000000ffff347224 */ /* 0x000fe200010e06ff */
[----:B------:R-:W-:Y:S01]  /*3800*/  LEA R6, P2, R39, UR6, 0x1 ;  /* 0x0000000627067c11 */ /* 0x000fe2000f8408ff */
[----:B--2---:R-:W-:Y:S01]  /*3810*/  VIADD R37, R37, 0x200 ;  /* 0x0000020025257836 */ /* 0x004fe20000000000 */
[----:B------:R-:W-:-:S02]  /*3820*/  PRMT R53, R10, 0x7610, R53 ;  /* 0x000076100a357816 */ /* 0x000fc40000000035 */
[----:B0-----:R-:W-:Y:S02]  /*3830*/  LEA.HI.X R7, R39, UR7, R52, 0x1, P2 ;  /* 0x0000000727077c11 */ /* 0x001fe400090f0c34 */
[----:B------:R-:W-:Y:S01]  /*3840*/  IADD3 R10, P2, PT, R48, R32, RZ ;  /* 0x00000020300a7210 */ /* 0x000fe20007f5e0ff */
[----:B------:R-:W-:Y:S01]  /*3850*/  IMAD R32, R35, 0x8, R32 ;  /* 0x0000000823207824 */ /* 0x000fe200078e0220 */
[----:B-1----:R-:W-:Y:S01]  /*3860*/  F2FP.F16.F32.PACK_AB R51, RZ, R51 ;  /* 0x00000033ff33723e */ /* 0x002fe200000000ff */
[----:B------:R3:W-:Y:S02]  /*3870*/  STG.E.U16 desc[UR8][R6.64], R53 ;  /* 0x0000003506007986 */ /* 0x0007e4000c101508 */
[----:B------:R-:W-:Y:S01]  /*3880*/  IMAD.X R9, RZ, RZ, RZ, P2 ;  /* 0x000000ffff097224 */ /* 0x000fe200010e06ff */
[----:B------:R-:W-:-:S04]  /*3890*/  LEA R8, P2, R10, UR6, 0x1 ;  /* 0x000000060a087c11 */ /* 0x000fc8000f8408ff */
[----:B------:R-:W-:Y:S02]  /*38a0*/  LEA.HI.X R9, R10, UR7, R9, 0x1, P2 ;  /* 0x000000070a097c11 */ /* 0x000fe400090f0c09 */
[-C--:B------:R-:W-:Y:S02]  /*38b0*/  IADD3 R39, P2, PT, R48, R36.reuse, RZ ;  /* 0x0000002430277210 */ /* 0x080fe40007f5e0ff */
[----:B------:R-:W-:Y:S01]  /*38c0*/  LEA R36, R35, R36, 0x3 ;  /* 0x0000002423247211 */ /* 0x000fe200078e18ff */
[----:B------:R1:W-:Y:S02]  /*38d0*/  STG.E.U16 desc[UR8][R8.64], R51 ;  /* 0x0000003308007986 */ /* 0x0003e4000c101508 */
[----:B------:R-:W-:Y:S01]  /*38e0*/  IMAD.X R52, RZ, RZ, RZ, P2 ;  /* 0x000000ffff347224 */ /* 0x000fe200010e06ff */
[----:B------:R-:W-:Y:S02]  /*38f0*/  LEA R10, P2, R39, UR6, 0x1 ;  /* 0x00000006270a7c11 */ /* 0x000fe4000f8408ff */
[----:B---3--:R-:W-:-:S02]  /*3900*/  F2FP.F16.F32.PACK_AB R6, RZ, R11 ;  /* 0x0000000bff06723e */ /* 0x008fc400000000ff */
[----:B------:R-:W-:-:S05]  /*3910*/  LEA.HI.X R11, R39, UR7, R52, 0x1, P2 ;  /* 0x00000007270b7c11 */ /* 0x000fca00090f0c34 */
[----:B------:R1:W-:Y:S01]  /*3920*/  STG.E.U16 desc[UR8][R10.64], R6 ;  /* 0x000000060a007986 */ /* 0x0003e2000c101508 */
[----:B------:R-:W-:Y:S05]  /*3930*/  BRA.U UP0, `(.L_x_213) ;  /* 0xfffffff900dc7547 */ /* 0x000fea000b83ffff */
.L_x_212:
[----:B------:R-:W-:Y:S05]  /*3940*/  @!P0 BRA `(.L_x_211) ;  /* 0x00000004003c8947 */ /* 0x000fea0003800000 */
[----:B-1----:R-:W-:Y:S01]  /*3950*/  VIADD R6, R3, 0xffffffff ;  /* 0xffffffff03067836 */ /* 0x002fe20000000000 */
[----:B------:R-:W-:Y:S01]  /*3960*/  ULOP3.LUT UP0, UR4, UR5, 0x3, URZ, 0xc0, !UPT ;  /* 0x0000000305047892 */ /* 0x000fe2000f80c0ff */
[----:B----4-:R-:W-:-:S03]  /*3970*/  LOP3.LUT R14, R33, 0x1f, RZ, 0xc0, !PT ;  /* 0x0000001f210e7812 */ /* 0x010fc600078ec0ff */
[----:B------:R-:W-:-:S13]  /*3980*/  ISETP.GE.U32.AND P0, PT, R6, 0x3, PT ;  /* 0x000000030600780c */ /* 0x000fda0003f06070 */
[----:B------:R-:W-:Y:S05]  /*3990*/  @!P0 BRA `(.L_x_214) ;  /* 0x0000000000908947 */ /* 0x000fea0003800000 */
[C---:B------:R-:W-:Y:S01]  /*39a0*/  IMAD R6, R5.reuse, 0x10, R14 ;  /* 0x0000001005067824 */ /* 0x040fe200078e020e */
[----:B------:R-:W0:Y:S01]  /*39b0*/  LDCU.64 UR6, c[0x0][0x390] ;  /* 0x00007200ff0677ac */ /* 0x000e220008000a00 */
[CC--:B------:R-:W-:Y:S02]  /*39c0*/  IMAD R7, R5.reuse, R35.reuse, R4 ;  /* 0x0000002305077224 */ /* 0x0c0fe400078e0204 */
[----:B------:R-:W-:Y:S02]  /*39d0*/  IMAD R6, R6, 0x4, R47 ;  /* 0x0000000406067824 */ /* 0x000fe400078e022f */
[----:B------:R-:W-:Y:S01]  /*39e0*/  VIADD R5, R5, 0x4 ;  /* 0x0000000405057836 */ /* 0x000fe20000000000 */
[----:B------:R-:W-:Y:S02]  /*39f0*/  IADD3 R9, PT, PT, R7, R35, RZ ;  /* 0x0000002307097210 */ /* 0x000fe40007ffe0ff */
[----:B------:R-:W1:Y:S01]  /*3a00*/  LDS R8, [R6] ;  /* 0x0000000006087984 */ /* 0x000e620000000800 */
[----:B------:R-:W-:-:S02]  /*3a10*/  IADD3 R13, P0, PT, R48, R7, RZ ;  /* 0x00000007300d7210 */ /* 0x000fc40007f1e0ff */
[----:B------:R-:W-:Y:S01]  /*3a20*/  IADD3 R11, P2, PT, R48, R9, RZ ;  /* 0x00000009300b7210 */ /* 0x000fe20007f5e0ff */
[----:B------:R-:W2:Y:S01]  /*3a30*/  LDS R33, [R6+0x40] ;  /* 0x0000400006217984 */ /* 0x000ea20000000800 */
[--C-:B------:R-:W-:Y:S02]  /*3a40*/  IMAD.IADD R7, R9, 0x1, R35.reuse ;  /* 0x0000000109077824 */ /* 0x100fe400078e0223 */
[----:B------:R-:W-:Y:S01]  /*3a50*/  IMAD.X R36, RZ, RZ, RZ, P0 ;  /* 0x000000ffff247224 */ /* 0x000fe200000e06ff */
[----:B------:R-:W3:Y:S01]  /*3a60*/  LDS R32, [R6+0x80] ;  /* 0x0000800006207984 */ /* 0x000ee20000000800 */
[----:B------:R-:W-:Y:S01]  /*3a70*/  IMAD.X R34, RZ, RZ, RZ, P2 ;  /* 0x000000ffff227224 */ /* 0x000fe200010e06ff */
[----:B0-----:R-:W-:Y:S01]  /*3a80*/  LEA R12, P0, R13, UR6, 0x1 ;  /* 0x000000060d0c7c11 */ /* 0x001fe2000f8008ff */
[----:B------:R-:W-:Y:S01]  /*3a90*/  IMAD.IADD R9, R7, 0x1, R35 ;  /* 0x0000000107097824 */ /* 0x000fe200078e0223 */
[----:B------:R0:W4:Y:S01]  /*3aa0*/  LDS R15, [R6+0xc0] ;  /* 0x0000c000060f7984 */ /* 0x0001220000000800 */
[----:B------:R-:W-:-:S02]  /*3ab0*/  LEA R10, P2, R11, UR6, 0x1 ;  /* 0x000000060b0a7c11 */ /* 0x000fc4000f8408ff */
[----:B------:R-:W-:Y:S02]  /*3ac0*/  LEA.HI.X R13, R13, UR7, R36, 0x1, P0 ;  /* 0x000000070d0d7c11 */ /* 0x000fe400080f0c24 */
[C---:B------:R-:W-:Y:S02]  /*3ad0*/  IADD3 R7, P0, PT, R48.reuse, R7, RZ ;  /* 0x0000000730077210 */ /* 0x040fe40007f1e0ff */
[----:B------:R-:W-:Y:S02]  /*3ae0*/  LEA.HI.X R11, R11, UR7, R34, 0x1, P2 ;  /* 0x000000070b0b7c11 */ /* 0x000fe400090f0c22 */
[----:B------:R-:W-:Y:S01]  /*3af0*/  IADD3 R36, P2, PT, R48, R9, RZ ;  /* 0x0000000930247210 */ /* 0x000fe20007f5e0ff */
[----:B------:R-:W-:-:S03]  /*3b00*/  IMAD.X R38, RZ, RZ, RZ, P0 ;  /* 0x000000ffff267224 */ /* 0x000fc600000e06ff */
[----:B------:R-:W-:Y:S02]  /*3b10*/  IADD3.X R37, PT, PT, RZ, RZ, RZ, P2, !PT ;  /* 0x000000ffff257210 */ /* 0x000fe400017fe4ff */
[----:B0-----:R-:W-:Y:S02]  /*3b20*/  LEA R6, P2, R36, UR6, 0x1 ;  /* 0x0000000624067c11 */ /* 0x001fe4000f8408ff */
[----:B-1----:R-:W-:Y:S02]  /*3b30*/  F2FP.F16.F32.PACK_AB R34, RZ, R8 ;  /* 0x00000008ff22723e */ /* 0x002fe400000000ff */
[C---:B------:R-:W-:Y:S02]  /*3b40*/  LEA R8, P0, R7.reuse, UR6, 0x1 ;  /* 0x0000000607087c11 */ /* 0x040fe4000f8008ff */
[----:B--2---:R-:W-:Y:S01]  /*3b50*/  F2FP.F16.F32.PACK_AB R33, RZ, R33 ;  /* 0x00000021ff21723e */ /* 0x004fe200000000ff */
[----:B------:R0:W-:Y:S01]  /*3b60*/  STG.E.U16 desc[UR8][R12.64], R34 ;  /* 0x000000220c007986 */ /* 0x0001e2000c101508 */
[----:B------:R-:W-:-:S02]  /*3b70*/  LEA.HI.X R9, R7, UR7, R38, 0x1, P0 ;  /* 0x0000000707097c11 */ /* 0x000fc400080f0c26 */
[----:B---3--:R-:W-:Y:S01]  /*3b80*/  F2FP.F16.F32.PACK_AB R32, RZ, R32 ;  /* 0x00000020ff20723e */ /* 0x008fe200000000ff */
[----:B------:R0:W-:Y:S01]  /*3b90*/  STG.E.U16 desc[UR8][R10.64], R33 ;  /* 0x000000210a007986 */ /* 0x0001e2000c101508 */
[----:B------:R-:W-:Y:S02]  /*3ba0*/  LEA.HI.X R7, R36, UR7, R37, 0x1, P2 ;  /* 0x0000000724077c11 */ /* 0x000fe400090f0c25 */
[----:B----4-:R-:W-:Y:S01]  /*3bb0*/  F2FP.F16.F32.PACK_AB R15, RZ, R15 ;  /* 0x0000000fff0f723e */ /* 0x010fe200000000ff */
[----:B------:R0:W-:Y:S04]  /*3bc0*/  STG.E.U16 desc[UR8][R8.64], R32 ;  /* 0x0000002008007986 */ /* 0x0001e8000c101508 */
[----:B------:R0:W-:Y:S02]  /*3bd0*/  STG.E.U16 desc[UR8][R6.64], R15 ;  /* 0x0000000f06007986 */ /* 0x0001e4000c101508 */
.L_x_214:
[----:B------:R-:W-:Y:S05]  /*3be0*/  BRA.U !UP0, `(.L_x_211) ;  /* 0x0000000108947547 */ /* 0x000fea000b800000 */
[----:B------:R-:W-:Y:S02]  /*3bf0*/  UISETP.NE.AND UP0, UPT, UR4, 0x1, UPT ;  /* 0x000000010400788c */ /* 0x000fe4000bf05270 */
[----:B------:R-:W-:-:S04]  /*3c00*/  ULOP3.LUT UR6, UR5, 0x1, URZ, 0xc0, !UPT ;  /* 0x0000000105067892 */ /* 0x000fc8000f8ec0ff */
[----:B------:R-:W-:-:S03]  /*3c10*/  UISETP.NE.U32.AND UP1, UPT, UR6, 0x1, UPT ;  /* 0x000000010600788c */ /* 0x000fc6000bf25070 */
[----:B------:R-:W-:Y:S08]  /*3c20*/  BRA.U !UP0, `(.L_x_215) ;  /* 0x0000000108547547 */ /* 0x000ff0000b800000 */
[C---:B0-----:R-:W-:Y:S01]  /*3c30*/  IMAD R6, R5.reuse, 0x10, R14 ;  /* 0x0000001005067824 */ /* 0x041fe200078e020e */
[----:B------:R-:W0:Y:S01]  /*3c40*/  LDCU.64 UR6, c[0x0][0x390] ;  /* 0x00007200ff0677ac */ /* 0x000e220008000a00 */
[----:B------:R-:W-:Y:S02]  /*3c50*/  IMAD R7, R5, R35, R4 ;  /* 0x0000002305077224 */ /* 0x000fe400078e0204 */
[----:B------:R-:W-:Y:S02]  /*3c60*/  IMAD R10, R6, 0x4, R47 ;  /* 0x00000004060a7824 */ /* 0x000fe400078e022f */
[----:B------:R-:W-:Y:S01]  /*3c70*/  IMAD.IADD R13, R7, 0x1, R35 ;  /* 0x00000001070d7824 */ /* 0x000fe200078e0223 */
[C---:B------:R-:W-:Y:S01]  /*3c80*/  IADD3 R9, P0, PT, R48.reuse, R7, RZ ;  /* 0x0000000730097210 */ /* 0x040fe20007f1e0ff */
[----:B------:R-:W-:Y:S01]  /*3c90*/  VIADD R5, R5, 0x2 ;  /* 0x0000000205057836 */ /* 0x000fe20000000000 */
[----:B------:R-:W1:Y:S02]  /*3ca0*/  LDS R6, [R10] ;  /* 0x000000000a067984 */ /* 0x000e640000000800 */
[----:B------:R-:W-:Y:S01]  /*3cb0*/  IADD3 R13, P2, PT, R48, R13, RZ ;  /* 0x0000000d300d7210 */ /* 0x000fe20007f5e0ff */
[----:B------:R-:W-:Y:S01]  /*3cc0*/  IMAD.X R12, RZ, RZ, RZ, P0 ;  /* 0x000000ffff0c7224 */ /* 0x000fe200000e06ff */
[----:B------:R2:W3:Y:S02]  /*3cd0*/  LDS R11, [R10+0x40] ;  /* 0x000040000a0b7984 */ /* 0x0004e40000000800 */
[----:B------:R-:W-:-:S02]  /*3ce0*/  IADD3.X R32, PT, PT, RZ, RZ, RZ, P2, !PT ;  /* 0x000000ffff207210 */ /* 0x000fc400017fe4ff */
[----:B0-----:R-:W-:-:S04]  /*3cf0*/  LEA R8, P0, R9, UR6, 0x1 ;  /* 0x0000000609087c11 */ /* 0x001fc8000f8008ff */
[----:B------:R-:W-:Y:S02]  /*3d00*/  LEA.HI.X R9, R9, UR7, R12, 0x1, P0 ;  /* 0x0000000709097c11 */ /* 0x000fe400080f0c0c */
[----:B-1----:R-:W-:Y:S02]  /*3d10*/  F2FP.F16.F32.PACK_AB R7, RZ, R6 ;  /* 0x00000006ff07723e */ /* 0x002fe400000000ff */
[----:B------:R-:W-:Y:S02]  /*3d20*/  LEA R6, P2, R13, UR6, 0x1 ;  /* 0x000000060d067c11 */ /* 0x000fe4000f8408ff */
[----:B--2---:R-:W-:Y:S02]  /*3d30*/  PRMT R10, R7, 0x7610, R10 ;  /* 0x00007610070a7816 */ /* 0x004fe4000000000a */
[----:B---3--:R-:W-:Y:S02]  /*3d40*/  F2FP.F16.F32.PACK_AB R11, RZ, R11 ;  /* 0x0000000bff0b723e */ /* 0x008fe400000000ff */
[----:B------:R-:W-:Y:S01]  /*3d50*/  LEA.HI.X R7, R13, UR7, R32, 0x1, P2 ;  /* 0x000000070d077c11 */ /* 0x000fe200090f0c20 */
[----:B------:R1:W-:Y:S04]  /*3d60*/  STG.E.U16 desc[UR8][R8.64], R10 ;  /* 0x0000000a08007986 */ /* 0x0003e8000c101508 */
[----:B------:R1:W-:Y:S02]  /*3d70*/  STG.E.U16 desc[UR8][R6.64], R11 ;  /* 0x0000000b06007986 */ /* 0x0003e4000c101508 */
.L_x_215:
[----:B------:R-:W-:Y:S05]  /*3d80*/  BRA.U UP1, `(.L_x_211) ;  /* 0x00000001012c7547 */ /* 0x000fea000b800000 */
[C---:B------:R-:W-:Y:S01]  /*3d90*/  IMAD R14, R5.reuse, 0x10, R14 ;  /* 0x00000010050e7824 */ /* 0x040fe200078e020e */
[----:B------:R-:W2:Y:S01]  /*3da0*/  LDCU.64 UR6, c[0x0][0x390] ;  /* 0x00007200ff0677ac */ /* 0x000ea20008000a00 */
[----:B------:R-:W-:Y:S02]  /*3db0*/  IMAD R5, R5, R35, R4 ;  /* 0x0000002305057224 */ /* 0x000fe400078e0204 */
[----:B------:R-:W-:-:S03]  /*3dc0*/  IMAD R14, R14, 0x4, R47 ;  /* 0x000000040e0e7824 */ /* 0x000fc600078e022f */
[----:B------:R-:W-:-:S03]  /*3dd0*/  IADD3 R5, P0, PT, R48, R5, RZ ;  /* 0x0000000530057210 */ /* 0x000fc60007f1e0ff */
[----:B------:R-:W3:Y:S02]  /*3de0*/  LDS R14, [R14] ;  /* 0x000000000e0e7984 */ /* 0x000ee40000000800 */
[----:B01----:R-:W-:Y:S01]  /*3df0*/  IMAD.X R8, RZ, RZ, RZ, P0 ;  /* 0x000000ffff087224 */ /* 0x003fe200000e06ff */
[----:B--2---:R-:W-:-:S04]  /*3e00*/  LEA R4, P0, R5, UR6, 0x1 ;  /* 0x0000000605047c11 */ /* 0x004fc8000f8008ff */
[----:B------:R-:W-:Y:S02]  /*3e10*/  LEA.HI.X R5, R5, UR7, R8, 0x1, P0 ;  /* 0x0000000705057c11 */ /* 0x000fe400080f0c08 */
[----:B---3--:R-:W-:-:S05]  /*3e20*/  F2FP.F16.F32.PACK_AB R6, RZ, R14 ;  /* 0x0000000eff06723e */ /* 0x008fca00000000ff */
[----:B------:R2:W-:Y:S02]  /*3e30*/  STG.E.U16 desc[UR8][R4.64], R6 ;  /* 0x0000000604007986 */ /* 0x0005e4000c101508 */
.L_x_211:
[----:B------:R-:W-:Y:S05]  /*3e40*/  BSYNC.RECONVERGENT B0 ;  /* 0x0000000000007941 */ /* 0x000fea0003800200 */
.L_x_210:
[----:B------:R-:W-:Y:S05]  /*3e50*/  @P1 BRA `(.L_x_216) ;  /* 0xfffffff000781947 */ /* 0x000fea000383ffff */
.L_x_209:
[----:B------:R-:W0:Y:S02]  /*3e60*/  S2R R0, SR_TID.X ;  /* 0x0000000000007919 */ /* 0x000e240000002100 */
[----:B012---:R-:W-:-:S04]  /*3e70*/  LOP3.LUT R7, R0, 0x1f, RZ, 0xc0, !PT ;  /* 0x0000001f00077812 */ /* 0x007fc800078ec0ff */
[----:B------:R-:W-:-:S13]  /*3e80*/  ISETP.GE.U32.AND P0, PT, R7, R46, PT ;  /* 0x0000002e0700720c */ /* 0x000fda0003f06070 */
[----:B------:R-:W-:Y:S05]  /*3e90*/  @P0 EXIT ;  /* 0x000000000000094d */ /* 0x000fea0003800000 */
[----:B------:R-:W0:Y:S01]  /*3ea0*/  LDCU UR4, c[0x0][0x3bc] ;  /* 0x00007780ff0477ac */ /* 0x000e220008000800 */
[----:B------:R-:W1:Y:S01]  /*3eb0*/  LDC.64 R2, c[0x0][0x388] ;  /* 0x0000e200ff027b82 */ /* 0x000e620000000a00 */
[----:B------:R-:W-:Y:S01]  /*3ec0*/  SHF.R.U32.HI R0, RZ, 0x5, R0 ;  /* 0x00000005ff007819 */ /* 0x000fe20000011600 */
[----:B------:R-:W0:Y:S01]  /*3ed0*/  LDCU UR5, c[0x0][0x3a8] ;  /* 0x00007500ff0577ac */ /* 0x000e220008000800 */
[----:B------:R-:W-:-:S06]  /*3ee0*/  USHF.L.U32 UR6, UR10, 0x2, URZ ;  /* 0x000000020a067899 */ /* 0x000fcc00080006ff */
[----:B------:R-:W-:Y:S01]  /*3ef0*/  LOP3.LUT R0, R0, UR6, RZ, 0xfc, !PT ;  /* 0x0000000600007c12 */ /* 0x000fe2000f8efcff */
[----:B0-----:R-:W-:-:S06]  /*3f00*/  UIADD3 UR4, UPT, UPT, UR4, UR5, URZ ;  /* 0x0000000504047290 */ /* 0x001fcc000fffe0ff */
[----:B------:R-:W-:-:S04]  /*3f10*/  IMAD R5, R0, UR4, RZ ;  /* 0x0000000400057c24 */ /* 0x000fc8000f8e02ff */
[----:B-1----:R-:W-:-:S04]  /*3f20*/  IMAD.WIDE.U32 R2, R5, 0x2, R2 ;  /* 0x0000000205027825 */ /* 0x002fc800078e0002 */
[----:B------:R-:W-:Y:S02]  /*3f30*/  IMAD.WIDE.U32 R4, R7, 0x8, R2 ;  /* 0x0000000807047825 */ /* 0x000fe400078e0002 */
[----:B------:R-:W0:Y:S04]  /*3f40*/  LDC.64 R2, c[0x0][0x398] ;  /* 0x0000e600ff027b82 */ /* 0x000e280000000a00 */
[----:B------:R-:W2:Y:S01]  /*3f50*/  LDG.E.64.CONSTANT R4, desc[UR8][R4.64] ;  /* 0x0000000804047981 */ /* 0x000ea2000c1e9b00 */
[----:B------:R-:W-:-:S04]  /*3f60*/  IMAD R35, R50, R35, RZ ;  /* 0x0000002332237224 */ /* 0x000fc800078e02ff */
[----:B0-----:R-:W-:-:S04]  /*3f70*/  IMAD.WIDE.U32 R2, R35, 0x2, R2 ;  /* 0x0000000223027825 */ /* 0x001fc800078e0002 */
[----:B------:R-:W-:-:S05]  /*3f80*/  IMAD.WIDE.U32 R2, R7, 0x8, R2 ;  /* 0x0000000807027825 */ /* 0x000fca00078e0002 */
[----:B--2---:R-:W-:Y:S01]  /*3f90*/  STG.E.64 desc[UR8][R2.64], R4 ;  /* 0x0000000402007986 */ /* 0x004fe2000c101b08 */
[----:B------:R-:W-:Y:S05]  /*3fa0*/  EXIT ;  /* 0x000000000000794d */ /* 0x000fea0003800000 */
.L_x_217:
        /* <DEDUP_REMOVED lines=13> */
.L_x_318:


//--------------------- .text._Z35dotBasedInteractFwdKernelNonAlignedILj4ELj128ELj2ELj8ELj136ELj40ELj32ELj5ELj16ELj4EEvPK6__halfPS0_jjjjjjjjjj --------------------------
	.section	.text._Z35dotBasedInteractFwdKernelNonAlignedILj4ELj128ELj2ELj8ELj136ELj40ELj32ELj5ELj16ELj4EEvPK6__halfPS0_jjjjjjjjjj,"ax",@progbits
	.align	128
        .global         _Z35dotBasedInteractFwdKernelNonAlignedILj4ELj128ELj2ELj8ELj136ELj40ELj32ELj5ELj16ELj4EEvPK6__halfPS0_jjjjjjjjjj
        .type           _Z35dotBasedInteractFwdKernelNonAlignedILj4ELj128ELj2ELj8ELj136ELj40ELj32ELj5ELj16ELj4EEvPK6__halfPS0_jjjjjjjjjj,@function
        .size           _Z35dotBasedInteractFwdKernelNonAlignedILj4ELj128ELj2ELj8ELj136ELj40ELj32ELj5ELj16ELj4EEvPK6__halfPS0_jjjjjjjjjj,(.L_x_319 - _Z35dotBasedInteractFwdKernelNonAlignedILj4ELj128ELj2ELj8ELj136ELj40ELj32ELj5ELj16ELj4EEvPK6__halfPS0_jjjjjjjjjj)
        .other          _Z35dotBasedInteractFwdKernelNonAlignedILj4ELj128ELj2ELj8ELj136ELj40ELj32ELj5ELj16ELj4EEvPK6__halfPS0_jjjjjjjjjj,@"STO_CUDA_ENTRY STV_DEFAULT"
_Z35dotBasedInteractFwdKernelNonAlignedILj4ELj128ELj2ELj8ELj136ELj40ELj32ELj5ELj16ELj4EEvPK6__halfPS0_jjjjjjjjjj:
.text._Z35dotBasedInteractFwdKernelNonAlignedILj4ELj128ELj2ELj8ELj136ELj40ELj32ELj5ELj16ELj4EEvPK6__halfPS0_jjjjjjjjjj:
        /* <DEDUP_REMOVED lines=9> */
[----:B------:R-:W0:Y:S01]  /*0090*/  LDCU UR5, c[0x0][0x394] ;  /* 0x00007280ff0577ac */ /* 0x000e220008000800 */
[----:B------:R-:W1:Y:S01]  /*00a0*/  S2R R13, SR_CgaCtaId ;  /* 0x00000000000d7919 */ /* 0x000e620000008800 */
[----:B------:R-:W2:Y:S01]  /*00b0*/  LDC.64 R4, c[0x0][0x380] ;  /* 0x0000e000ff047b82 */ /* 0x000ea20000000a00 */
[----:B------:R-:W-:Y:S01]  /*00c0*/  MOV R6, 0x400 ;  /* 0x0000040000067802 */ /* 0x000fe20000000f00 */
[----:B------:R-:W3:Y:S01]  /*00d0*/  LDCU UR8, c[0x0][0x398] ;  /* 0x00007300ff0877ac */ /* 0x000ee20008000800 */
[----:B------:R-:W4:Y:S01]  /*00e0*/  LDCU UR4, c[0x0][0x3a4] ;  /* 0x00007480ff0477ac */ /* 0x000f220008000800 */
[----:B------:R-:W1:Y:S01]  /*00f0*/  LDCU.64 UR6, c[0x0][0x358] ;  /* 0x00006b00ff0677ac */ /* 0x000e620008000a00 */
[----:B0-----:R-:W-:Y:S02]  /*0100*/  IMAD.U32 R0, RZ, RZ, UR5 ;  /* 0x00000005ff007e24 */ /* 0x001fe4000f8e00ff */
[----:B---3--:R-:W-:-:S03]  /*0110*/  IMAD.U32 R7, RZ, RZ, UR8 ;  /* 0x00000008ff077e24 */ /* 0x008fc6000f8e00ff */
[----:B------:R-:W-:Y:S01]  /*0120*/  ISETP.NE.AND P0, PT, R0, RZ, PT ;  /* 0x000000ff0000720c */ /* 0x000fe20003f05270 */
[----:B------:R-:W-:Y:S02]  /*0130*/  IMAD R10, R11, R0, RZ ;  /* 0x000000000b0a7224 */ /* 0x000fe400078e02ff */
[----:B----4-:R-:W-:Y:S02]  /*0140*/  IMAD R9, R2, UR4, RZ ;  /* 0x0000000402097c24 */ /* 0x010fe4000f8e02ff */
[----:B------:R-:W-:Y:S01]  /*0150*/  IMAD R3, R10, R7, RZ ;  /* 0x000000070a037224 */ /* 0x000fe200078e02ff */
[----:B------:R-:W-:Y:S01]  /*0160*/  LOP3.LUT R10, R8, 0x1f, RZ, 0xc0, !PT ;  /* 0x0000001f080a7812 */ /* 0x000fe200078ec0ff */
[----:B------:R-:W-:Y:S02]  /*0170*/  IMAD.SHL.U32 R9, R9, 0x2, RZ ;  /* 0x0000000209097824 */ /* 0x000fe400078e00ff */
[----:B--2---:R-:W-:Y:S01]  /*0180*/  IMAD.WIDE.U32 R4, R3, 0x2, R4 ;  /* 0x0000000203047825 */ /* 0x004fe200078e0004 */
[----:B-1----:R-:W-:-:S05]  /*0190*/  LEA R6, R13, R6, 0x18 ;  /* 0x000000060d067211 */ /* 0x002fca00078ec0ff */
[----:B------:R-:W-:Y:S01]  /*01a0*/  IMAD.IADD R3, R9, 0x1, R6 ;  /* 0x0000000109037824 */ /* 0x000fe200078e0206 */
[----:B------:R-:W-:Y:S06]  /*01b0*/  @!P0 BRA `(.L_x_218) ;  /* 0x0000000800408947 */ /* 0x000fec0003800000 */
[----:B------:R-:W-:Y:S01]  /*01c0*/  LOP3.LUT R14, RZ, R10, RZ, 0x33, !PT ;  /* 0x0000000aff0e7212 */ /* 0x000fe200078e33ff */
[----:B------:R-:W-:Y:S01]  /*01d0*/  IMAD.MOV.U32 R17, RZ, RZ, RZ ;  /* 0x000000ffff117224 */ /* 0x000fe200078e00ff */
[C---:B------:R-:W-:Y:S02]  /*01e0*/  LOP3.LUT R2, R10.reuse, 0x20, RZ, 0xfc, !PT ;  /* 0x000000200a027812 */ /* 0x040fe400078efcff */
[----:B------:R-:W-:Y:S01]  /*01f0*/  LOP3.LUT R15, R10, 0x40, RZ, 0xfc, !PT ;  /* 0x000000400a0f7812 */ /* 0x000fe200078efcff */
[----:B------:R-:W-:Y:S01]  /*0200*/  IMAD.IADD R14, R14, 0x1, R7 ;  /* 0x000000010e0e7824 */ /* 0x000fe200078e0207 */
[----:B------:R-:W-:Y:S02]  /*0210*/  LOP3.LUT R20, R10, 0x60, RZ, 0xfc, !PT ;  /* 0x000000600a147812 */ /* 0x000fe400078efcff */
[----:B------:R-:W-:Y:S02]  /*0220*/  IADD3 R16, PT, PT, R3, 0x80, RZ ;  /* 0x0000008003107810 */ /* 0x000fe40007ffe0ff */
[----:B------:R-:W-:-:S07]  /*0230*/  LOP3.LUT R22, R14, 0x60, RZ, 0xc0, !PT ;  /* 0x000000600e167812 */ /* 0x000fce00078ec0ff */
.L_x_228:
[----:B0-----:R-:W0:Y:S01]  /*0240*/  LDC R7, c[0x0][0x398] ;  /* 0x0000e600ff077b82 */ /* 0x001e220000000800 */
[----:B------:R-:W-:Y:S01]  /*0250*/  BSSY.RECONVERGENT B0, `(.L_x_219) ;  /* 0x0000081000007945 */ /* 0x000fe20003800200 */
[----:B0-----:R-:W-:-:S13]  /*0260*/  ISETP.GE.U32.AND P0, PT, R10, R7, PT ;  /* 0x000000070a00720c */ /* 0x001fda0003f06070 */
[----:B------:R-:W-:Y:S05]  /*0270*/  @P0 BRA `(.L_x_220) ;  /* 0x0000000400f80947 */ /* 0x000fea0003800000 */
[----:B------:R-:W-:Y:S01]  /*0280*/  ISETP.NE.AND P0, PT, R22, 0x60, PT ;  /* 0x000000601600780c */ /* 0x000fe20003f05270 */
[----:B------:R-:W-:Y:S01]  /*0290*/  BSSY.RECONVERGENT B1, `(.L_x_221) ;  /* 0x0000013000017945 */ /* 0x000fe20003800200 */
[----:B------:R-:W-:Y:S01]  /*02a0*/  ISETP.GE.U32.AND P1, PT, R14, 0x60, PT ;  /* 0x000000600e00780c */ /* 0x000fe20003f26070 */
[----:B------:R-:W-:-:S10]  /*02b0*/  IMAD.MOV.U32 R18, RZ, RZ, R10 ;  /* 0x000000ffff127224 */ /* 0x000fd400078e000a */
[----:B------:R-:W-:Y:S05]  /*02c0*/  @!P0 BRA `(.L_x_222) ;  /* 0x00000000003c8947 */ /* 0x000fea0003800000 */
[----:B------:R-:W-:-:S05]  /*02d0*/  IMAD.WIDE.U32 R12, R10, 0x2, R4 ;  /* 0x000000020a0c7825 */ /* 0x000fca00078e0004 */
[----:B------:R-:W2:Y:S01]  /*02e0*/  LDG.E.U16.CONSTANT R19, desc[UR6][R12.64] ;  /* 0x000000060c137981 */ /* 0x000ea2000c1e9500 */
[----:B------:R-:W-:Y:S01]  /*02f0*/  IMAD R0, R17, 0x88, R10 ;  /* 0x0000008811007824 */ /* 0x000fe200078e020a */
[----:B------:R-:W-:Y:S01]  /*0300*/  ISETP.NE.AND P0, PT, R22, RZ, PT ;  /* 0x000000ff1600720c */ /* 0x000fe20003f05270 */
[----:B------:R-:W-:Y:S02]  /*0310*/  IMAD.MOV.U32 R18, RZ, RZ, R2 ;  /* 0x000000ffff127224 */ /* 0x000fe400078e0002 */
[----:B------:R-:W-:-:S05]  /*0320*/  IMAD R24, R0, 0x2, R3 ;  /* 0x0000000200187824 */ /* 0x000fca00078e0203 */
[----:B--2---:R0:W-:Y:S05]  /*0330*/  STS.U16 [R24], R19 ;  /* 0x0000001318007388 */ /* 0x0041ea0000000400 */
[----:B------:R-:W-:Y:S05]  /*0340*/  @!P0 BRA `(.L_x_222) ;  /* 0x00000000001c8947 */ /* 0x000fea0003800000 */
[----:B------:R-:W-:Y:S01]  /*0350*/  ISETP.NE.AND P0, PT, R22, 0x20, PT ;  /* 0x000000201600780c */ /* 0x000fe20003f05270 */
[----:B------:R-:W2:-:S12]  /*0360*/  LDG.E.U16.CONSTANT R0, desc[UR6][R12.64+0x40] ;  /* 0x000040060c007981 */ /* 0x000e98000c1e9500 */
[----:B0-----:R-:W3:Y:S01]  /*0370*/  @P0 LDG.E.U16.CONSTANT R19, desc[UR6][R12.64+0x80] ;  /* 0x000080060c130981 */ /* 0x001ee2000c1e9500 */
[----:B------:R-:W-:Y:S01]  /*0380*/  IMAD.MOV.U32 R18, RZ, RZ, R15 ;  /* 0x000000ffff127224 */ /* 0x000fe200078e000f */
[----:B------:R-:W-:Y:S02]  /*0390*/  @P0 MOV R18, R20 ;  /* 0x0000001400120202 */ /* 0x000fe40000000f00 */
[----:B--2---:R1:W-:Y:S04]  /*03a0*/  STS.U16 [R24+0x40], R0 ;  /* 0x0000400018007388 */ /* 0x0043e80000000400 */
[----:B---3--:R1:W-:Y:S02]  /*03b0*/  @P0 STS.U16 [R24+0x80], R19 ;  /* 0x0000801318000388 */ /* 0x0083e40000000400 */
.L_x_222:
[----:B------:R-:W-:Y:S05]  /*03c0*/  BSYNC.RECONVERGENT B1 ;  /* 0x0000000000017941 */ /* 0x000fea0003800200 */
.L_x_221:
[----:B------:R-:W-:Y:S05]  /*03d0*/  @!P1 BRA `(.L_x_220) ;  /* 0x0000000400a09947 */ /* 0x000fea0003800000 */
[C---:B------:R-:W-:Y:S01]  /*03e0*/  IMAD.WIDE.U32 R12, R18.reuse, 0x2, R4 ;  /* 0x00000002120c7825 */ /* 0x040fe200078e0004 */
[----:B------:R-:W-:Y:S02]  /*03f0*/  ISETP.GE.U32.AND P2, PT, R18, R7, PT ;  /* 0x000000071200720c */ /* 0x000fe40003f46070 */
[----:B------:R-:W-:-:S05]  /*0400*/  IADD3 R12, P0, PT, R12, 0x80, RZ ;  /* 0x000000800c0c7810 */ /* 0x000fca0007f1e0ff */
[----:B------:R-:W-:-:S06]  /*0410*/  IMAD.X R13, RZ, RZ, R13, P0 ;  /* 0x000000ffff0d7224 */ /* 0x000fcc00000e060d */
[----:B------:R-:W2:Y:S04]  /*0420*/  @P2 LDG.E.U16.CONSTANT R21, desc[UR6][R12.64+-0x80] ;  /* 0xffff80060c152981 */ /* 0x000ea8000c1e9500 */
[----:B------:R-:W3:Y:S04]  /*0430*/  @P2 LDG.E.U16.CONSTANT R23, desc[UR6][R12.64+-0x40] ;  /* 0xffffc0060c172981 */ /* 0x000ee8000c1e9500 */
[----:B------:R-:W4:Y:S04]  /*0440*/  @P2 LDG.E.U16.CONSTANT R25, desc[UR6][R12.64] ;  /* 0x000000060c192981 */ /* 0x000f28000c1e9500 */
[----:B------:R5:W4:Y:S01]  /*0450*/  @P2 LDG.E.U16.CONSTANT R27, desc[UR6][R12.64+0x40] ;  /* 0x000040060c1b2981 */ /* 0x000b22000c1e9500 */
[----:B01----:R-:W-:Y:S01]  /*0460*/  IMAD R19, R17, 0x88, R18 ;  /* 0x0000008811137824 */ /* 0x003fe200078e0212 */
[----:B------:R-:W-:Y:S01]  /*0470*/  @P2 IADD3 R24, P3, PT, R12, 0x100, RZ ;  /* 0x000001000c182810 */ /* 0x000fe20007f7e0ff */
[----:B------:R-:W-:Y:S01]  /*0480*/  @P2 VIADD R18, R18, 0x80 ;  /* 0x0000008012122836 */ /* 0x000fe20000000000 */
[----:B------:R-:W-:Y:S01]  /*0490*/  BSSY.RECONVERGENT B1, `(.L_x_223) ;  /* 0x0000037000017945 */ /* 0x000fe20003800200 */
[----:B------:R-:W-:-:S02]  /*04a0*/  IMAD.U32 R0, R19, 0x2, R16 ;  /* 0x0000000213007824 */ /* 0x000fc400078e0010 */
[----:B------:R-:W-:Y:S01]  /*04b0*/  IMAD.IADD R19, R7, 0x1, -R18 ;  /* 0x0000000107137824 */ /* 0x000fe200078e0a12 */
[----:B------:R-:W-:Y:S02]  /*04c0*/  ISETP.GE.U32.AND P0, PT, R18, R7, PT ;  /* 0x000000071200720c */ /* 0x000fe40003f06070 */
[----:B-----5:R-:W-:Y:S02]  /*04d0*/  @P2 MOV R12, R24 ;  /* 0x00000018000c2202 */ /* 0x020fe40000000f00 */
[----:B------:R-:W-:Y:S01]  /*04e0*/  ISETP.LE.U32.OR P1, PT, R19, 0x180, P0 ;  /* 0x000001801300780c */ /* 0x000fe20000723470 */
[----:B------:R-:W-:Y:S01]  /*04f0*/  @P2 IMAD.X R19, RZ, RZ, R13, P3 ;  /* 0x000000ffff132224 */ /* 0x000fe200018e060d */
[----:B------:R-:W-:-:S03]  /*0500*/  PLOP3.LUT P0, PT, P2, PT, PT, 0x8, 0x80 ;  /* 0x000000000080781c */ /* 0x000fc6000170e170 */
[----:B------:R-:W-:Y:S01]  /*0510*/  @P2 IMAD.MOV.U32 R13, RZ, RZ, R19 ;  /* 0x000000ffff0d2224 */ /* 0x000fe200078e0013 */
[----:B--2---:R-:W-:Y:S04]  /*0520*/  @P2 STS.U16 [R0+-0x80], R21 ;  /* 0xffff801500002388 */ /* 0x004fe80000000400 */
[----:B---3--:R-:W-:Y:S04]  /*0530*/  @P2 STS.U16 [R0+-0x40], R23 ;  /* 0xffffc01700002388 */ /* 0x008fe80000000400 */
[----:B----4-:R-:W-:Y:S04]  /*0540*/  @P2 STS.U16 [R0], R25 ;  /* 0x0000001900002388 */ /* 0x010fe80000000400 */
[----:B------:R0:W-:Y:S02]  /*0550*/  @P2 STS.U16 [R0+0x40], R27 ;  /* 0x0000401b00002388 */ /* 0x0001e40000000400 */
[----:B0-----:R-:W-:Y:S01]  /*0560*/  @P2 VIADD R0, R0, 0x100 ;  /* 0x0000010000002836 */ /* 0x001fe20000000000 */
[----:B------:R-:W-:Y:S06]  /*0570*/  @P1 BRA `(.L_x_224) ;  /* 0x0000000000a01947 */ /* 0x000fec0003800000 */
[----:B------:R-:W-:Y:S01]  /*0580*/  PLOP3.LUT P0, PT, PT, PT, PT, 0x8, 0x80 ;  /* 0x000000000080781c */ /* 0x000fe20003f0e170 */
[----:B------:R-:W-:-:S12]  /*0590*/  VIADD R51, R7, 0xfffffe80 ;  /* 0xfffffe8007337836 */ /* 0x000fd80000000000 */
.L_x_225:
        /* <DEDUP_REMOVED lines=16> */
[----:B------:R-:W-:-:S05]  /*06a0*/  VIADD R18, R18, 0x200 ;  /* 0x0000020012127836 */ /* 0x000fca0000000000 */
[----:B------:R-:W-:Y:S02]  /*06b0*/  ISETP.GE.U32.AND P1, PT, R18, R51, PT ;  /* 0x000000331200720c */ /* 0x000fe40003f26070 */
[----:B0-----:R-:W-:-:S05]  /*06c0*/  IADD3 R12, P2, PT, R12, 0x400, RZ ;  /* 0x000004000c0c7810 */ /* 0x001fca0007f5e0ff */
[----:B------:R-:W-:Y:S01]  /*06d0*/  IMAD.X R13, RZ, RZ, R13, P2 ;  /* 0x000000ffff0d7224 */ /* 0x000fe200010e060d */
[----:B--2---:R-:W-:Y:S04]  /*06e0*/  STS.U16 [R0+-0x80], R19 ;  /* 0xffff801300007388 */ /* 0x004fe80000000400 */
[----:B---3--:R-:W-:Y:S04]  /*06f0*/  STS.U16 [R0+-0x40], R21 ;  /* 0xffffc01500007388 */ /* 0x008fe80000000400 */
[----:B----4-:R-:W-:Y:S04]  /*0700*/  STS.U16 [R0], R23 ;  /* 0x0000001700007388 */ /* 0x010fe80000000400 */
[----:B-----5:R-:W-:Y:S04]  /*0710*/  STS.U16 [R0+0x40], R25 ;  /* 0x0000401900007388 */ /* 0x020fe80000000400 */
[----:B------:R-:W-:Y:S04]  /*0720*/  STS.U16 [R0+0x80], R27 ;  /* 0x0000801b00007388 */ /* 0x000fe80000000400 */
        /* <DEDUP_REMOVED lines=10> */
[----:B------:R0:W-:Y:S02]  /*07d0*/  STS.U16 [R0+0x340], R49 ;  /* 0x0003403100007388 */ /* 0x0001e40000000400 */
[----:B0-----:R-:W-:Y:S01]  /*07e0*/  IADD3 R0, PT, PT, R0, 0x400, RZ ;  /* 0x0000040000007810 */ /* 0x001fe20007ffe0ff */
[----:B------:R-:W-:Y:S06]  /*07f0*/  @!P1 BRA `(.L_x_225) ;  /* 0xfffffffc00689947 */ /* 0x000fec000383ffff */
.L_x_224:
[----:B------:R-:W-:Y:S05]  /*0800*/  BSYNC.RECONVERGENT B1 ;  /* 0x0000000000017941 */ /* 0x000fea0003800200 */
.L_x_223:
        /* <DEDUP_REMOVED lines=13> */
[----:B------:R-:W-:Y:S01]  /*08e0*/  PLOP3.LUT P0, PT, PT, PT, PT, 0x8, 0x80 ;  /* 0x000000000080781c */ /* 0x000fe20003f0e170 */
[----:B------:R-:W-:Y:S01]  /*08f0*/  VIADD R18, R18, 0x100 ;  /* 0x0000010012127836 */ /* 0x000fe20000000000 */
        /* <DEDUP_REMOVED lines=9> */
[----:B------:R0:W-:Y:S02]  /*0990*/  STS.U16 [R0+0x140], R25 ;  /* 0x0001401900007388 */ /* 0x0001e40000000400 */
[----:B0-----:R-:W-:-:S07]  /*09a0*/  VIADD R0, R0, 0x200 ;  /* 0x0000020000007836 */ /* 0x001fce0000000000 */
.L_x_227:
[----:B------:R-:W-:Y:S05]  /*09b0*/  BSYNC.RECONVERGENT B1 ;  /* 0x0000000000017941 */ /* 0x000fea0003800200 */
.L_x_226:
[----:B------:R-:W-:-:S13]  /*09c0*/  ISETP.LT.U32.OR P0, PT, R18, R7, P0 ;  /* 0x000000071200720c */ /* 0x000fda0000701470 */
[----:B------:R-:W-:Y:S05]  /*09d0*/  @!P0 BRA `(.L_x_220) ;  /* 0x0000000000208947 */ /* 0x000fea0003800000 */
[----:B------:R-:W2:Y:S04]  /*09e0*/  LDG.E.U16.CONSTANT R19, desc[UR6][R12.64+-0x80] ;  /* 0xffff80060c137981 */ /* 0x000ea8000c1e9500 */
[----:B------:R-:W3:Y:S04]  /*09f0*/  LDG.E.U16.CONSTANT R21, desc[UR6][R12.64+-0x40] ;  /* 0xffffc0060c157981 */ /* 0x000ee8000c1e9500 */
[----:B------:R-:W4:Y:S04]  /*0a00*/  LDG.E.U16.CONSTANT R23, desc[UR6][R12.64] ;  /* 0x000000060c177981 */ /* 0x000f28000c1e9500 */
[----:B------:R-:W5:Y:S04]  /*0a10*/  LDG.E.U16.CONSTANT R25, desc[UR6][R12.64+0x40] ;  /* 0x000040060c197981 */ /* 0x000f68000c1e9500 */
[----:B--2---:R2:W-:Y:S04]  /*0a20*/  STS.U16 [R0+-0x80], R19 ;  /* 0xffff801300007388 */ /* 0x0045e80000000400 */
[----:B---3--:R2:W-:Y:S04]  /*0a30*/  STS.U16 [R0+-0x40], R21 ;  /* 0xffffc01500007388 */ /* 0x0085e80000000400 */
[----:B----4-:R2:W-:Y:S04]  /*0a40*/  STS.U16 [R0], R23 ;  /* 0x0000001700007388 */ /* 0x0105e80000000400 */
[----:B-----5:R2:W-:Y:S02]  /*0a50*/  STS.U16 [R0+0x40], R25 ;  /* 0x0000401900007388 */ /* 0x0205e40000000400 */
.L_x_220:
[----:B------:R-:W-:Y:S05]  /*0a60*/  BSYNC.RECONVERGENT B0 ;  /* 0x0000000000007941 */ /* 0x000fea0003800200 */
.L_x_219:
[----:B-12---:R-:W1:Y:S01]  /*0a70*/  LDC R0, c[0x0][0x394] ;  /* 0x0000e500ff007b82 */ /* 0x006e620000000800 */
[----:B------:R-:W-:Y:S02]  /*0a80*/  VIADD R17, R17, 0x1 ;  /* 0x0000000111117836 */ /* 0x000fe40000000000 */
[----:B------:R-:W-:-:S03]  /*0a90*/  IMAD.WIDE.U32 R4, R7, 0x2, R4 ;  /* 0x0000000207047825 */ /* 0x000fc600078e0004 */
[----:B-1----:R-:W-:-:S13]  /*0aa0*/  ISETP.NE.AND P0, PT, R17, R0, PT ;  /* 0x000000001100720c */ /* 0x002fda0003f05270 */
[----:B------:R-:W-:Y:S05]  /*0ab0*/  @P0 BRA `(.L_x_228) ;  /* 0xfffffff400e00947 */ /* 0x000fea000383ffff */
.L_x_218:
[----:B------:R-:W1:Y:S01]  /*0ac0*/  LDCU UR4, c[0x0][0x3a0] ;  /* 0x00007400ff0477ac */ /* 0x000e620008000800 */
[----:B------:R-:W-:Y:S01]  /*0ad0*/  ISETP.NE.AND P1, PT, R0, RZ, PT ;  /* 0x000000ff0000720c */ /* 0x000fe20003f25270 */
[----:B------:R-:W-:Y:S01]  /*0ae0*/  BSSY.RECONVERGENT B0, `(.L_x_229) ;  /* 0x0000032000007945 */ /* 0x000fe20003800200 */
[----:B------:R-:W-:-:S04]  /*0af0*/  IADD3 R2, PT, PT, R10, R7, RZ ;  /* 0x000000070a027210 */ /* 0x000fc80007ffe0ff */
[----:B-1----:R-:W-:-:S13]  /*0b00*/  ISETP.GE.U32.OR P0, PT, R2, UR4, !P1 ;  /* 0x0000000402007c0c */ /* 0x002fda000cf06470 */
[----:B------:R-:W-:Y:S05]  /*0b10*/  @P0 BRA `(.L_x_230) ;  /* 0x0000000000b80947 */ /* 0x000fea0003800000 */
[C---:B------:R-:W-:Y:S01]  /*0b20*/  VIADD R4, R0.reuse, 0xffffffff ;  /* 0xffffffff00047836 */ /* 0x040fe20000000000 */
[----:B------:R-:W-:Y:S01]  /*0b30*/  LOP3.LUT R12, R0, 0x7, RZ, 0xc0, !PT ;  /* 0x00000007000c7812 */ /* 0x000fe200078ec0ff */
[----:B------:R-:W-:-:S03]  /*0b40*/  IMAD.MOV.U32 R5, RZ, RZ, RZ ;  /* 0x000000ffff057224 */ /* 0x000fc600078e00ff */
[----:B------:R-:W-:Y:S02]  /*0b50*/  ISETP.GE.U32.AND P0, PT, R4, 0x7, PT ;  /* 0x000000070400780c */ /* 0x000fe40003f06070 */
[----:B------:R-:W-:-:S11]  /*0b60*/  ISETP.NE.AND P2, PT, R12, RZ, PT ;  /* 0x000000ff0c00720c */ /* 0x000fd60003f45270 */
[----:B------:R-:W-:Y:S05]  /*0b70*/  @!P0 BRA `(.L_x_231) ;  /* 0x0000000000408947 */ /* 0x000fea0003800000 */
[----:B------:R-:W-:Y:S01]  /*0b80*/  IMAD R13, R2, 0x2, R9 ;  /* 0x00000002020d7824 */ /* 0x000fe200078e0209 */
[----:B------:R-:W-:-:S04]  /*0b90*/  LOP3.LUT R5, R0, 0xfffffff8, RZ, 0xc0, !PT ;  /* 0xfffffff800057812 */ /* 0x000fc800078ec0ff */
[----:B------:R-:W-:Y:S01]  /*0ba0*/  IADD3 R13, PT, PT, R13, 0x440, R6 ;  /* 0x000004400d0d7810 */ /* 0x000fe20007ffe006 */
[----:B------:R-:W-:-:S07]  /*0bb0*/  IMAD.MOV R4, RZ, RZ, -R5 ;  /* 0x000000ffff047224 */ /* 0x000fce00078e0a05 */
.L_x_232:
[----:B------:R-:W-:Y:S01]  /*0bc0*/  VIADD R4, R4, 0x8 ;  /* 0x0000000804047836 */ /* 0x000fe20000000000 */
[----:B------:R-:W-:Y:S04]  /*0bd0*/  STS.U16 [R13+-0x440], RZ ;  /* 0xfffbc0ff0d007388 */ /* 0x000fe80000000400 */
[----:B------:R-:W-:Y:S01]  /*0be0*/  ISETP.NE.AND P0, PT, R4, RZ, PT ;  /* 0x000000ff0400720c */ /* 0x000fe20003f05270 */
[----:B------:R-:W-:Y:S04]  /*0bf0*/  STS.U16 [R13+-0x330], RZ ;  /* 0xfffcd0ff0d007388 */ /* 0x000fe80000000400 */
[----:B------:R-:W-:Y:S04]  /*0c00*/  STS.U16 [R13+-0x220], RZ ;  /* 0xfffde0ff0d007388 */ /* 0x000fe80000000400 */
[----:B------:R-:W-:Y:S04]  /*0c10*/  STS.U16 [R13+-0x110], RZ ;  /* 0xfffef0ff0d007388 */ /* 0x000fe80000000400 */
[----:B------:R-:W-:Y:S04]  /*0c20*/  STS.U16 [R13], RZ ;  /* 0x000000ff0d007388 */ /* 0x000fe80000000400 */
[----:B------:R-:W-:Y:S04]  /*0c30*/  STS.U16 [R13+0x110], RZ ;  /* 0x000110ff0d007388 */ /* 0x000fe80000000400 */
[----:B------:R-:W-:Y:S04]  /*0c40*/  STS.U16 [R13+0x220], RZ ;  /* 0x000220ff0d007388 */ /* 0x000fe80000000400 */
[----:B------:R1:W-:Y:S02]  /*0c50*/  STS.U16 [R13+0x330], RZ ;  /* 0x000330ff0d007388 */ /* 0x0003e40000000400 */
[----:B-1----:R-:W-:Y:S01]  /*0c60*/  IADD3 R13, PT, PT, R13, 0x880, RZ ;  /* 0x000008800d0d7810 */ /* 0x002fe20007ffe0ff */
[----:B------:R-:W-:Y:S06]  /*0c70*/  @P0 BRA `(.L_x_232) ;  /* 0xfffffffc00d00947 */ /* 0x000fec000383ffff */
.L_x_231:
[----:B------:R-:W-:Y:S05]  /*0c80*/  @!P2 BRA `(.L_x_230) ;  /* 0x00000000005ca947 */ /* 0x000fea0003800000 */
[----:B------:R-:W-:Y:S02]  /*0c90*/  ISETP.GE.U32.AND P0, PT, R12, 0x4, PT ;  /* 0x000000040c00780c */ /* 0x000fe40003f06070 */
[----:B------:R-:W-:-:S04]  /*0ca0*/  LOP3.LUT R13, R0, 0x3, RZ, 0xc0, !PT ;  /* 0x00000003000d7812 */ /* 0x000fc800078ec0ff */
[----:B------:R-:W-:-:S07]  /*0cb0*/  ISETP.NE.AND P2, PT, R13, RZ, PT ;  /* 0x000000ff0d00720c */ /* 0x000fce0003f45270 */
[----:B------:R-:W-:Y:S06]  /*0cc0*/  @!P0 BRA `(.L_x_233) ;  /* 0x00000000001c8947 */ /* 0x000fec0003800000 */
[C---:B------:R-:W-:Y:S02]  /*0cd0*/  IMAD R4, R5.reuse, 0x88, R2 ;  /* 0x0000008805047824 */ /* 0x040fe400078e0202 */
[----:B------:R-:W-:Y:S02]  /*0ce0*/  VIADD R5, R5, 0x4 ;  /* 0x0000000405057836 */ /* 0x000fe40000000000 */
[----:B------:R-:W-:-:S05]  /*0cf0*/  IMAD R4, R4, 0x2, R3 ;  /* 0x0000000204047824 */ /* 0x000fca00078e0203 */
[----:B------:R1:W-:Y:S04]  /*0d00*/  STS.U16 [R4], RZ ;  /* 0x000000ff04007388 */ /* 0x0003e80000000400 */
[----:B------:R1:W-:Y:S04]  /*0d10*/  STS.U16 [R4+0x110], RZ ;  /* 0x000110ff04007388 */ /* 0x0003e80000000400 */
[----:B------:R1:W-:Y:S04]  /*0d20*/  STS.U16 [R4+0x220], RZ ;  /* 0x000220ff04007388 */ /* 0x0003e80000000400 */
[----:B------:R1:W-:Y:S02]  /*0d30*/  STS.U16 [R4+0x330], RZ ;  /* 0x000330ff04007388 */ /* 0x0003e40000000400 */
.L_x_233:
[----:B------:R-:W-:Y:S05]  /*0d40*/  @!P2 BRA `(.L_x_230) ;  /* 0x00000000002ca947 */ /* 0x000fea0003800000 */
[----:B------:R-:W-:Y:S02]  /*0d50*/  ISETP.NE.AND P0, PT, R13, 0x1, PT ;  /* 0x000000010d00780c */ /* 0x000fe40003f05270 */
[----:B-1----:R-:W-:-:S04]  /*0d60*/  LOP3.LUT R4, R0, 0x1, RZ, 0xc0, !PT ;  /* 0x0000000100047812 */ /* 0x002fc800078ec0ff */
[----:B------:R-:W-:-:S07]  /*0d70*/  ISETP.NE.U32.AND P2, PT, R4, 0x1, PT ;  /* 0x000000010400780c */ /* 0x000fce0003f45070 */
[C-C-:B------:R-:W-:Y:S02]  /*0d80*/  @P0 IMAD R4, R5.reuse, 0x88, R2.reuse ;  /* 0x0000008805040824 */ /* 0x140fe400078e0202 */
[----:B------:R-:W-:Y:S02]  /*0d90*/  @P0 VIADD R5, R5, 0x2 ;  /* 0x0000000205050836 */ /* 0x000fe40000000000 */
[----:B------:R-:W-:Y:S02]  /*0da0*/  @P0 IMAD R4, R4, 0x2, R3 ;  /* 0x0000000204040824 */ /* 0x000fe400078e0203 */
[----:B------:R-:W-:-:S03]  /*0db0*/  @!P2 IMAD R2, R5, 0x88, R2 ;  /* 0x000000880502a824 */ /* 0x000fc600078e0202 */
[----:B------:R2:W-:Y:S01]  /*0dc0*/  @P0 STS.U16 [R4], RZ ;  /* 0x000000ff04000388 */ /* 0x0005e20000000400 */
[----:B------:R-:W-:-:S03]  /*0dd0*/  @!P2 IMAD R2, R2, 0x2, R3 ;  /* 0x000000020202a824 */ /* 0x000fc600078e0203 */
[----:B------:R2:W-:Y:S04]  /*0de0*/  @P0 STS.U16 [R4+0x110], RZ ;  /* 0x000110ff04000388 */ /* 0x0005e80000000400 */
[----:B------:R2:W-:Y:S02]  /*0df0*/  @!P2 STS.U16 [R2], RZ ;  /* 0x000000ff0200a388 */ /* 0x0005e40000000400 */
.L_x_230:
[----:B------:R-:W-:Y:S05]  /*0e00*/  BSYNC.RECONVERGENT B0 ;  /* 0x0000000000007941 */ /* 0x000fea0003800200 */
.L_x_229:
[----:B------:R-:W3:Y:S01]  /*0e10*/  LDCU UR5, c[0x0][0x39c] ;  /* 0x00007380ff0577ac */ /* 0x000ee20008000800 */
[----:B------:R-:W-:Y:S01]  /*0e20*/  BSSY.RECONVERGENT B0, `(.L_x_234) ;  /* 0x0000043000007945 */ /* 0x000fe20003800200 */
[----:B------:R-:W-:Y:S01]  /*0e30*/  USHF.R.U32.HI UR4, URZ, 0x2, UR4 ;  /* 0x00000002ff047899 */ /* 0x000fe20008011604 */
[----:B---3--:R-:W-:-:S05]  /*0e40*/  ISETP.GE.U32.AND P0, PT, R0, UR5, PT ;  /* 0x0000000500007c0c */ /* 0x008fca000bf06070 */
[----:B------:R-:W-:-:S13]  /*0e50*/  ISETP.GE.U32.OR P0, PT, R10, UR4, P0 ;  /* 0x000000040a007c0c */ /* 0x000fda0008706470 */
[----:B------:R-:W-:Y:S05]  /*0e60*/  @P0 BRA `(.L_x_235) ;  /* 0x0000000000f80947 */ /* 0x000fea0003800000 */
[----:B-12---:R-:W1:Y:S01]  /*0e70*/  LDC R4, c[0x0][0x394] ;  /* 0x0000e500ff047b82 */ /* 0x006e620000000800 */
[C---:B------:R-:W-:Y:S02]  /*0e80*/  IADD3 R5, PT, PT, R0.reuse, -UR5, RZ ;  /* 0x8000000500057c10 */ /* 0x040fe4000fffe0ff */
[----:B------:R-:W-:Y:S02]  /*0e90*/  IADD3 R2, PT, PT, -R0, UR5, RZ ;  /* 0x0000000500027c10 */ /* 0x000fe4000fffe1ff */
[----:B------:R-:W-:Y:S02]  /*0ea0*/  ISETP.GT.U32.AND P0, PT, R5, -0x8, PT ;  /* 0xfffffff80500780c */ /* 0x000fe40003f04070 */
[----:B------:R-:W-:-:S04]  /*0eb0*/  LOP3.LUT R12, R2, 0x7, RZ, 0xc0, !PT ;  /* 0x00000007020c7812 */ /* 0x000fc800078ec0ff */
[----:B------:R-:W-:-:S07]  /*0ec0*/  ISETP.NE.AND P2, PT, R12, RZ, PT ;  /* 0x000000ff0c00720c */ /* 0x000fce0003f45270 */
[----:B------:R-:W-:Y:S06]  /*0ed0*/  @P0 BRA `(.L_x_236) ;  /* 0x0000000000680947 */ /* 0x000fec0003800000 */
[----:B------:R-:W-:Y:S01]  /*0ee0*/  IMAD R13, R0, 0x110, R9 ;  /* 0x00000110000d7824 */ /* 0x000fe200078e0209 */
[----:B------:R-:W-:-:S03]  /*0ef0*/  LOP3.LUT R5, R2, 0xfffffff8, RZ, 0xc0, !PT ;  /* 0xfffffff802057812 */ /* 0x000fc600078ec0ff */
[----:B------:R-:W-:Y:S02]  /*0f00*/  IMAD R13, R10, 0x8, R13 ;  /* 0x000000080a0d7824 */ /* 0x000fe400078e020d */
[----:B------:R-:W-:-:S03]  /*0f10*/  IMAD.MOV R5, RZ, RZ, -R5 ;  /* 0x000000ffff057224 */ /* 0x000fc600078e0a05 */
[----:B------:R-:W-:-:S07]  /*0f20*/  IADD3 R13, PT, PT, R13, 0x440, R6 ;  /* 0x000004400d0d7810 */ /* 0x000fce0007ffe006 */
.L_x_237:
[----:B------:R-:W-:Y:S01]  /*0f30*/  VIADD R5, R5, 0x8 ;  /* 0x0000000805057836 */ /* 0x000fe20000000000 */
[----:B------:R-:W-:Y:S01]  /*0f40*/  STS [R13+-0x440], RZ ;  /* 0xfffbc0ff0d007388 */ /* 0x000fe20000000800 */
[----:B-1----:R-:W-:-:S03]  /*0f50*/  VIADD R4, R4, 0x8 ;  /* 0x0000000804047836 */ /* 0x002fc60000000000 */
[----:B------:R-:W-:Y:S01]  /*0f60*/  ISETP.NE.AND P0, PT, R5, RZ, PT ;  /* 0x000000ff0500720c */ /* 0x000fe20003f05270 */
[----:B------:R-:W-:Y:S04]  /*0f70*/  STS [R13+-0x43c], RZ ;  /* 0xfffbc4ff0d007388 */ /* 0x000fe80000000800 */
[----:B------:R-:W-:Y:S04]  /*0f80*/  STS [R13+-0x330], RZ ;  /* 0xfffcd0ff0d007388 */ /* 0x000fe80000000800 */
[----:B------:R-:W-:Y:S04]  /*0f90*/  STS [R13+-0x32c], RZ ;  /* 0xfffcd4ff0d007388 */ /* 0x000fe80000000800 */
[----:B------:R-:W-:Y:S04]  /*0fa0*/  STS [R13+-0x220], RZ ;  /* 0xfffde0ff0d007388 */ /* 0x000fe80000000800 */
[----:B------:R-:W-:Y:S04]  /*0fb0*/  STS [R13+-0x21c], RZ ;  /* 0xfffde4ff0d007388 */ /* 0x000fe80000000800 */
[----:B------:R-:W-:Y:S04]  /*0fc0*/  STS [R13+-0x110], RZ ;  /* 0xfffef0ff0d007388 */ /* 0x000fe80000000800 */
[----:B------:R-:W-:Y:S04]  /*0fd0*/  STS [R13+-0x10c], RZ ;  /* 0xfffef4ff0d007388 */ /* 0x000fe80000000800 */
[----:B------:R-:W-:Y:S04]  /*0fe0*/  STS [R13], RZ ;  /* 0x000000ff0d007388 */ /* 0x000fe80000000800 */
[----:B------:R-:W-:Y:S04]  /*0ff0*/  STS [R13+0x4], RZ ;  /* 0x000004ff0d007388 */ /* 0x000fe80000000800 */
[----:B------:R-:W-:Y:S04]  /*1000*/  STS [R13+0x110], RZ ;  /* 0x000110ff0d007388 */ /* 0x000fe80000000800 */
[----:B------:R-:W-:Y:S04]  /*1010*/  STS [R13+0x114], RZ ;  /* 0x000114ff0d007388 */ /* 0x000fe80000000800 */
[----:B------:R-:W-:Y:S04]  /*1020*/  STS [R13+0x220], RZ ;  /* 0x000220ff0d007388 */ /* 0x000fe80000000800 */
[----:B------:R-:W-:Y:S04]  /*1030*/  STS [R13+0x224], RZ ;  /* 0x000224ff0d007388 */ /* 0x000fe80000000800 */
[----:B------:R-:W-:Y:S04]  /*1040*/  STS [R13+0x330], RZ ;  /* 0x000330ff0d007388 */ /* 0x000fe80000000800 */
[----:B------:R1:W-:Y:S02]  /*1050*/  STS [R13+0x334], RZ ;  /* 0x000334ff0d007388 */ /* 0x0003e40000000800 */
[----:B-1----:R-:W-:Y:S01]  /*1060*/  VIADD R13, R13, 0x880 ;  /* 0x000008800d0d7836 */ /* 0x002fe20000000000 */
[----:B------:R-:W-:Y:S06]  /*1070*/  @P0 BRA `(.L_x_237) ;  /* 0xfffffffc00ac0947 */ /* 0x000fec000383ffff */
.L_x_236:
[----:B------:R-:W-:Y:S05]  /*1080*/  @!P2 BRA `(.L_x_235) ;  /* 0x000000000070a947 */ /* 0x000fea0003800000 */
[----:B------:R-:W-:Y:S02]  /*1090*/  ISETP.GE.U32.AND P0, PT, R12, 0x4, PT ;  /* 0x000000040c00780c */ /* 0x000fe40003f06070 */
[----:B------:R-:W-:Y:S02]  /*10a0*/  LOP3.LUT R13, R2, 0x3, RZ, 0xc0, !PT ;  /* 0x00000003020d7812 */ /* 0x000fe400078ec0ff */
[----:B------:R-:W-:Y:S02]  /*10b0*/  LEA R5, R10, R3, 0x3 ;  /* 0x000000030a057211 */ /* 0x000fe400078e18ff */
[----:B------:R-:W-:-:S07]  /*10c0*/  ISETP.NE.AND P2, PT, R13, RZ, PT ;  /* 0x000000ff0d00720c */ /* 0x000fce0003f45270 */
[----:B------:R-:W-:Y:S06]  /*10d0*/  @!P0 BRA `(.L_x_238) ;  /* 0x0000000000288947 */ /* 0x000fec0003800000 */
[C---:B-1----:R-:W-:Y:S02]  /*10e0*/  IMAD R12, R4.reuse, 0x110, R5 ;  /* 0x00000110040c7824 */ /* 0x042fe400078e0205 */
[----:B------:R-:W-:-:S03]  /*10f0*/  VIADD R4, R4, 0x4 ;  /* 0x0000000404047836 */ /* 0x000fc60000000000 */
[----:B------:R2:W-:Y:S04]  /*1100*/  STS [R12], RZ ;  /* 0x000000ff0c007388 */ /* 0x0005e80000000800 */
[----:B------:R2:W-:Y:S04]  /*1110*/  STS [R12+0x4], RZ ;  /* 0x000004ff0c007388 */ /* 0x0005e80000000800 */
[----:B------:R2:W-:Y:S04]  /*1120*/  STS [R12+0x110], RZ ;  /* 0x000110ff0c007388 */ /* 0x0005e80000000800 */
[----:B------:R2:W-:Y:S04]  /*1130*/  STS [R12+0x114], RZ ;  /* 0x000114ff0c007388 */ /* 0x0005e80000000800 */
[----:B------:R2:W-:Y:S04]  /*1140*/  STS [R12+0x220], RZ ;  /* 0x000220ff0c007388 */ /* 0x0005e80000000800 */
[----:B------:R2:W-:Y:S04]  /*1150*/  STS [R12+0x224], RZ ;  /* 0x000224ff0c007388 */ /* 0x0005e80000000800 */
[----:B------:R2:W-:Y:S04]  /*1160*/  STS [R12+0x330], RZ ;  /* 0x000330ff0c007388 */ /* 0x0005e80000000800 */
[----:B------:R2:W-:Y:S02]  /*1170*/  STS [R12+0x334], RZ ;  /* 0x000334ff0c007388 */ /* 0x0005e40000000800 */
.L_x_238:
[----:B------:R-:W-:Y:S05]  /*1180*/  @!P2 BRA `(.L_x_235) ;  /* 0x000000000030a947 */ /* 0x000fea0003800000 */
[----:B------:R-:W-:Y:S02]  /*1190*/  ISETP.NE.AND P0, PT, R13, 0x1, PT ;  /* 0x000000010d00780c */ /* 0x000fe40003f05270 */
[----:B------:R-:W-:-:S04]  /*11a0*/  LOP3.LUT R2, R2, 0x1, RZ, 0xc0, !PT ;  /* 0x0000000102027812 */ /* 0x000fc800078ec0ff */
[----:B------:R-:W-:-:S07]  /*11b0*/  ISETP.NE.U32.AND P2, PT, R2, 0x1, PT ;  /* 0x000000010200780c */ /* 0x000fce0003f45070 */
[C---:B-1----:R-:W-:Y:S02]  /*11c0*/  @P0 IMAD R2, R4.reuse, 0x110, R5 ;  /* 0x0000011004020824 */ /* 0x042fe400078e0205 */
[----:B------:R-:W-:-:S03]  /*11d0*/  @P0 VIADD R4, R4, 0x2 ;  /* 0x0000000204040836 */ /* 0x000fc60000000000 */
[----:B------:R3:W-:Y:S01]  /*11e0*/  @P0 STS [R2], RZ ;  /* 0x000000ff02000388 */ /* 0x0007e20000000800 */
[----:B------:R-:W-:-:S03]  /*11f0*/  @!P2 IMAD R4, R4, 0x110, R5 ;  /* 0x000001100404a824 */ /* 0x000fc600078e0205 */
[----:B------:R3:W-:Y:S04]  /*1200*/  @P0 STS [R2+0x4], RZ ;  /* 0x000004ff02000388 */ /* 0x0007e80000000800 */
[----:B------:R3:W-:Y:S04]  /*1210*/  @P0 STS [R2+0x110], RZ ;  /* 0x000110ff02000388 */ /* 0x0007e80000000800 */
[----:B------:R3:W-:Y:S04]  /*1220*/  @P0 STS [R2+0x114], RZ ;  /* 0x000114ff02000388 */ /* 0x0007e80000000800 */
[----:B------:R3:W-:Y:S04]  /*1230*/  @!P2 STS [R4], RZ ;  /* 0x000000ff0400a388 */ /* 0x0007e80000000800 */
[----:B------:R3:W-:Y:S02]  /*1240*/  @!P2 STS [R4+0x4], RZ ;  /* 0x000004ff0400a388 */ /* 0x0007e40000000800 */
.L_x_235:
[----:B------:R-:W-:Y:S05]  /*1250*/  BSYNC.RECONVERGENT B0 ;  /* 0x0000000000007941 */ /* 0x000fea0003800200 */
.L_x_234:
[----:B------:R-:W2:Y:S01]  /*1260*/  LDCU UR4, c[0x0][0x3ac] ;  /* 0x00007580ff0477ac */ /* 0x000ea20008000800 */
[----:B------:R-:W-:Y:S01]  /*1270*/  ISETP.GE.U32.AND P0, PT, R10, R7, PT ;  /* 0x000000070a00720c */ /* 0x000fe20003f06070 */
[----:B------:R-:W-:Y:S01]  /*1280*/  BSSY.RECONVERGENT B0, `(.L_x_239) ;  /* 0x0000096000007945 */ /* 0x000fe20003800200 */
[----:B--23--:R-:W-:Y:S01]  /*1290*/  IMAD R2, R11, UR4, RZ ;  /* 0x000000040b027c24 */ /* 0x00cfe2000f8e02ff */
[----:B------:R-:W-:-:S10]  /*12a0*/  NOP ;  /* 0x0000000000007918 */ /* 0x000fd40000000000 */
[----:B------:R-:W-:Y:S05]  /*12b0*/  @P0 BRA `(.L_x_240) ;  /* 0x0000000800480947 */ /* 0x000fea0003800000 */
[----:B-1----:R-:W-:Y:S01]  /*12c0*/  LOP3.LUT R4, RZ, R10, RZ, 0x33, !PT ;  /* 0x0000000aff047212 */ /* 0x002fe200078e33ff */
[----:B------:R-:W-:Y:S04]  /*12d0*/  BSSY.RECONVERGENT B1, `(.L_x_241) ;  /* 0x000001d000017945 */ /* 0x000fe80003800200 */
[----:B------:R-:W-:-:S05]  /*12e0*/  IMAD.IADD R11, R4, 0x1, R7 ;  /* 0x00000001040b7824 */ /* 0x000fca00078e0207 */
[C---:B------:R-:W-:Y:S02]  /*12f0*/  LOP3.LUT R4, R11.reuse, 0x60, RZ, 0xc0, !PT ;  /* 0x000000600b047812 */ /* 0x040fe400078ec0ff */
[----:B------:R-:W-:Y:S02]  /*1300*/  ISETP.GE.U32.AND P0, PT, R11, 0x60, PT ;  /* 0x000000600b00780c */ /* 0x000fe40003f06070 */
[----:B------:R-:W-:-:S13]  /*1310*/  ISETP.NE.AND P2, PT, R4, 0x60, PT ;  /* 0x000000600400780c */ /* 0x000fda0003f45270 */
[----:B------:R-:W-:Y:S05]  /*1320*/  @!P2 BRA `(.L_x_242) ;  /* 0x00000000005ca947 */ /* 0x000fea0003800000 */
[----:B------:R-:W1:Y:S01]  /*1330*/  LDCU.64 UR4, c[0x0][0x388] ;  /* 0x00007100ff0477ac */ /* 0x000e620008000a00 */
[----:B------:R-:W-:Y:S01]  /*1340*/  IMAD.WIDE.U32 R4, R10, 0x2, RZ ;  /* 0x000000020a047825 */ /* 0x000fe200078e00ff */
[----:B------:R-:W-:-:S03]  /*1350*/  LEA.HI R11, R11, 0x1, RZ, 0x1b ;  /* 0x000000010b0b7811 */ /* 0x000fc600078fd8ff */
[----:B------:R-:W-:Y:S02]  /*1360*/  IMAD R13, R10, 0x2, R9 ;  /* 0x000000020a0d7824 */ /* 0x000fe400078e0209 */
[C---:B------:R-:W-:Y:S01]  /*1370*/  IMAD.SHL.U32 R12, R11.reuse, 0x20, RZ ;  /* 0x000000200b0c7824 */ /* 0x040fe200078e00ff */
[----:B------:R-:W-:Y:S01]  /*1380*/  LOP3.LUT R11, R11, 0x3, RZ, 0xc0, !PT ;  /* 0x000000030b0b7812 */ /* 0x000fe200078ec0ff */
[----:B------:R-:W-:Y:S01]  /*1390*/  IMAD.WIDE.U32 R4, R2, 0x2, R4 ;  /* 0x0000000202047825 */ /* 0x000fe200078e0004 */
[----:B------:R-:W-:Y:S02]  /*13a0*/  IADD3 R13, PT, PT, R6, R13, RZ ;  /* 0x0000000d060d7210 */ /* 0x000fe40007ffe0ff */
[----:B------:R-:W-:Y:S01]  /*13b0*/  LOP3.LUT R15, R12, 0x60, RZ, 0xc0, !PT ;  /* 0x000000600c0f7812 */ /* 0x000fe200078ec0ff */
[----:B------:R-:W-:-:S03]  /*13c0*/  IMAD.MOV R11, RZ, RZ, -R11 ;  /* 0x000000ffff0b7224 */ /* 0x000fc600078e0a0b */
[----:B------:R-:W-:Y:S02]  /*13d0*/  LOP3.LUT R10, R15, 0x1f, R8, 0xf8, !PT ;  /* 0x0000001f0f0a7812 */ /* 0x000fe400078ef808 */
[----:B-1----:R-:W-:-:S04]  /*13e0*/  IADD3 R12, P2, PT, R4, UR4, RZ ;  /* 0x00000004040c7c10 */ /* 0x002fc8000ff5e0ff */
[----:B------:R-:W-:-:S09]  /*13f0*/  IADD3.X R17, PT, PT, R5, UR5, RZ, P2, !PT ;  /* 0x0000000505117c10 */ /* 0x000fd200097fe4ff */
.L_x_243:
[----:B-1----:R1:W2:Y:S01]  /*1400*/  LDS.U16 R15, [R13] ;  /* 0x000000000d0f7984 */ /* 0x0022a20000000400 */
[----:B------:R-:W-:Y:S01]  /*1410*/  IMAD.MOV.U32 R4, RZ, RZ, R12 ;  /* 0x000000ffff047224 */ /* 0x000fe200078e000c */
[----:B------:R-:W-:Y:S01]  /*1420*/  IADD3 R12, P3, PT, R12, 0x40, RZ ;  /* 0x000000400c0c7810 */ /* 0x000fe20007f7e0ff */
[----:B------:R-:W-:Y:S02]  /*1430*/  IMAD.MOV.U32 R5, RZ, RZ, R17 ;  /* 0x000000ffff057224 */ /* 0x000fe400078e0011 */
[----:B------:R-:W-:Y:S01]  /*1440*/  VIADD R11, R11, 0x1 ;  /* 0x000000010b0b7836 */ /* 0x000fe20000000000 */
[----:B------:R-:W-:Y:S01]  /*1450*/  IADD3.X R17, PT, PT, RZ, R17, RZ, P3, !PT ;  /* 0x00000011ff117210 */ /* 0x000fe20001ffe4ff */
[----:B-1----:R-:W-:-:S03]  /*1460*/  VIADD R13, R13, 0x40 ;  /* 0x000000400d0d7836 */ /* 0x002fc60000000000 */
[----:B------:R-:W-:Y:S01]  /*1470*/  ISETP.NE.AND P2, PT, R11, RZ, PT ;  /* 0x000000ff0b00720c */ /* 0x000fe20003f45270 */
[----:B--2---:R1:W-:-:S12]  /*1480*/  STG.E.U16 desc[UR6][R4.64], R15 ;  /* 0x0000000f04007986 */ /* 0x0043d8000c101506 */
[----:B------:R-:W-:Y:S05]  /*1490*/  @P2 BRA `(.L_x_243) ;  /* 0xfffffffc00d82947 */ /* 0x000fea000383ffff */
.L_x_242:
[----:B------:R-:W-:Y:S05]  /*14a0*/  BSYNC.RECONVERGENT B1 ;  /* 0x0000000000017941 */ /* 0x000fea0003800200 */
.L_x_241:
[----:B------:R-:W-:Y:S05]  /*14b0*/  @!P0 BRA `(.L_x_240) ;  /* 0x0000000400c88947 */ /* 0x000fea0003800000 */
[----:B------:R-:W2:Y:S01]  /*14c0*/  LDCU.64 UR4, c[0x0][0x388] ;  /* 0x00007100ff0477ac */ /* 0x000ea20008000a00 */
[----:B-1----:R-:W-:Y:S01]  /*14d0*/  IMAD.WIDE.U32 R4, R2, 0x2, RZ ;  /* 0x0000000202047825 */ /* 0x002fe200078e00ff */
[C---:B------:R-:W-:Y:S01]  /*14e0*/  ISETP.GE.U32.AND P2, PT, R10.reuse, R7, PT ;  /* 0x000000070a00720c */ /* 0x040fe20003f46070 */
[----:B------:R-:W-:Y:S02]  /*14f0*/  BSSY.RECONVERGENT B1, `(.L_x_244) ;  /* 0x0000018000017945 */ /* 0x000fe40003800200 */
[C---:B------:R-:W-:Y:S02]  /*1500*/  IMAD R9, R10.reuse, 0x2, R9 ;  /* 0x000000020a097824 */ /* 0x040fe400078e0209 */
[----:B------:R-:W-:-:S03]  /*1510*/  IMAD.WIDE.U32 R4, R10, 0x2, R4 ;  /* 0x000000020a047825 */ /* 0x000fc600078e0004 */
[----:B------:R-:W-:Y:S02]  /*1520*/  IADD3 R6, PT, PT, R9, 0x80, R6 ;  /* 0x0000008009067810 */ /* 0x000fe40007ffe006 */
[----:B--2---:R-:W-:-:S04]  /*1530*/  IADD3 R4, P0, PT, R4, UR4, RZ ;  /* 0x0000000404047c10 */ /* 0x004fc8000ff1e0ff */
[----:B------:R-:W-:-:S04]  /*1540*/  IADD3 R4, P3, PT, R4, 0x80, RZ ;  /* 0x0000008004047810 */ /* 0x000fc80007f7e0ff */
[----:B------:R-:W-:Y:S02]  /*1550*/  IADD3.X R5, PT, PT, RZ, UR5, R5, P3, P0 ;  /* 0x00000005ff057c10 */ /* 0x000fe40009fe0405 */
[----:B------:R-:W-:Y:S01]  /*1560*/  PLOP3.LUT P0, PT, PT, PT, PT, 0x80, 0x8 ;  /* 0x000000000008781c */ /* 0x000fe20003f0f070 */
[----:B------:R-:W-:-:S12]  /*1570*/  @!P2 BRA `(.L_x_245) ;  /* 0x00000000003ca947 */ /* 0x000fd80003800000 */
[----:B------:R-:W1:Y:S01]  /*1580*/  LDS.U16 R9, [R6+-0x80] ;  /* 0xffff800006097984 */ /* 0x000e620000000400 */
[----:B------:R-:W-:Y:S01]  /*1590*/  IADD3 R8, P2, PT, R4, 0x100, RZ ;  /* 0x0000010004087810 */ /* 0x000fe20007f5e0ff */
[----:B------:R-:W-:Y:S01]  /*15a0*/  VIADD R10, R10, 0x80 ;  /* 0x000000800a0a7836 */ /* 0x000fe20000000000 */
[----:B------:R-:W-:Y:S01]  /*15b0*/  PLOP3.LUT P0, PT, PT, PT, PT, 0x8, 0x80 ;  /* 0x000000000080781c */ /* 0x000fe20003f0e170 */
[----:B------:R-:W2:Y:S02]  /*15c0*/  LDS.U16 R11, [R6+-0x40] ;  /* 0xffffc000060b7984 */ /* 0x000ea40000000400 */
[----:B------:R-:W-:Y:S02]  /*15d0*/  IMAD.X R17, RZ, RZ, R5, P2 ;  /* 0x000000ffff117224 */ /* 0x000fe400010e0605 */
[----:B------:R-:W3:Y:S04]  /*15e0*/  LDS.U16 R13, [R6] ;  /* 0x00000000060d7984 */ /* 0x000ee80000000400 */
[----:B------:R4:W5:Y:S02]  /*15f0*/  LDS.U16 R15, [R6+0x40] ;  /* 0x00004000060f7984 */ /* 0x0009640000000400 */
[----:B----4-:R-:W-:-:S02]  /*1600*/  VIADD R6, R6, 0x100 ;  /* 0x0000010006067836 */ /* 0x010fc40000000000 */
[----:B-1----:R-:W-:Y:S04]  /*1610*/  STG.E.U16 desc[UR6][R4.64+-0x80], R9 ;  /* 0xffff800904007986 */ /* 0x002fe8000c101506 */
[----:B--2---:R-:W-:Y:S04]  /*1620*/  STG.E.U16 desc[UR6][R4.64+-0x40], R11 ;  /* 0xffffc00b04007986 */ /* 0x004fe8000c101506 */
[----:B---3--:R-:W-:Y:S04]  /*1630*/  STG.E.U16 desc[UR6][R4.64], R13 ;  /* 0x0000000d04007986 */ /* 0x008fe8000c101506 */
[----:B-----5:R1:W-:Y:S02]  /*1640*/  STG.E.U16 desc[UR6][R4.64+0x40], R15 ;  /* 0x0000400f04007986 */ /* 0x0203e4000c101506 */
[----:B-1----:R-:W-:Y:S01]  /*1650*/  IMAD.MOV.U32 R4, RZ, RZ, R8 ;  /* 0x000000ffff047224 */ /* 0x002fe200078e0008 */
[----:B------:R-:W-:-:S07]  /*1660*/  MOV R5, R17 ;  /* 0x0000001100057202 */ /* 0x000fce0000000f00 */
.L_x_245:
[----:B------:R-:W-:Y:S05]  /*1670*/  BSYNC.RECONVERGENT B1 ;  /* 0x0000000000017941 */ /* 0x000fea0003800200 */
.L_x_244:
[----:B------:R-:W-:Y:S01]  /*1680*/  IMAD.IADD R8, R7, 0x1, -R10 ;  /* 0x0000000107087824 */ /* 0x000fe200078e0a0a */
[----:B------:R-:W-:Y:S01]  /*1690*/  ISETP.GE.U32.AND P2, PT, R10, R7, PT ;  /* 0x000000070a00720c */ /* 0x000fe20003f46070 */
[----:B------:R-:W-:Y:S03]  /*16a0*/  BSSY.RECONVERGENT B1, `(.L_x_246) ;  /* 0x000002d000017945 */ /* 0x000fe60003800200 */
[----:B------:R-:W-:-:S13]  /*16b0*/  ISETP.LE.U32.OR P2, PT, R8, 0x180, P2 ;  /* 0x000001800800780c */ /* 0x000fda0001743470 */
[----:B------:R-:W-:Y:S05]  /*16c0*/  @P2 BRA `(.L_x_247) ;  /* 0x0000000000a82947 */ /* 0x000fea0003800000 */
[----:B------:R-:W-:Y:S01]  /*16d0*/  PLOP3.LUT P0, PT, PT, PT, PT, 0x8, 0x80 ;  /* 0x000000000080781c */ /* 0x000fe20003f0e170 */
[----:B------:R-:W-:-:S12]  /*16e0*/  VIADD R41, R7, 0xfffffe80 ;  /* 0xfffffe8007297836 */ /* 0x000fd80000000000 */
.L_x_248:
[----:B------:R-:W1:Y:S01]  /*16f0*/  LDS.U16 R9, [R6+-0x80] ;  /* 0xffff800006097984 */ /* 0x000e620000000400 */
[----:B------:R-:W-:Y:S01]  /*1700*/  VIADD R10, R10, 0x200 ;  /* 0x000002000a0a7836 */ /* 0x000fe20000000000 */
[----:B------:R-:W-:Y:S02]  /*1710*/  IADD3 R8, P3, PT, R4, 0x400, RZ ;  /* 0x0000040004087810 */ /* 0x000fe40007f7e0ff */
[----:B------:R-:W2:Y:S02]  /*1720*/  LDS.U16 R11, [R6+-0x40] ;  /* 0xffffc000060b7984 */ /* 0x000ea40000000400 */
[----:B------:R-:W-:Y:S02]  /*1730*/  ISETP.GE.U32.AND P2, PT, R10, R41, PT ;  /* 0x000000290a00720c */ /* 0x000fe40003f46070 */
[----:B------:R-:W3:Y:S04]  /*1740*/  LDS.U16 R13, [R6] ;  /* 0x00000000060d7984 */ /* 0x000ee80000000400 */
[----:B------:R-:W4:Y:S04]  /*1750*/  LDS.U16 R15, [R6+0x40] ;  /* 0x00004000060f7984 */ /* 0x000f280000000400 */
[----:B------:R-:W5:Y:S04]  /*1760*/  LDS.U16 R17, [R6+0x80] ;  /* 0x0000800006117984 */ /* 0x000f680000000400 */
[----:B0-----:R-:W0:Y:S04]  /*1770*/  LDS.U16 R19, [R6+0xc0] ;  /* 0x0000c00006137984 */ /* 0x001e280000000400 */
[----:B------:R-:W0:Y:S04]  /*1780*/  LDS.U16 R21, [R6+0x100] ;  /* 0x0001000006157984 */ /* 0x000e280000000400 */
        /* <DEDUP_REMOVED lines=8> */
[----:B------:R3:W0:Y:S04]  /*1810*/  LDS.U16 R39, [R6+0x340] ;  /* 0x0003400006277984 */ /* 0x0006280000000400 */
[----:B-1----:R1:W-:Y:S04]  /*1820*/  STG.E.U16 desc[UR6][R4.64+-0x80], R9 ;  /* 0xffff800904007986 */ /* 0x0023e8000c101506 */
[----:B--2---:R-:W-:Y:S01]  /*1830*/  STG.E.U16 desc[UR6][R4.64+-0x40], R11 ;  /* 0xffffc00b04007986 */ /* 0x004fe2000c101506 */
[----:B---3--:R-:W-:-:S03]  /*1840*/  VIADD R6, R6, 0x400 ;  /* 0x0000040006067836 */ /* 0x008fc60000000000 */
[----:B------:R-:W-:Y:S01]  /*1850*/  STG.E.U16 desc[UR6][R4.64], R13 ;  /* 0x0000000d04007986 */ /* 0x000fe2000c101506 */
[----:B-1----:R-:W-:-:S03]  /*1860*/  IMAD.X R9, RZ, RZ, R5, P3 ;  /* 0x000000ffff097224 */ /* 0x002fc600018e0605 */
[----:B----4-:R-:W-:Y:S04]  /*1870*/  STG.E.U16 desc[UR6][R4.64+0x40], R15 ;  /* 0x0000400f04007986 */ /* 0x010fe8000c101506 */
[----:B-----5:R-:W-:Y:S04]  /*1880*/  STG.E.U16 desc[UR6][R4.64+0x80], R17 ;  /* 0x0000801104007986 */ /* 0x020fe8000c101506 */
[----:B0-----:R-:W-:Y:S04]  /*1890*/  STG.E.U16 desc[UR6][R4.64+0xc0], R19 ;  /* 0x0000c01304007986 */ /* 0x001fe8000c101506 */
        /* <DEDUP_REMOVED lines=10> */
[----:B0-----:R-:W-:Y:S01]  /*1940*/  MOV R4, R8 ;  /* 0x0000000800047202 */ /* 0x001fe20000000f00 */
[----:B------:R-:W-:Y:S01]  /*1950*/  IMAD.MOV.U32 R5, RZ, RZ, R9 ;  /* 0x000000ffff057224 */ /* 0x000fe200078e0009 */
[----:B------:R-:W-:Y:S06]  /*1960*/  @!P2 BRA `(.L_x_248) ;  /* 0xfffffffc0060a947 */ /* 0x000fec000383ffff */
.L_x_247:
[----:B------:R-:W-:Y:S05]  /*1970*/  BSYNC.RECONVERGENT B1 ;  /* 0x0000000000017941 */ /* 0x000fea0003800200 */
.L_x_246:
[----:B------:R-:W-:Y:S01]  /*1980*/  IMAD.IADD R8, R7, 0x1, -R10 ;  /* 0x0000000107087824 */ /* 0x000fe200078e0a0a */
[----:B------:R-:W-:Y:S01]  /*1990*/  ISETP.GE.U32.AND P2, PT, R10, R7, PT ;  /* 0x000000070a00720c */ /* 0x000fe20003f46070 */
[----:B------:R-:W-:Y:S03]  /*19a0*/  BSSY.RECONVERGENT B1, `(.L_x_249) ;  /* 0x000001a000017945 */ /* 0x000fe60003800200 */
[----:B------:R-:W-:-:S13]  /*19b0*/  ISETP.LE.U32.OR P2, PT, R8, 0x80, P2 ;  /* 0x000000800800780c */ /* 0x000fda0001743470 */
[----:B------:R-:W-:Y:S05]  /*19c0*/  @P2 BRA `(.L_x_250) ;  /* 0x00000000005c2947 */ /* 0x000fea0003800000 */
[----:B------:R-:W1:Y:S01]  /*19d0*/  LDS.U16 R9, [R6+-0x80] ;  /* 0xffff800006097984 */ /* 0x000e620000000400 */
[----:B------:R-:W-:Y:S01]  /*19e0*/  IADD3 R8, P2, PT, R4, 0x200, RZ ;  /* 0x0000020004087810 */ /* 0x000fe20007f5e0ff */
[----:B------:R-:W-:Y:S01]  /*19f0*/  VIADD R10, R10, 0x100 ;  /* 0x000001000a0a7836 */ /* 0x000fe20000000000 */
[----:B------:R-:W-:Y:S01]  /*1a00*/  PLOP3.LUT P0, PT, PT, PT, PT, 0x8, 0x80 ;  /* 0x000000000080781c */ /* 0x000fe20003f0e170 */
[----:B------:R-:W2:Y:S02]  /*1a10*/  LDS.U16 R11, [R6+-0x40] ;  /* 0xffffc000060b7984 */ /* 0x000ea40000000400 */
[----:B------:R-:W-:Y:S02]  /*1a20*/  IMAD.X R25, RZ, RZ, R5, P2 ;  /* 0x000000ffff197224 */ /* 0x000fe400010e0605 */
[----:B------:R-:W3:Y:S04]  /*1a30*/  LDS.U16 R13, [R6] ;  /* 0x00000000060d7984 */ /* 0x000ee80000000400 */
[----:B------:R-:W4:Y:S04]  /*1a40*/  LDS.U16 R15, [R6+0x40] ;  /* 0x00004000060f7984 */ /* 0x000f280000000400 */
[----:B------:R-:W5:Y:S04]  /*1a50*/  LDS.U16 R17, [R6+0x80] ;  /* 0x0000800006117984 */ /* 0x000f680000000400 */
[----:B0-----:R-:W0:Y:S04]  /*1a60*/  LDS.U16 R19, [R6+0xc0] ;  /* 0x0000c00006137984 */ /* 0x001e280000000400 */
[----:B------:R-:W0:Y:S04]  /*1a70*/  LDS.U16 R21, [R6+0x100] ;  /* 0x0001000006157984 */ /* 0x000e280000000400 */
[----:B------:R1:W0:Y:S02]  /*1a80*/  LDS.U16 R23, [R6+0x140] ;  /* 0x0001400006177984 */ /* 0x0002240000000400 */
[----:B-1----:R-:W-:-:S02]  /*1a90*/  VIADD R6, R6, 0x200 ;  /* 0x0000020006067836 */ /* 0x002fc40000000000 */
[----:B------:R-:W-:Y:S04]  /*1aa0*/  STG.E.U16 desc[UR6][R4.64+-0x80], R9 ;  /* 0xffff800904007986 */ /* 0x000fe8000c101506 */
[----:B--2---:R-:W-:Y:S04]  /*1ab0*/  STG.E.U16 desc[UR6][R4.64+-0x40], R11 ;  /* 0xffffc00b04007986 */ /* 0x004fe8000c101506 */
[----:B---3--:R-:W-:Y:S04]  /*1ac0*/  STG.E.U16 desc[UR6][R4.64], R13 ;  /* 0x0000000d04007986 */ /* 0x008fe8000c101506 */
[----:B----4-:R-:W-:Y:S04]  /*1ad0*/  STG.E.U16 desc[UR6][R4.64+0x40], R15 ;  /* 0x0000400f04007986 */ /* 0x010fe8000c101506 */
[----:B-----5:R-:W-:Y:S04]  /*1ae0*/  STG.E.U16 desc[UR6][R4.64+0x80], R17 ;  /* 0x0000801104007986 */ /* 0x020fe8000c101506 */
[----:B0-----:R-:W-:Y:S04]  /*1af0*/  STG.E.U16 desc[UR6][R4.64+0xc0], R19 ;  /* 0x0000c01304007986 */ /* 0x001fe8000c101506 */
[----:B------:R-:W-:Y:S04]  /*1b00*/  STG.E.U16 desc[UR6][R4.64+0x100], R21 ;  /* 0x0001001504007986 */ /* 0x000fe8000c101506 */
[----:B------:R0:W-:Y:S02]  /*1b10*/  STG.E.U16 desc[UR6][R4.64+0x140], R23 ;  /* 0x0001401704007986 */ /* 0x0001e4000c101506 */
[----:B0-----:R-:W-:Y:S01]  /*1b20*/  MOV R4, R8 ;  /* 0x0000000800047202 */ /* 0x001fe20000000f00 */
[----:B------:R-:W-:-:S07]  /*1b30*/  IMAD.MOV.U32 R5, RZ, RZ, R25 ;  /* 0x000000ffff057224 */ /* 0x000fce00078e0019 */
.L_x_250:
[----:B------:R-:W-:Y:S05]  /*1b40*/  BSYNC.RECONVERGENT B1 ;  /* 0x0000000000017941 */ /* 0x000fea0003800200 */
.L_x_249:
[----:B------:R-:W-:-:S13]  /*1b50*/  ISETP.LT.U32.OR P0, PT, R10, R7, P0 ;  /* 0x000000070a00720c */ /* 0x000fda0000701470 */
[----:B------:R-:W1:Y:S04]  /*1b60*/  @P0 LDS.U16 R7, [R6+-0x80] ;  /* 0xffff800006070984 */ /* 0x000e680000000400 */
[----:B------:R-:W2:Y:S04]  /*1b70*/  @P0 LDS.U16 R9, [R6+-0x40] ;  /* 0xffffc00006090984 */ /* 0x000ea80000000400 */
[----:B------:R-:W3:Y:S04]  /*1b80*/  @P0 LDS.U16 R11, [R6] ;  /* 0x00000000060b0984 */ /* 0x000ee80000000400 */
[----:B------:R-:W4:Y:S04]  /*1b90*/  @P0 LDS.U16 R13, [R6+0x40] ;  /* 0x00004000060d0984 */ /* 0x000f280000000400 */
[----:B-1----:R1:W-:Y:S04]  /*1ba0*/  @P0 STG.E.U16 desc[UR6][R4.64+-0x80], R7 ;  /* 0xffff800704000986 */ /* 0x0023e8000c101506 */
[----:B--2---:R1:W-:Y:S04]  /*1bb0*/  @P0 STG.E.U16 desc[UR6][R4.64+-0x40], R9 ;  /* 0xffffc00904000986 */ /* 0x0043e8000c101506 */
[----:B---3--:R1:W-:Y:S04]  /*1bc0*/  @P0 STG.E.U16 desc[UR6][R4.64], R11 ;  /* 0x0000000b04000986 */ /* 0x0083e8000c101506 */
[----:B----4-:R1:W-:Y:S02]  /*1bd0*/  @P0 STG.E.U16 desc[UR6][R4.64+0x40], R13 ;  /* 0x0000400d04000986 */ /* 0x0103e4000c101506 */
.L_x_240:
[----:B------:R-:W-:Y:S05]  /*1be0*/  BSYNC.RECONVERGENT B0 ;  /* 0x0000000000007941 */ /* 0x000fea0003800200 */
.L_x_239:
[----:B------:R-:W2:Y:S01]  /*1bf0*/  LDCU UR5, c[0x0][0x3b4] ;  /* 0x00007680ff0577ac */ /* 0x000ea20008000800 */
[----:B------:R-:W-:Y:S02]  /*1c00*/  CS2R R38, SRZ ;  /* 0x0000000000267805 */ /* 0x000fe4000001ff00 */
[----:B------:R-:W-:Y:S02]  /*1c10*/  CS2R R36, SRZ ;  /* 0x0000000000247805 */ /* 0x000fe4000001ff00 */
[----:B0-----:R-:W-:Y:S02]  /*1c20*/  CS2R R18, SRZ ;  /* 0x0000000000127805 */ /* 0x001fe4000001ff00 */
[----:B------:R-:W-:Y:S02]  /*1c30*/  CS2R R16, SRZ ;  /* 0x0000000000107805 */ /* 0x000fe4000001ff00 */
[----:B-1----:R-:W-:Y:S02]  /*1c40*/  CS2R R6, SRZ ;  /* 0x0000000000067805 */ /* 0x002fe4000001ff00 */
[----:B------:R-:W-:-:S02]  /*1c50*/  CS2R R4, SRZ ;  /* 0x0000000000047805 */ /* 0x000fc4000001ff00 */
[----:B------:R-:W-:Y:S02]  /*1c60*/  CS2R R26, SRZ ;  /* 0x00000000001a7805 */ /* 0x000fe4000001ff00 */
[----:B------:R-:W-:Y:S02]  /*1c70*/  CS2R R24, SRZ ;  /* 0x0000000000187805 */ /* 0x000fe4000001ff00 */
[----:B------:R-:W-:Y:S02]  /*1c80*/  CS2R R14, SRZ ;  /* 0x00000000000e7805 */ /* 0x000fe4000001ff00 */
[----:B------:R-:W-:Y:S02]  /*1c90*/  CS2R R12, SRZ ;  /* 0x00000000000c7805 */ /* 0x000fe4000001ff00 */
[----:B------:R-:W-:Y:S02]  /*1ca0*/  CS2R R10, SRZ ;  /* 0x00000000000a7805 */ /* 0x000fe4000001ff00 */
[----:B------:R-:W-:-:S02]  /*1cb0*/  CS2R R8, SRZ ;  /* 0x0000000000087805 */ /* 0x000fc4000001ff00 */
[----:B------:R-:W-:Y:S02]  /*1cc0*/  CS2R R22, SRZ ;  /* 0x0000000000167805 */ /* 0x000fe4000001ff00 */
[----:B------:R-:W-:Y:S02]  /*1cd0*/  CS2R R20, SRZ ;  /* 0x0000000000147805 */ /* 0x000fe4000001ff00 */
[----:B------:R-:W-:Y:S02]  /*1ce0*/  CS2R R30, SRZ ;  /* 0x00000000001e7805 */ /* 0x000fe4000001ff00 */
[----:B------:R-:W-:Y:S01]  /*1cf0*/  CS2R R28, SRZ ;  /* 0x00000000001c7805 */ /* 0x000fe2000001ff00 */
[----:B--2---:R-:W-:-:S09]  /*1d00*/  UISETP.NE.AND UP0, UPT, UR5, URZ, UPT ;  /* 0x000000ff0500728c */ /* 0x004fd2000bf05270 */
[----:B------:R-:W-:Y:S05]  /*1d10*/  BRA.U !UP0, `(.L_x_251) ;  /* 0x0000001508dc7547 */ /* 0x000fea000b800000 */
[----:B------:R-:W-:Y:S01]  /*1d20*/  UISETP.GE.U32.AND UP0, UPT, UR5, 0x8, UPT ;  /* 0x000000080500788c */ /* 0x000fe2000bf06070 */
[----:B------:R-:W-:Y:S02]  /*1d30*/  IMAD.MOV.U32 R48, RZ, RZ, RZ ;  /* 0x000000ffff307224 */ /* 0x000fe400078e00ff */
[----:B------:R-:W-:-:S06]  /*1d40*/  IMAD.MOV.U32 R39, RZ, RZ, RZ ;  /* 0x000000ffff277224 */ /* 0x000fcc00078e00ff */
[----:B------:R-:W-:Y:S05]  /*1d50*/  BRA.U !UP0, `(.L_x_252) ;  /* 0x0000000908e47547 */ /* 0x000fea000b800000 */
[----:B------:R-:W0:Y:S01]  /*1d60*/  S2R R6, SR_LANEID ;  /* 0x0000000000067919 */ /* 0x000e220000000000 */
[----:B------:R-:W-:Y:S01]  /*1d70*/  ULOP3.LUT UR4, UR5, 0xfffffff8, URZ, 0xc0, !UPT ;  /* 0xfffffff805047892 */ /* 0x000fe2000f8ec0ff */
[----:B------:R-:W-:Y:S01]  /*1d80*/  VIADD R50, R3, 0xe0 ;  /* 0x000000e003327836 */ /* 0x000fe20000000000 */
        /* <DEDUP_REMOVED lines=12> */
[----:B------:R-:W-:Y:S01]  /*1e50*/  CS2R R28, SRZ ;  /* 0x00000000001c7805 */ /* 0x000fe2000001ff00 */
[----:B------:R-:W-:Y:S01]  /*1e60*/  UIADD3 UR4, UPT, UPT, -UR4, URZ, URZ ;  /* 0x000000ff04047290 */ /* 0x000fe2000fffe1ff */
[--C-:B0-----:R-:W-:Y:S02]  /*1e70*/  SHF.R.U32.HI R4, RZ, 0x3, R6.reuse ;  /* 0x00000003ff047819 */ /* 0x101fe40000011606 */
[----:B------:R-:W-:Y:S02]  /*1e80*/  LOP3.LUT R5, R6, 0x7, RZ, 0xc0, !PT ;  /* 0x0000000706057812 */ /* 0x000fe400078ec0ff */
[----:B------:R-:W-:Y:S01]  /*1e90*/  SHF.R.U32.HI R6, RZ, 0x4, R6 ;  /* 0x00000004ff067819 */ /* 0x000fe20000011606 */
[C---:B------:R-:W-:Y:S02]  /*1ea0*/  IMAD.SHL.U32 R8, R4.reuse, 0x8, RZ ;  /* 0x0000000804087824 */ /* 0x040fe400078e00ff */
[----:B------:R-:W-:Y:S01]  /*1eb0*/  IMAD.SHL.U32 R9, R4, 0x8, RZ ;  /* 0x0000000804097824 */ /* 0x000fe200078e00ff */
[C---:B------:R-:W-:Y:S01]  /*1ec0*/  SHF.L.U32 R4, R6.reuse, 0x3, RZ ;  /* 0x0000000306047819 */ /* 0x040fe200000006ff */
[--C-:B------:R-:W-:Y:S01]  /*1ed0*/  IMAD R6, R6, 0x8, R5.reuse ;  /* 0x0000000806067824 */ /* 0x100fe200078e0205 */
[----:B------:R-:W-:-:S02]  /*1ee0*/  LOP3.LUT R7, R8, 0x8, R5, 0xe2, !PT ;  /* 0x0000000808077812 */ /* 0x000fc400078ee205 */
[----:B------:R-:W-:Y:S02]  /*1ef0*/  LOP3.LUT R5, R9, 0x8, RZ, 0xe2, !PT ;  /* 0x0000000809057812 */ /* 0x000fe400078ee2ff */
[----:B------:R-:W-:Y:S01]  /*1f00*/  CS2R R8, SRZ ;  /* 0x0000000000087805 */ /* 0x000fe2000001ff00 */
[----:B------:R-:W-:Y:S02]  /*1f10*/  IMAD R48, R7, 0x88, R4 ;  /* 0x0000008807307824 */ /* 0x000fe400078e0204 */
[----:B------:R-:W-:Y:S01]  /*1f20*/  IMAD R49, R6, 0x88, R5 ;  /* 0x0000008806317824 */ /* 0x000fe200078e0205 */
[----:B------:R-:W-:Y:S02]  /*1f30*/  CS2R R6, SRZ ;  /* 0x0000000000067805 */ /* 0x000fe4000001ff00 */
[----:B------:R-:W-:Y:S01]  /*1f40*/  CS2R R4, SRZ ;  /* 0x0000000000047805 */ /* 0x000fe2000001ff00 */
[----:B------:R-:W-:Y:S02]  /*1f50*/  IMAD.SHL.U32 R48, R48, 0x2, RZ ;  /* 0x0000000230307824 */ /* 0x000fe400078e00ff */
[----:B------:R-:W-:-:S07]  /*1f60*/  IMAD.SHL.U32 R49, R49, 0x2, RZ ;  /* 0x0000000231317824 */ /* 0x000fce00078e00ff */
.L_x_253:
[----:B------:R-:W0:Y:S01]  /*1f70*/  LDC R51, c[0x0][0x3a8] ;  /* 0x0000ea00ff337b82 */ /* 0x000e220000000800 */
[----:B------:R-:W-:Y:S01]  /*1f80*/  VIADD R32, R50, 0xffffff20 ;  /* 0xffffff2032207836 */ /* 0x000fe20000000000 */
[----:B------:R-:W-:-:S03]  /*1f90*/  UIADD3 UR4, UPT, UPT, UR4, 0x8, URZ ;  /* 0x0000000804047890 */ /* 0x000fc6000fffe0ff */
[C---:B------:R-:W-:Y:S01]  /*1fa0*/  IMAD.IADD R40, R32.reuse, 0x1, R48 ;  /* 0x0000000120287824 */ /* 0x040fe200078e0230 */
[----:B------:R-:W-:Y:S01]  /*1fb0*/  UISETP.NE.AND UP0, UPT, UR4, URZ, UPT ;  /* 0x000000ff0400728c */ /* 0x000fe2000bf05270 */
[----:B------:R-:W-:-:S04]  /*1fc0*/  IMAD.IADD R53, R32, 0x1, R49 ;  /* 0x0000000120357824 */ /* 0x000fc800078e0231 */
[----:B------:R-:W-:Y:S04]  /*1fd0*/  LDSM.16.M88.4 R40, [R40] ;  /* 0x000000002828783b */ /* 0x000fe80000000200 */
[----:B------:R-:W1:Y:S01]  /*1fe0*/  LDSM.16.M88.4 R44, [R53] ;  /* 0x00000000352c783b */ /* 0x000e620000000200 */
[----:B0-----:R-:W-:-:S05]  /*1ff0*/  IMAD R51, R51, 0x110, R50 ;  /* 0x0000011033337824 */ /* 0x001fca00078e0232 */
[----:B------:R-:W-:-:S05]  /*2000*/  IADD3 R52, PT, PT, R51, -0x11e0, RZ ;  /* 0xffffee2033347810 */ /* 0x000fca0007ffe0ff */
[----:B------:R-:W-:-:S06]  /*2010*/  IMAD.IADD R32, R52, 0x1, R48 ;  /* 0x0000000134207824 */ /* 0x000fcc00078e0230 */
[----:B------:R-:W0:Y:S01]  /*2020*/  LDSM.16.M88.4 R32, [R32] ;  /* 0x000000002020783b */ /* 0x000e220000000200 */
[C---:B-1----:R-:W-:Y:S08]  /*2030*/  HMMA.16816.F32 R28, R40.reuse, R44, R28 ;  /* 0x0000002c281c723c */ /* 0x042ff0000000181c */
[----:B------:R-:W-:Y:S08]  /*2040*/  HMMA.16816.F32 R20, R40, R46, R20 ;  /* 0x0000002e2814723c */ /* 0x000ff00000001814 */
[----:B0-----:R-:W-:Y:S01]  /*2050*/  HMMA.16816.F32 R24, R32, R44, R24 ;  /* 0x0000002c2018723c */ /* 0x001fe20000001818 */
[----:B------:R-:W-:Y:S01]  /*2060*/  IMAD.IADD R44, R52, 0x1, R49 ;  /* 0x00000001342c7824 */ /* 0x000fe200078e0231 */
[----:B------:R-:W-:-:S06]  /*2070*/  IADD3 R52, PT, PT, R51, -0x11c0, RZ ;  /* 0xffffee4033347810 */ /* 0x000fcc0007ffe0ff */
[----:B------:R-:W-:Y:S01]  /*2080*/  HMMA.16816.F32 R4, R32, R46, R4 ;  /* 0x0000002e2004723c */ /* 0x000fe20000001804 */
[----:B------:R-:W0:Y:S07]  /*2090*/  LDSM.16.M88.4 R44, [R44] ;  /* 0x000000002c2c783b */ /* 0x000e2e0000000200 */
[C---:B0-----:R-:W-:Y:S08]  /*20a0*/  HMMA.16816.F32 R8, R40.reuse, R44, R8 ;  /* 0x0000002c2808723c */ /* 0x041ff00000001808 */
[----:B------:R-:W-:Y:S01]  /*20b0*/  HMMA.16816.F32 R12, R40, R46, R12 ;  /* 0x0000002e280c723c */ /* 0x000fe2000000180c */
[----:B------:R-:W-:-:S04]  /*20c0*/  VIADD R40, R50, 0xffffff40 ;  /* 0xffffff4032287836 */ /* 0x000fc80000000000 */
[C-C-:B------:R-:W-:Y:S02]  /*20d0*/  IMAD.IADD R41, R40.reuse, 0x1, R48.reuse ;  /* 0x0000000128297824 */ /* 0x140fe400078e0230 */
[--C-:B------:R-:W-:Y:S01]  /*20e0*/  IMAD.IADD R53, R40, 0x1, R49.reuse ;  /* 0x0000000128357824 */ /* 0x100fe200078e0231 */
[C---:B------:R-:W-:Y:S03]  /*20f0*/  HMMA.16816.F32 R16, R32.reuse, R44, R16 ;  /* 0x0000002c2010723c */ /* 0x040fe60000001810 */
[----:B------:R-:W-:Y:S05]  /*2100*/  LDSM.16.M88.4 R40, [R41] ;  /* 0x000000002928783b */ /* 0x000fea0000000200 */
[----:B------:R-:W-:Y:S01]  /*2110*/  HMMA.16816.F32 R32, R32, R46, R36 ;  /* 0x0000002e2020723c */ /* 0x000fe20000001824 */
[C---:B------:R-:W-:Y:S01]  /*2120*/  IMAD.IADD R36, R52.reuse, 0x1, R48 ;  /* 0x0000000134247824 */ /* 0x040fe200078e0230 */
[----:B------:R-:W0:Y:S05]  /*2130*/  LDSM.16.M88.4 R44, [R53] ;  /* 0x00000000352c783b */ /* 0x000e2a0000000200 */
[----:B------:R-:W1:Y:S01]  /*2140*/  LDSM.16.M88.4 R36, [R36] ;  /* 0x000000002424783b */ /* 0x000e620000000200 */
[-C--:B0-----:R-:W-:Y:S08]  /*2150*/  HMMA.16816.F32 R28, R40, R44.reuse, R28 ;  /* 0x0000002c281c723c */ /* 0x081ff0000000181c */
[----:B-1----:R-:W-:Y:S01]  /*2160*/  HMMA.16816.F32 R24, R36, R44, R24 ;  /* 0x0000002c2418723c */ /* 0x002fe20000001818 */
[----:B------:R-:W-:Y:S01]  /*2170*/  IMAD.IADD R44, R52, 0x1, R49 ;  /* 0x00000001342c7824 */ /* 0x000fe200078e0231 */
[----:B------:R-:W-:-:S06]  /*2180*/  IADD3 R52, PT, PT, R51, -0x11a0, RZ ;  /* 0xffffee6033347810 */ /* 0x000fcc0007ffe0ff */
[-C--:B------:R-:W-:Y:S08]  /*2190*/  HMMA.16816.F32 R20, R40, R46.reuse, R20 ;  /* 0x0000002e2814723c */ /* 0x080ff00000001814 */
        /* <DEDUP_REMOVED lines=70> */
[C---:B------:R-:W-:Y:S01]  /*2600*/  IADD3 R52, PT, PT, R51.reuse, -0x1120, RZ ;  /* 0xffffeee033347810 */ /* 0x040fe20007ffe0ff */
[----:B------:R-:W-:-:S05]  /*2610*/  VIADD R51, R51, 0xffffef00 ;  /* 0xffffef0033337836 */ /* 0x000fca0000000000 */
        /* <DEDUP_REMOVED lines=11> */
[----:B------:R-:W-:Y:S01]  /*26d0*/  IMAD.IADD R36, R52, 0x1, R48 ;  /* 0x0000000134247824 */ /* 0x000fe200078e0230 */
[----:B------:R0:W1:Y:S05]  /*26e0*/  LDSM.16.M88.4 R44, [R53] ;  /* 0x00000000352c783b */ /* 0x00006a0000000200 */
[----:B------:R-:W2:Y:S01]  /*26f0*/  LDSM.16.M88.4 R36, [R36] ;  /* 0x000000002424783b */ /* 0x000ea20000000200 */
[--C-:B0-----:R-:W-:Y:S01]  /*2700*/  IMAD.IADD R53, R50, 0x1, R49.reuse ;  /* 0x0000000132357824 */ /* 0x101fe200078e0231 */
[-C--:B-1----:R-:W-:Y:S08]  /*2710*/  HMMA.16816.F32 R28, R40, R44.reuse, R28 ;  /* 0x0000002c281c723c */ /* 0x082ff0000000181c */
[----:B--2---:R-:W-:Y:S01]  /*2720*/  HMMA.16816.F32 R24, R36, R44, R24 ;  /* 0x0000002c2418723c */ /* 0x004fe20000001818 */
[----:B------:R-:W-:-:S02]  /*2730*/  IMAD.IADD R44, R52, 0x1, R49 ;  /* 0x00000001342c7824 */ /* 0x000fc400078e0231 */
[----:B------:R-:W-:-:S05]  /*2740*/  IMAD.IADD R52, R51, 0x1, R48 ;  /* 0x0000000133347824 */ /* 0x000fca00078e0230 */
[-C--:B------:R-:W-:Y:S08]  /*2750*/  HMMA.16816.F32 R20, R40, R46.reuse, R20 ;  /* 0x0000002e2814723c */ /* 0x080ff00000001814 */
[----:B------:R-:W-:Y:S01]  /*2760*/  HMMA.16816.F32 R4, R36, R46, R4 ;  /* 0x0000002e2404723c */ /* 0x000fe20000001804 */
[----:B------:R-:W0:Y:S07]  /*2770*/  LDSM.16.M88.4 R44, [R44] ;  /* 0x000000002c2c783b */ /* 0x000e2e0000000200 */
[C---:B0-----:R-:W-:Y:S08]  /*2780*/  HMMA.16816.F32 R8, R40.reuse, R44, R8 ;  /* 0x0000002c2808723c */ /* 0x041ff00000001808 */
[----:B------:R-:W-:Y:S01]  /*2790*/  HMMA.16816.F32 R12, R40, R46, R12 ;  /* 0x0000002e280c723c */ /* 0x000fe2000000180c */
[C---:B------:R-:W-:Y:S01]  /*27a0*/  IADD3 R40, PT, PT, R50.reuse, R48, RZ ;  /* 0x0000003032287210 */ /* 0x040fe20007ffe0ff */
[----:B------:R-:W-:-:S05]  /*27b0*/  VIADD R50, R50, 0x100 ;  /* 0x0000010032327836 */ /* 0x000fca0000000000 */
[----:B------:R-:W-:Y:S01]  /*27c0*/  LDSM.16.M88.4 R40, [R40] ;  /* 0x000000002828783b */ /* 0x000fe20000000200 */
[C---:B------:R-:W-:Y:S08]  /*27d0*/  HMMA.16816.F32 R16, R36.reuse, R44, R16 ;  /* 0x0000002c2410723c */ /* 0x040ff00000001810 */
[----:B------:R-:W-:Y:S01]  /*27e0*/  HMMA.16816.F32 R32, R36, R46, R32 ;  /* 0x0000002e2420723c */ /* 0x000fe20000001820 */
[----:B------:R-:W0:Y:S04]  /*27f0*/  LDSM.16.M88.4 R44, [R53] ;  /* 0x00000000352c783b */ /* 0x000e280000000200 */
[----:B------:R-:W1:Y:S03]  /*2800*/  LDSM.16.M88.4 R36, [R52] ;  /* 0x000000003424783b */ /* 0x000e660000000200 */
[-C--:B0-----:R-:W-:Y:S08]  /*2810*/  HMMA.16816.F32 R28, R40, R44.reuse, R28 ;  /* 0x0000002c281c723c */ /* 0x081ff0000000181c */
[----:B-1----:R-:W-:Y:S01]  /*2820*/  HMMA.16816.F32 R24, R36, R44, R24 ;  /* 0x0000002c2418723c */ /* 0x002fe20000001818 */
[----:B------:R-:W-:-:S07]  /*2830*/  IMAD.IADD R44, R51, 0x1, R49 ;  /* 0x00000001332c7824 */ /* 0x000fce00078e0231 */
[-C--:B------:R-:W-:Y:S08]  /*2840*/  HMMA.16816.F32 R20, R40, R46.reuse, R20 ;  /* 0x0000002e2814723c */ /* 0x080ff00000001814 */
[C---:B------:R-:W-:Y:S01]  /*2850*/  HMMA.16816.F32 R4, R36.reuse, R46, R4 ;  /* 0x0000002e2404723c */ /* 0x040fe20000001804 */
[----:B------:R-:W0:Y:S07]  /*2860*/  LDSM.16.M88.4 R44, [R44] ;  /* 0x000000002c2c783b */ /* 0x000e2e0000000200 */
[-C--:B0-----:R-:W-:Y:S08]  /*2870*/  HMMA.16816.F32 R16, R36, R44.reuse, R16 ;  /* 0x0000002c2410723c */ /* 0x081ff00000001810 */
[C---:B------:R-:W-:Y:S08]  /*2880*/  HMMA.16816.F32 R8, R40.reuse, R44, R8 ;  /* 0x0000002c2808723c */ /* 0x040ff00000001808 */
[-C--:B------:R-:W-:Y:S08]  /*2890*/  HMMA.16816.F32 R12, R40, R46.reuse, R12 ;  /* 0x0000002e280c723c */ /* 0x080ff0000000180c */
[----:B------:R-:W-:Y:S01]  /*28a0*/  HMMA.16816.F32 R36, R36, R46, R32 ;  /* 0x0000002e2424723c */ /* 0x000fe20000001820 */
[----:B------:R-:W-:-:S04]  /*28b0*/  NOP ;  /* 0x0000000000007918 */ /* 0x000fc80000000000 */
[----:B------:R-:W-:-:S15]  /*28c0*/  BRA.U UP0, `(.L_x_253) ;  /* 0xfffffff500a87547 */ /* 0x000fde000b83ffff */
[----:B------:R-:W-:-:S06]  /*28d0*/  ULOP3.LUT UR4, UR5, 0xfffffff8, URZ, 0xc0, !UPT ;  /* 0xfffffff805047892 */ /* 0x000fcc000f8ec0ff */
[----:B------:R-:W-:-:S07]  /*28e0*/  IMAD.U32 R48, RZ, RZ, UR4 ;  /* 0x00000004ff307e24 */ /* 0x000fce000f8e00ff */
.L_x_252:
[----:B------:R-:W-:-:S04]  /*28f0*/  ULOP3.LUT UR4, UR5, 0x7, URZ, 0xc0, !UPT ;  /* 0x0000000705047892 */ /* 0x000fc8000f8ec0ff */
[----:B------:R-:W-:-:S09]  /*2900*/  UISETP.NE.AND UP0, UPT, UR4, URZ, UPT ;  /* 0x000000ff0400728c */ /* 0x000fd2000bf05270 */
[----:B------:R-:W-:Y:S05]  /*2910*/  BRA.U !UP0, `(.L_x_251) ;  /* 0x0000000908dc7547 */ /* 0x000fea000b800000 */
[----:B------:R-:W-:Y:S02]  /*2920*/  UISETP.GE.U32.AND UP0, UPT, UR4, 0x4, UPT ;  /* 0x000000040400788c */ /* 0x000fe4000bf06070 */
[----:B------:R-:W-:-:S04]  /*2930*/  ULOP3.LUT UR8, UR5, 0x3, URZ, 0xc0, !UPT ;  /* 0x0000000305087892 */ /* 0x000fc8000f8ec0ff */
[----:B------:R-:W-:-:S03]  /*2940*/  UISETP.NE.AND UP1, UPT, UR8, URZ, UPT ;  /* 0x000000ff0800728c */ /* 0x000fc6000bf25270 */
[----:B------:R-:W-:Y:S08]  /*2950*/  BRA.U !UP0, `(.L_x_254) ;  /* 0x0000000508607547 */ /* 0x000ff0000b800000 */
[----:B------:R-:W0:Y:S01]  /*2960*/  S2R R32, SR_LANEID ;  /* 0x0000000000207919 */ /* 0x000e220000000000 */
[----:B------:R-:W1:Y:S01]  /*2970*/  LDC R51, c[0x0][0x3a8] ;  /* 0x0000ea00ff337b82 */ /* 0x000e620000000800 */
[C---:B------:R-:W-:Y:S02]  /*2980*/  IMAD R52, R48.reuse, 0x20, R3 ;  /* 0x0000002030347824 */ /* 0x040fe400078e0203 */
[----:B------:R-:W-:Y:S02]  /*2990*/  VIADD R48, R48, 0x4 ;  /* 0x0000000430307836 */ /* 0x000fe40000000000 */
[----:B-1----:R-:W-:-:S04]  /*29a0*/  IMAD R51, R51, 0x110, R52 ;  /* 0x0000011033337824 */ /* 0x002fc800078e0234 */
[----:B------:R-:W-:Y:S01]  /*29b0*/  VIADD R53, R51, 0xffffef00 ;  /* 0xffffef0033357836 */ /* 0x000fe20000000000 */
[--C-:B0-----:R-:W-:Y:S02]  /*29c0*/  SHF.R.U32.HI R33, RZ, 0x3, R32.reuse ;  /* 0x00000003ff217819 */ /* 0x101fe40000011620 */
[----:B------:R-:W-:Y:S02]  /*29d0*/  LOP3.LUT R34, R32, 0x7, RZ, 0xc0, !PT ;  /* 0x0000000720227812 */ /* 0x000fe400078ec0ff */
[C---:B------:R-:W-:Y:S01]  /*29e0*/  SHF.L.U32 R41, R33.reuse, 0x3, RZ ;  /* 0x0000000321297819 */ /* 0x040fe200000006ff */
[----:B------:R-:W-:Y:S01]  /*29f0*/  IMAD.SHL.U32 R50, R33, 0x8, RZ ;  /* 0x0000000821327824 */ /* 0x000fe200078e00ff */
[----:B------:R-:W-:Y:S02]  /*2a00*/  SHF.R.U32.HI R35, RZ, 0x4, R32 ;  /* 0x00000004ff237819 */ /* 0x000fe40000011620 */
[----:B------:R-:W-:Y:S02]  /*2a10*/  LOP3.LUT R32, R41, 0x8, R34, 0xe2, !PT ;  /* 0x0000000829207812 */ /* 0x000fe400078ee222 */
[----:B------:R-:W-:Y:S01]  /*2a20*/  LOP3.LUT R50, R50, 0x8, RZ, 0xe2, !PT ;  /* 0x0000000832327812 */ /* 0x000fe200078ee2ff */
[----:B------:R-:W-:-:S02]  /*2a30*/  IMAD.SHL.U32 R49, R35, 0x8, RZ ;  /* 0x0000000823317824 */ /* 0x000fc400078e00ff */
[----:B------:R-:W-:Y:S02]  /*2a40*/  IMAD R33, R35, 0x8, R34 ;  /* 0x0000000823217824 */ /* 0x000fe400078e0222 */
[----:B------:R-:W-:Y:S02]  /*2a50*/  IMAD R49, R32, 0x88, R49 ;  /* 0x0000008820317824 */ /* 0x000fe400078e0231 */
[----:B------:R-:W-:Y:S02]  /*2a60*/  IMAD R50, R33, 0x88, R50 ;  /* 0x0000008821327824 */ /* 0x000fe400078e0232 */
[C---:B------:R-:W-:Y:S01]  /*2a70*/  IMAD.U32 R32, R49.reuse, 0x2, R53 ;  /* 0x0000000231207824 */ /* 0x040fe200078e0035 */
[----:B------:R-:W-:Y:S01]  /*2a80*/  LEA R40, R49, R52, 0x1 ;  /* 0x0000003431287211 */ /* 0x000fe200078e08ff */
[----:B------:R-:W-:-:S04]  /*2a90*/  IMAD.U32 R45, R50, 0x2, R52 ;  /* 0x00000002322d7824 */ /* 0x000fc800078e0034 */
[----:B------:R-:W-:Y:S04]  /*2aa0*/  LDSM.16.M88.4 R32, [R32] ;  /* 0x000000002020783b */ /* 0x000fe80000000200 */
[----:B------:R-:W-:Y:S04]  /*2ab0*/  LDSM.16.M88.4 R40, [R40] ;  /* 0x000000002828783b */ /* 0x000fe80000000200 */
[----:B------:R-:W0:Y:S02]  /*2ac0*/  LDSM.16.M88.4 R44, [R45] ;  /* 0x000000002d2c783b */ /* 0x000e240000000200 */
[-C--:B0-----:R-:W-:Y:S08]  /*2ad0*/  HMMA.16816.F32 R28, R40, R44.reuse, R28 ;  /* 0x0000002c281c723c */ /* 0x081ff0000000181c */
[----:B------:R-:W-:Y:S01]  /*2ae0*/  HMMA.16816.F32 R24, R32, R44, R24 ;  /* 0x0000002c2018723c */ /* 0x000fe20000001818 */
[----:B------:R-:W-:-:S02]  /*2af0*/  IMAD.U32 R44, R50, 0x2, R53 ;  /* 0x00000002322c7824 */ /* 0x000fc400078e0035 */
[----:B------:R-:W-:-:S05]  /*2b00*/  VIADD R53, R51, 0xffffef20 ;  /* 0xffffef2033357836 */ /* 0x000fca0000000000 */
[-C--:B------:R-:W-:Y:S08]  /*2b10*/  HMMA.16816.F32 R20, R40, R46.reuse, R20 ;  /* 0x0000002e2814723c */ /* 0x080ff00000001814 */
[C---:B------:R-:W-:Y:S01]  /*2b20*/  HMMA.16816.F32 R4, R32.reuse, R46, R4 ;  /* 0x0000002e2004723c */ /* 0x040fe20000001804 */
[----:B------:R-:W0:Y:S07]  /*2b30*/  LDSM.16.M88.4 R44, [R44] ;  /* 0x000000002c2c783b */ /* 0x000e2e0000000200 */
[C---:B0-----:R-:W-:Y:S08]  /*2b40*/  HMMA.16816.F32 R16, R32.reuse, R44, R16 ;  /* 0x0000002c2010723c */ /* 0x041ff00000001810 */
[----:B------:R-:W-:Y:S01]  /*2b50*/  HMMA.16816.F32 R32, R32, R46, R36 ;  /* 0x0000002e2020723c */ /* 0x000fe20000001824 */
[----:B------:R-:W-:-:S07]  /*2b60*/  VIADD R36, R52, 0x20 ;  /* 0x0000002034247836 */ /* 0x000fce0000000000 */
[----:B------:R-:W-:Y:S01]  /*2b70*/  HMMA.16816.F32 R8, R40, R44, R8 ;  /* 0x0000002c2808723c */ /* 0x000fe20000001808 */
[----:B------:R-:W-:-:S07]  /*2b80*/  IMAD.U32 R45, R50, 0x2, R36 ;  /* 0x00000002322d7824 */ /* 0x000fce00078e0024 */
[----:B------:R-:W-:Y:S01]  /*2b90*/  HMMA.16816.F32 R12, R40, R46, R12 ;  /* 0x0000002e280c723c */ /* 0x000fe2000000180c */
[C---:B------:R-:W-:Y:S01]  /*2ba0*/  LEA R40, R49.reuse, R36, 0x1 ;  /* 0x0000002431287211 */ /* 0x040fe200078e08ff */
[--C-:B------:R-:W-:Y:S01]  /*2bb0*/  IMAD.U32 R36, R49, 0x2, R53.reuse ;  /* 0x0000000231247824 */ /* 0x100fe200078e0035 */
[----:B------:R-:W-:Y:S04]  /*2bc0*/  LDSM.16.M88.4 R44, [R45] ;  /* 0x000000002d2c783b */ /* 0x000fe80000000200 */
[----:B------:R-:W0:Y:S04]  /*2bd0*/  LDSM.16.M88.4 R40, [R40] ;  /* 0x000000002828783b */ /* 0x000e280000000200 */
[----:B------:R-:W1:Y:S01]  /*2be0*/  LDSM.16.M88.4 R36, [R36] ;  /* 0x000000002424783b */ /* 0x000e620000000200 */
[-C--:B0-----:R-:W-:Y:S08]  /*2bf0*/  HMMA.16816.F32 R28, R40, R44.reuse, R28 ;  /* 0x0000002c281c723c */ /* 0x081ff0000000181c */
[----:B-1----:R-:W-:Y:S01]  /*2c00*/  HMMA.16816.F32 R24, R36, R44, R24 ;  /* 0x0000002c2418723c */ /* 0x002fe20000001818 */
[----:B------:R-:W-:-:S02]  /*2c10*/  IMAD.U32 R44, R50, 0x2, R53 ;  /* 0x00000002322c7824 */ /* 0x000fc400078e0035 */
[C---:B------:R-:W-:Y:S02]  /*2c20*/  VIADD R53, R51.reuse, 0xffffef40 ;  /* 0xffffef4033357836 */ /* 0x040fe40000000000 */
[----:B------:R-:W-:-:S03]  /*2c30*/  VIADD R51, R51, 0xffffef60 ;  /* 0xffffef6033337836 */ /* 0x000fc60000000000 */
[-C--:B------:R-:W-:Y:S08]  /*2c40*/  HMMA.16816.F32 R20, R40, R46.reuse, R20 ;  /* 0x0000002e2814723c */ /* 0x080ff00000001814 */
[C---:B------:R-:W-:Y:S01]  /*2c50*/  HMMA.16816.F32 R4, R36.reuse, R46, R4 ;  /* 0x0000002e2404723c */ /* 0x040fe20000001804 */
[----:B------:R-:W0:Y:S07]  /*2c60*/  LDSM.16.M88.4 R44, [R44] ;  /* 0x000000002c2c783b */ /* 0x000e2e0000000200 */
[C---:B0-----:R-:W-:Y:S08]  /*2c70*/  HMMA.16816.F32 R16, R36.reuse, R44, R16 ;  /* 0x0000002c2410723c */ /* 0x041ff00000001810 */
[----:B------:R-:W-:Y:S01]  /*2c80*/  HMMA.16816.F32 R32, R36, R46, R32 ;  /* 0x0000002e2420723c */ /* 0x000fe20000001820 */
[----:B------:R-:W-:-:S02]  /*2c90*/  VIADD R36, R52, 0x40 ;  /* 0x0000004034247836 */ /* 0x000fc40000000000 */
[----:B------:R-:W-:-:S05]  /*2ca0*/  VIADD R52, R52, 0x60 ;  /* 0x0000006034347836 */ /* 0x000fca0000000000 */
[----:B------:R-:W-:Y:S01]  /*2cb0*/  HMMA.16816.F32 R8, R40, R44, R8 ;  /* 0x0000002c2808723c */ /* 0x000fe20000001808 */
[----:B------:R-:W-:-:S07]  /*2cc0*/  IMAD.U32 R45, R50, 0x2, R36 ;  /* 0x00000002322d7824 */ /* 0x000fce00078e0024 */
[----:B------:R-:W-:Y:S01]  /*2cd0*/  HMMA.16816.F32 R12, R40, R46, R12 ;  /* 0x0000002e280c723c */ /* 0x000fe2000000180c */
[C---:B------:R-:W-:Y:S01]  /*2ce0*/  LEA R40, R49.reuse, R36, 0x1 ;  /* 0x0000002431287211 */ /* 0x040fe200078e08ff */
[C-C-:B------:R-:W-:Y:S01]  /*2cf0*/  IMAD.U32 R36, R49.reuse, 0x2, R53.reuse ;  /* 0x0000000231247824 */ /* 0x140fe200078e0035 */
[----:B------:R-:W-:Y:S04]  /*2d00*/  LDSM.16.M88.4 R44, [R45] ;  /* 0x000000002d2c783b */ /* 0x000fe80000000200 */
[----:B------:R-:W0:Y:S04]  /*2d10*/  LDSM.16.M88.4 R40, [R40] ;  /* 0x000000002828783b */ /* 0x000e280000000200 */
[----:B------:R-:W1:Y:S01]  /*2d20*/  LDSM.16.M88.4 R36, [R36] ;  /* 0x000000002424783b */ /* 0x000e620000000200 */
[-C--:B0-----:R-:W-:Y:S08]  /*2d30*/  HMMA.16816.F32 R28, R40, R44.reuse, R28 ;  /* 0x0000002c281c723c */ /* 0x081ff0000000181c */
[----:B-1----:R-:W-:Y:S01]  /*2d40*/  HMMA.16816.F32 R24, R36, R44, R24 ;  /* 0x0000002c2418723c */ /* 0x002fe20000001818 */
[----:B------:R-:W-:Y:S01]  /*2d50*/  IMAD.U32 R44, R50, 0x2, R53 ;  /* 0x00000002322c7824 */ /* 0x000fe200078e0035 */
[----:B------:R-:W-:-:S06]  /*2d60*/  LEA R53, R49, R52, 0x1 ;  /* 0x0000003431357211 */ /* 0x000fcc00078e08ff */
[-C--:B------:R-:W-:Y:S08]  /*2d70*/  HMMA.16816.F32 R20, R40, R46.reuse, R20 ;  /* 0x0000002e2814723c */ /* 0x080ff00000001814 */
[C---:B------:R-:W-:Y:S01]  /*2d80*/  HMMA.16816.F32 R4, R36.reuse, R46, R4 ;  /* 0x0000002e2404723c */ /* 0x040fe20000001804 */
[----:B------:R-:W0:Y:S07]  /*2d90*/  LDSM.16.M88.4 R44, [R44] ;  /* 0x000000002c2c783b */ /* 0x000e2e0000000200 */
[-C--:B0-----:R-:W-:Y:S08]  /*2da0*/  HMMA.16816.F32 R16, R36, R44.reuse, R16 ;  /* 0x0000002c2410723c */ /* 0x081ff00000001810 */
[C---:B------:R-:W-:Y:S08]  /*2db0*/  HMMA.16816.F32 R8, R40.reuse, R44, R8 ;  /* 0x0000002c2808723c */ /* 0x040ff00000001808 */
[----:B------:R-:W-:Y:S01]  /*2dc0*/  HMMA.16816.F32 R12, R40, R46, R12 ;  /* 0x0000002e280c723c */ /* 0x000fe2000000180c */
[----:B------:R-:W-:-:S06]  /*2dd0*/  IMAD.U32 R40, R50, 0x2, R52 ;  /* 0x0000000232287824 */ /* 0x000fcc00078e0034 */
[----:B------:R-:W-:Y:S01]  /*2de0*/  LDSM.16.M88.4 R40, [R40] ;  /* 0x000000002828783b */ /* 0x000fe20000000200 */
[----:B------:R-:W-:Y:S01]  /*2df0*/  HMMA.16816.F32 R36, R36, R46, R32 ;  /* 0x0000002e2424723c */ /* 0x000fe20000001820 */
[--C-:B------:R-:W-:Y:S02]  /*2e00*/  IMAD.U32 R32, R50, 0x2, R51.reuse ;  /* 0x0000000232207824 */ /* 0x100fe400078e0033 */
[----:B------:R-:W0:Y:S04]  /*2e10*/  LDSM.16.M88.4 R44, [R53] ;  /* 0x00000000352c783b */ /* 0x000e280000000200 */
[----:B------:R-:W1:Y:S01]  /*2e20*/  LDSM.16.M88.4 R32, [R32] ;  /* 0x000000002020783b */ /* 0x000e620000000200 */
[C---:B0-----:R-:W-:Y:S08]  /*2e30*/  HMMA.16816.F32 R28, R44.reuse, R40, R28 ;  /* 0x000000282c1c723c */ /* 0x041ff0000000181c */
[C---:B------:R-:W-:Y:S08]  /*2e40*/  HMMA.16816.F32 R20, R44.reuse, R42, R20 ;  /* 0x0000002a2c14723c */ /* 0x040ff00000001814 */
[C---:B-1----:R-:W-:Y:S08]  /*2e50*/  HMMA.16816.F32 R8, R44.reuse, R32, R8 ;  /* 0x000000202c08723c */ /* 0x042ff00000001808 */
[----:B------:R-:W-:Y:S01]  /*2e60*/  HMMA.16816.F32 R12, R44, R34, R12 ;  /* 0x000000222c0c723c */ /* 0x000fe2000000180c */
[----:B------:R-:W-:-:S06]  /*2e70*/  IMAD.U32 R44, R49, 0x2, R51 ;  /* 0x00000002312c7824 */ /* 0x000fcc00078e0033 */
[----:B------:R-:W0:Y:S02]  /*2e80*/  LDSM.16.M88.4 R44, [R44] ;  /* 0x000000002c2c783b */ /* 0x000e240000000200 */
[C---:B0-----:R-:W-:Y:S08]  /*2e90*/  HMMA.16816.F32 R24, R44.reuse, R40, R24 ;  /* 0x000000282c18723c */ /* 0x041ff00000001818 */
[C---:B------:R-:W-:Y:S08]  /*2ea0*/  HMMA.16816.F32 R4, R44.reuse, R42, R4 ;  /* 0x0000002a2c04723c */ /* 0x040ff00000001804 */
[C---:B------:R-:W-:Y:S08]  /*2eb0*/  HMMA.16816.F32 R16, R44.reuse, R32, R16 ;  /* 0x000000202c10723c */ /* 0x040ff00000001810 */
[----:B------:R-:W-:-:S15]  /*2ec0*/  HMMA.16816.F32 R36, R44, R34, R36 ;  /* 0x000000222c24723c */ /* 0x000fde0000001824 */
[----:B------:R-:W-:-:S05]  /*2ed0*/  NOP ;  /* 0x0000000000007918 */ /* 0x000fca0000000000 */
.L_x_254:
[----:B------:R-:W-:Y:S05]  /*2ee0*/  BRA.U !UP1, `(.L_x_251) ;  /* 0x0000000509687547 */ /* 0x000fea000b800000 */
[----:B------:R-:W-:Y:S02]  /*2ef0*/  UISETP.NE.AND UP0, UPT, UR8, 0x1, UPT ;  /* 0x000000010800788c */ /* 0x000fe4000bf05270 */
[----:B------:R-:W-:-:S04]  /*2f00*/  ULOP3.LUT UR4, UR5, 0x1, URZ, 0xc0, !UPT ;  /* 0x0000000105047892 */ /* 0x000fc8000f8ec0ff */
[----:B------:R-:W-:-:S03]  /*2f10*/  UISETP.NE.U32.AND UP1, UPT, UR4, 0x1, UPT ;  /* 0x000000010400788c */ /* 0x000fc6000bf25070 */
[----:B------:R-:W-:Y:S08]  /*2f20*/  BRA.U !UP0, `(.L_x_255) ;  /* 0x0000000108d07547 */ /* 0x000ff0000b800000 */
[----:B------:R-:W0:Y:S01]  /*2f30*/  S2R R32, SR_LANEID ;  /* 0x0000000000207919 */ /* 0x000e220000000000 */
[----:B------:R-:W1:Y:S01]  /*2f40*/  LDC R41, c[0x0][0x3a8] ;  /* 0x0000ea00ff297b82 */ /* 0x000e620000000800 */
[C---:B------:R-:W-:Y:S01]  /*2f50*/  LEA R52, R48.reuse, R3, 0x5 ;  /* 0x0000000330347211 */ /* 0x040fe200078e28ff */
[----:B------:R-:W-:-:S04]  /*2f60*/  VIADD R48, R48, 0x2 ;  /* 0x0000000230307836 */ /* 0x000fc80000000000 */
[----:B-1----:R-:W-:-:S04]  /*2f70*/  IMAD R50, R41, 0x110, R52 ;  /* 0x0000011029327824 */ /* 0x002fc800078e0234 */
[C---:B------:R-:W-:Y:S02]  /*2f80*/  VIADD R53, R50.reuse, 0xffffef00 ;  /* 0xffffef0032357836 */ /* 0x040fe40000000000 */
[----:B------:R-:W-:Y:S01]  /*2f90*/  VIADD R50, R50, 0xffffef20 ;  /* 0xffffef2032327836 */ /* 0x000fe20000000000 */
[--C-:B0-----:R-:W-:Y:S02]  /*2fa0*/  SHF.R.U32.HI R33, RZ, 0x3, R32.reuse ;  /* 0x00000003ff217819 */ /* 0x101fe40000011620 */
[----:B------:R-:W-:Y:S02]  /*2fb0*/  LOP3.LUT R34, R32, 0x7, RZ, 0xc0, !PT ;  /* 0x0000000720227812 */ /* 0x000fe400078ec0ff */
[----:B------:R-:W-:Y:S01]  /*2fc0*/  SHF.R.U32.HI R35, RZ, 0x4, R32 ;  /* 0x00000004ff237819 */ /* 0x000fe20000011620 */
[C---:B------:R-:W-:Y:S02]  /*2fd0*/  IMAD.SHL.U32 R43, R33.reuse, 0x8, RZ ;  /* 0x00000008212b7824 */ /* 0x040fe400078e00ff */
[----:B------:R-:W-:-:S02]  /*2fe0*/  IMAD.SHL.U32 R51, R33, 0x8, RZ ;  /* 0x0000000821337824 */ /* 0x000fc400078e00ff */
[----:B------:R-:W-:Y:S01]  /*2ff0*/  IMAD.SHL.U32 R49, R35, 0x8, RZ ;  /* 0x0000000823317824 */ /* 0x000fe200078e00ff */
[--C-:B------:R-:W-:Y:S01]  /*3000*/  LOP3.LUT R32, R43, 0x8, R34.reuse, 0xe2, !PT ;  /* 0x000000082b207812 */ /* 0x100fe200078ee222 */
[----:B------:R-:W-:Y:S01]  /*3010*/  IMAD R34, R35, 0x8, R34 ;  /* 0x0000000823227824 */ /* 0x000fe200078e0222 */
[----:B------:R-:W-:-:S03]  /*3020*/  LOP3.LUT R51, R51, 0x8, RZ, 0xe2, !PT ;  /* 0x0000000833337812 */ /* 0x000fc600078ee2ff */
[----:B------:R-:W-:Y:S02]  /*3030*/  IMAD R49, R32, 0x88, R49 ;  /* 0x0000008820317824 */ /* 0x000fe400078e0231 */
[----:B------:R-:W-:Y:S02]  /*3040*/  IMAD R51, R34, 0x88, R51 ;  /* 0x0000008822337824 */ /* 0x000fe400078e0233 */
[C---:B------:R-:W-:Y:S02]  /*3050*/  IMAD.U32 R40, R49.reuse, 0x2, R52 ;  /* 0x0000000231287824 */ /* 0x040fe400078e0034 */
[--C-:B------:R-:W-:Y:S01]  /*3060*/  IMAD.U32 R32, R49, 0x2, R53.reuse ;  /* 0x0000000231207824 */ /* 0x100fe200078e0035 */
[C---:B------:R-:W-:Y:S01]  /*3070*/  LEA R44, R51.reuse, R52, 0x1 ;  /* 0x00000034332c7211 */ /* 0x040fe200078e08ff */
[----:B------:R-:W-:Y:S02]  /*3080*/  IMAD.U32 R53, R51, 0x2, R53 ;  /* 0x0000000233357824 */ /* 0x000fe400078e0035 */
[----:B------:R-:W-:Y:S01]  /*3090*/  LDSM.16.M88.4 R40, [R40] ;  /* 0x000000002828783b */ /* 0x000fe20000000200 */
[----:B------:R-:W-:-:S03]  /*30a0*/  VIADD R52, R52, 0x20 ;  /* 0x0000002034347836 */ /* 0x000fc60000000000 */
[----:B------:R-:W0:Y:S04]  /*30b0*/  LDSM.16.M88.4 R44, [R44] ;  /* 0x000000002c2c783b */ /* 0x000e280000000200 */
[----:B------:R-:W1:Y:S01]  /*30c0*/  LDSM.16.M88.4 R32, [R32] ;  /* 0x000000002020783b */ /* 0x000e620000000200 */
[-C--:B0-----:R-:W-:Y:S08]  /*30d0*/  HMMA.16816.F32 R28, R40, R44.reuse, R28 ;  /* 0x0000002c281c723c */ /* 0x081ff0000000181c */
[----:B-1----:R-:W-:Y:S08]  /*30e0*/  HMMA.16816.F32 R24, R32, R44, R24 ;  /* 0x0000002c2018723c */ /* 0x002ff00000001818 */
[-C--:B------:R-:W-:Y:S08]  /*30f0*/  HMMA.16816.F32 R20, R40, R46.reuse, R20 ;  /* 0x0000002e2814723c */ /* 0x080ff00000001814 */
[----:B------:R-:W-:Y:S01]  /*3100*/  HMMA.16816.F32 R4, R32, R46, R4 ;  /* 0x0000002e2004723c */ /* 0x000fe20000001804 */
[----:B------:R-:W0:Y:S07]  /*3110*/  LDSM.16.M88.4 R44, [R53] ;  /* 0x00000000352c783b */ /* 0x000e2e0000000200 */
[C---:B0-----:R-:W-:Y:S08]  /*3120*/  HMMA.16816.F32 R8, R40.reuse, R44, R8 ;  /* 0x0000002c2808723c */ /* 0x041ff00000001808 */
[----:B------:R-:W-:Y:S01]  /*3130*/  HMMA.16816.F32 R12, R40, R46, R12 ;  /* 0x0000002e280c723c */ /* 0x000fe2000000180c */
[----:B------:R-:W-:-:S06]  /*3140*/  IMAD.U32 R40, R51, 0x2, R52 ;  /* 0x0000000233287824 */ /* 0x000fcc00078e0034 */
[----:B------:R-:W-:Y:S01]  /*3150*/  LDSM.16.M88.4 R40, [R40] ;  /* 0x000000002828783b */ /* 0x000fe20000000200 */
[----:B------:R-:W-:Y:S01]  /*3160*/  HMMA.16816.F32 R16, R32, R44, R16 ;  /* 0x0000002c2010723c */ /* 0x000fe20000001810 */
[----:B------:R-:W-:-:S07]  /*3170*/  LEA R44, R49, R52, 0x1 ;  /* 0x00000034312c7211 */ /* 0x000fce00078e08ff */
[----:B------:R-:W-:Y:S01]  /*3180*/  HMMA.16816.F32 R36, R32, R46, R36 ;  /* 0x0000002e2024723c */ /* 0x000fe20000001824 */
[--C-:B------:R-:W-:Y:S01]  /*3190*/  IMAD.U32 R32, R51, 0x2, R50.reuse ;  /* 0x0000000233207824 */ /* 0x100fe200078e0032 */
[----:B------:R-:W0:Y:S05]  /*31a0*/  LDSM.16.M88.4 R44, [R44] ;  /* 0x000000002c2c783b */ /* 0x000e2a0000000200 */
        /* <DEDUP_REMOVED lines=12> */
.L_x_255:
[----:B------:R-:W-:Y:S05]  /*3270*/  BRA.U UP1, `(.L_x_251) ;  /* 0x0000000101847547 */ /* 0x000fea000b800000 */
[----:B------:R-:W0:Y:S01]  /*3280*/  S2R R32, SR_LANEID ;  /* 0x0000000000207919 */ /* 0x000e220000000000 */
[----:B------:R-:W1:Y:S01]  /*3290*/  LDC R40, c[0x0][0x3a8] ;  /* 0x0000ea00ff287b82 */ /* 0x000e620000000800 */
[----:B------:R-:W-:-:S04]  /*32a0*/  IMAD R33, R48, 0x20, R3 ;  /* 0x0000002030217824 */ /* 0x000fc800078e0203 */
[----:B-1----:R-:W-:-:S05]  /*32b0*/  IMAD R49, R40, 0x110, R33 ;  /* 0x0000011028317824 */ /* 0x002fca00078e0221 */
[----:B------:R-:W-:Y:S02]  /*32c0*/  IADD3 R49, PT, PT, R49, -0x1100, RZ ;  /* 0xffffef0031317810 */ /* 0x000fe40007ffe0ff */
[--C-:B0-----:R-:W-:Y:S02]  /*32d0*/  SHF.R.U32.HI R34, RZ, 0x3, R32.reuse ;  /* 0x00000003ff227819 */ /* 0x101fe40000011620 */
[----:B------:R-:W-:Y:S02]  /*32e0*/  LOP3.LUT R35, R32, 0x7, RZ, 0xc0, !PT ;  /* 0x0000000720237812 */ /* 0x000fe400078ec0ff */
[C---:B------:R-:W-:Y:S01]  /*32f0*/  SHF.L.U32 R42, R34.reuse, 0x3, RZ ;  /* 0x00000003222a7819 */ /* 0x040fe200000006ff */
[----:B------:R-:W-:Y:S01]  /*3300*/  IMAD.SHL.U32 R34, R34, 0x8, RZ ;  /* 0x0000000822227824 */ /* 0x000fe200078e00ff */
[----:B------:R-:W-:Y:S02]  /*3310*/  SHF.R.U32.HI R32, RZ, 0x4, R32 ;  /* 0x00000004ff207819 */ /* 0x000fe40000011620 */
[----:B------:R-:W-:-:S03]  /*3320*/  LOP3.LUT R41, R42, 0x8, R35, 0xe2, !PT ;  /* 0x000000082a297812 */ /* 0x000fc600078ee223 */
[C---:B------:R-:W-:Y:S02]  /*3330*/  IMAD R35, R32.reuse, 0x8, R35 ;  /* 0x0000000820237824 */ /* 0x040fe400078e0223 */
[----:B------:R-:W-:Y:S01]  /*3340*/  IMAD.SHL.U32 R48, R32, 0x8, RZ ;  /* 0x0000000820307824 */ /* 0x000fe200078e00ff */
[----:B------:R-:W-:-:S03]  /*3350*/  LOP3.LUT R32, R34, 0x8, RZ, 0xe2, !PT ;  /* 0x0000000822207812 */ /* 0x000fc600078ee2ff */
[----:B------:R-:W-:Y:S02]  /*3360*/  IMAD R48, R41, 0x88, R48 ;  /* 0x0000008829307824 */ /* 0x000fe400078e0230 */
[----:B------:R-:W-:Y:S02]  /*3370*/  IMAD R32, R35, 0x88, R32 ;  /* 0x0000008823207824 */ /* 0x000fe400078e0220 */
[--C-:B------:R-:W-:Y:S02]  /*3380*/  IMAD.U32 R50, R48, 0x2, R33.reuse ;  /* 0x0000000230327824 */ /* 0x100fe400078e0021 */
[C---:B------:R-:W-:Y:S02]  /*3390*/  IMAD.U32 R40, R32.reuse, 0x2, R33 ;  /* 0x0000000220287824 */ /* 0x040fe400078e0021 */
[--C-:B------:R-:W-:Y:S01]  /*33a0*/  IMAD.U32 R32, R32, 0x2, R49.reuse ;  /* 0x0000000220207824 */ /* 0x100fe200078e0031 */
[----:B------:R-:W-:Y:S01]  /*33b0*/  LDSM.16.M88.4 R44, [R50] ;  /* 0x00000000322c783b */ /* 0x000fe20000000200 */
[----:B------:R-:W-:-:S03]  /*33c0*/  IMAD.U32 R48, R48, 0x2, R49 ;  /* 0x0000000230307824 */ /* 0x000fc600078e0031 */
[----:B------:R-:W0:Y:S04]  /*33d0*/  LDSM.16.M88.4 R40, [R40] ;  /* 0x000000002828783b */ /* 0x000e280000000200 */
[----:B------:R-:W1:Y:S01]  /*33e0*/  LDSM.16.M88.4 R32, [R32] ;  /* 0x000000002020783b */ /* 0x000e620000000200 */
[C---:B0-----:R-:W-:Y:S08]  /*33f0*/  HMMA.16816.F32 R28, R44.reuse, R40, R28 ;  /* 0x000000282c1c723c */ /* 0x041ff0000000181c */
[C---:B------:R-:W-:Y:S08]  /*3400*/  HMMA.16816.F32 R20, R44.reuse, R42, R20 ;  /* 0x0000002a2c14723c */ /* 0x040ff00000001814 */
[C---:B-1----:R-:W-:Y:S08]  /*3410*/  HMMA.16816.F32 R8, R44.reuse, R32, R8 ;  /* 0x000000202c08723c */ /* 0x042ff00000001808 */
[----:B------:R-:W-:Y:S01]  /*3420*/  HMMA.16816.F32 R12, R44, R34, R12 ;  /* 0x000000222c0c723c */ /* 0x000fe2000000180c */
[----:B------:R-:W0:Y:S07]  /*3430*/  LDSM.16.M88.4 R44, [R48] ;  /* 0x00000000302c783b */ /* 0x000e2e0000000200 */
[C---:B0-----:R-:W-:Y:S08]  /*3440*/  HMMA.16816.F32 R24, R44.reuse, R40, R24 ;  /* 0x000000282c18723c */ /* 0x041ff00000001818 */
[C---:B------:R-:W-:Y:S08]  /*3450*/  HMMA.16816.F32 R4, R44.reuse, R42, R4 ;  /* 0x0000002a2c04723c */ /* 0x040ff00000001804 */
[C---:B------:R-:W-:Y:S08]  /*3460*/  HMMA.16816.F32 R16, R44.reuse, R32, R16 ;  /* 0x000000202c10723c */ /* 0x040ff00000001810 */
[----:B------:R-:W-:-:S15]  /*3470*/  HMMA.16816.F32 R36, R44, R34, R36 ;  /* 0x000000222c24723c */ /* 0x000fde0000001824 */
[----:B------:R-:W-:-:S05]  /*3480*/  NOP ;  /* 0x0000000000007918 */ /* 0x000fca0000000000 */
.L_x_251:
[----:B------:R-:W0:Y:S01]  /*3490*/  S2R R33, SR_LANEID ;  /* 0x0000000000217919 */ /* 0x000e220000000000 */
[C---:B------:R-:W-:Y:S02]  /*34a0*/  VIADD R35, R3.reuse, 0xa00 ;  /* 0x00000a0003237836 */ /* 0x040fe40000000000 */
[----:B------:R-:W-:Y:S01]  /*34b0*/  VIADD R41, R3, 0xa40 ;  /* 0x00000a4003297836 */ /* 0x000fe20000000000 */
[----:B------:R-:W1:Y:S01]  /*34c0*/  S2R R42, SR_TID.X ;  /* 0x00000000002a7919 */ /* 0x000e620000002100 */
[----:B0-----:R-:W-:Y:S02]  /*34d0*/  SHF.R.U32.HI R32, RZ, 0x2, R33 ;  /* 0x00000002ff207819 */ /* 0x001fe40000011621 */
[----:B------:R-:W-:-:S05]  /*34e0*/  LOP3.LUT R33, R33, 0x3, RZ, 0xc0, !PT ;  /* 0x0000000321217812 */ /* 0x000fca00078ec0ff */
[----:B------:R-:W-:Y:S01]  /*34f0*/  IMAD R32, R32, 0x14, R33 ;  /* 0x0000001420207824 */ /* 0x000fe200078e0221 */
[----:B------:R-:W-:-:S03]  /*3500*/  IADD3 R33, PT, PT, R3, 0x40, RZ ;  /* 0x0000004003217810 */ /* 0x000fc60007ffe0ff */
[C---:B------:R-:W-:Y:S01]  /*3510*/  IMAD.U32 R40, R32.reuse, 0x8, R3 ;  /* 0x0000000820287824 */ /* 0x040fe200078e0003 */
[C---:B------:R-:W-:Y:S01]  /*3520*/  LEA R35, R32.reuse, R35, 0x3 ;  /* 0x0000002320237211 */ /* 0x040fe200078e18ff */
[C---:B------:R-:W-:Y:S02]  /*3530*/  IMAD.U32 R34, R32.reuse, 0x8, R33 ;  /* 0x0000000820227824 */ /* 0x040fe400078e0021 */
[----:B------:R-:W-:Y:S01]  /*3540*/  IMAD.U32 R41, R32, 0x8, R41 ;  /* 0x0000000820297824 */ /* 0x000fe200078e0029 */
[----:B------:R-:W-:Y:S01]  /*3550*/  STS.64 [R40], R28 ;  /* 0x0000001c28007388 */ /* 0x000fe20000000a00 */
[----:B------:R-:W0:Y:S03]  /*3560*/  LDC.64 R32, c[0x0][0x388] ;  /* 0x0000e200ff207b82 */ /* 0x000e260000000a00 */
[----:B------:R-:W-:Y:S04]  /*3570*/  STS.64 [R40+0x500], R30 ;  /* 0x0005001e28007388 */ /* 0x000fe80000000a00 */
[----:B------:R-:W-:Y:S04]  /*3580*/  STS.64 [R40+0x20], R20 ;  /* 0x0000201428007388 */ /* 0x000fe80000000a00 */
[----:B------:R-:W-:Y:S04]  /*3590*/  STS.64 [R40+0x520], R22 ;  /* 0x0005201628007388 */ /* 0x000fe80000000a00 */
[----:B------:R0:W-:Y:S04]  /*35a0*/  STS.64 [R34], R8 ;  /* 0x0000000822007388 */ /* 0x0001e80000000a00 */
[----:B------:R2:W-:Y:S04]  /*35b0*/  STS.64 [R34+0x500], R10 ;  /* 0x0005000a22007388 */ /* 0x0005e80000000a00 */
[----:B------:R2:W-:Y:S04]  /*35c0*/  STS.64 [R34+0x20], R12 ;  /* 0x0000200c22007388 */ /* 0x0005e80000000a00 */
[----:B------:R2:W-:Y:S01]  /*35d0*/  STS.64 [R34+0x520], R14 ;  /* 0x0005200e22007388 */ /* 0x0005e20000000a00 */
[----:B0-----:R-:W-:Y:S01]  /*35e0*/  IMAD.WIDE.U32 R8, R2, 0x2, R32 ;  /* 0x0000000202087825 */ /* 0x001fe200078e0020 */
[----:B-1----:R-:W-:-:S02]  /*35f0*/  LOP3.LUT R2, R42, 0x1f, RZ, 0xc0, !PT ;  /* 0x0000001f2a027812 */ /* 0x002fc400078ec0ff */
[----:B------:R2:W-:Y:S04]  /*3600*/  STS.64 [R35], R24 ;  /* 0x0000001823007388 */ /* 0x0005e80000000a00 */
[----:B------:R2:W-:Y:S04]  /*3610*/  STS.64 [R35+0x500], R26 ;  /* 0x0005001a23007388 */ /* 0x0005e80000000a00 */
[----:B------:R2:W-:Y:S04]  /*3620*/  STS.64 [R35+0x20], R4 ;  /* 0x0000200423007388 */ /* 0x0005e80000000a00 */
[----:B------:R2:W-:Y:S04]  /*3630*/  STS.64 [R35+0x520], R6 ;  /* 0x0005200623007388 */ /* 0x0005e80000000a00 */
[----:B------:R2:W-:Y:S04]  /*3640*/  STS.64 [R41], R16 ;  /* 0x0000001029007388 */ /* 0x0005e80000000a00 */
[----:B------:R2:W-:Y:S04]  /*3650*/  STS.64 [R41+0x500], R18 ;  /* 0x0005001229007388 */ /* 0x0005e80000000a00 */
[----:B------:R2:W-:Y:S04]  /*3660*/  STS.64 [R41+0x20], R36 ;  /* 0x0000202429007388 */ /* 0x0005e80000000a00 */
[----:B------:R2:W-:Y:S01]  /*3670*/  STS.64 [R41+0x520], R38 ;  /* 0x0005202629007388 */ /* 0x0005e20000000a00 */
[----:B------:R-:W-:Y:S05]  /*3680*/  @!P1 BRA `(.L_x_256) ;  /* 0x0000000800549947 */ /* 0x000fea0003800000 */
[C---:B------:R-:W-:Y:S01]  /*3690*/  ISETP.GE.U32.AND P0, PT, R0.reuse, 0x4, PT ;  /* 0x000000040000780c */ /* 0x040fe20003f06070 */
[----:B--2---:R-:W-:Y:S01]  /*36a0*/  IMAD.MOV.U32 R5, RZ, RZ, RZ ;  /* 0x000000ffff057224 */ /* 0x004fe200078e00ff */
[----:B------:R-:W-:Y:S01]  /*36b0*/  LOP3.LUT R15, R0, 0x3, RZ, 0xc0, !PT ;  /* 0x00000003000f7812 */ /* 0x000fe200078ec0ff */
[----:B------:R-:W-:-:S10]  /*36c0*/  IMAD.MOV.U32 R6, RZ, RZ, RZ ;  /* 0x000000ffff067224 */ /* 0x000fd400078e00ff */
[----:B------:R-:W-:Y:S05]  /*36d0*/  @!P0 BRA `(.L_x_257) ;  /* 0x00000004002c8947 */ /* 0x000fea0003800000 */
[----:B------:R-:W0:Y:S01]  /*36e0*/  LDC R4, c[0x0][0x3a8] ;  /* 0x0000ea00ff047b82 */ /* 0x000e220000000800 */
[----:B------:R-:W-:Y:S01]  /*36f0*/  LOP3.LUT R5, R0, 0xfffffffc, RZ, 0xc0, !PT ;  /* 0xfffffffc00057812 */ /* 0x000fe200078ec0ff */
[----:B------:R-:W-:Y:S01]  /*3700*/  IMAD.MOV.U32 R0, RZ, RZ, -0x1 ;  /* 0xffffffffff007424 */ /* 0x000fe200078e00ff */
[----:B------:R-:W-:Y:S01]  /*3710*/  MOV R6, RZ ;  /* 0x000000ff00067202 */ /* 0x000fe20000000f00 */
[----:B------:R-:W1:Y:S01]  /*3720*/  LDCU UR8, c[0x0][0x398] ;  /* 0x00007300ff0877ac */ /* 0x000e620008000800 */
[----:B------:R-:W-:-:S05]  /*3730*/  UMOV UR4, URZ ;  /* 0x000000ff00047c82 */ /* 0x000fca0008000000 */
.L_x_266:
[----:B------:R-:W-:Y:S01]  /*3740*/  ISETP.NE.AND P0, PT, R0, 0xf, PT ;  /* 0x0000000f0000780c */ /* 0x000fe20003f05270 */
[----:B------:R-:W-:Y:S01]  /*3750*/  IMAD.MOV.U32 R11, RZ, RZ, R6 ;  /* 0x000000ffff0b7224 */ /* 0x000fe200078e0006 */
[----:B------:R-:W-:Y:S01]  /*3760*/  BSSY.RECONVERGENT B0, `(.L_x_258) ;  /* 0x0000012000007945 */ /* 0x000fe20003800200 */
[----:B------:R-:W-:Y:S01]  /*3770*/  ISETP.GT.U32.AND P1, PT, R2, UR4, PT ;  /* 0x0000000402007c0c */ /* 0x000fe2000bf24070 */
[----:B------:R-:W-:Y:S02]  /*3780*/  VIADD R13, R0, 0x1 ;  /* 0x00000001000d7836 */ /* 0x000fe40000000000 */
[----:B0-----:R-:W-:-:S07]  /*3790*/  IMAD.IADD R6, R11, 0x1, -R4 ;  /* 0x000000010b067824 */ /* 0x001fce00078e0a04 */
[----:B------:R-:W-:Y:S01]  /*37a0*/  @!P0 VIADD R11, R6, 0x20 ;  /* 0x00000020060b8836 */ /* 0x000fe20000000000 */
[----:B------:R-:W-:-:S03]  /*37b0*/  ISETP.GE.U32.AND P0, PT, R2, UR4, PT ;  /* 0x0000000402007c0c */ /* 0x000fc6000bf06070 */
[----:B------:R-:W-:-:S05]  /*37c0*/  IMAD R6, R11, 0x28, R2 ;  /* 0x000000280b067824 */ /* 0x000fca00078e0202 */
[----:B------:R-:W-:-:S05]  /*37d0*/  LEA R14, R6, R3, 0x2 ;  /* 0x00000003060e7211 */ /* 0x000fca00078e10ff */
[----:B------:R-:W-:Y:S05]  /*37e0*/  @P0 BRA `(.L_x_259) ;  /* 0x0000000000240947 */ /* 0x000fea0003800000 */
[----:B------:R-:W0:Y:S01]  /*37f0*/  LDS R10, [R14] ;  /* 0x000000000e0a7984 */ /* 0x000e220000000800 */
[----:B------:R-:W-:-:S05]  /*3800*/  IMAD R7, R0, R0, R0 ;  /* 0x0000000000077224 */ /* 0x000fca00078e0200 */
[----:B------:R-:W-:-:S04]  /*3810*/  LEA.HI.SX32 R7, R7, R2, 0x1f ;  /* 0x0000000207077211 */ /* 0x000fc800078ffaff */
[----:B-1----:R-:W-:-:S05]  /*3820*/  IADD3 R7, P0, PT, R7, UR8, RZ ;  /* 0x0000000807077c10 */ /* 0x002fca000ff1e0ff */
[----:B------:R-:W-:Y:S01]  /*3830*/  IMAD.X R12, RZ, RZ, RZ, P0 ;  /* 0x000000ffff0c7224 */ /* 0x000fe200000e06ff */
[----:B------:R-:W-:-:S04]  /*3840*/  LEA R6, P0, R7, R8, 0x1 ;  /* 0x0000000807067211 */ /* 0x000fc800078008ff */
[----:B------:R-:W-:Y:S02]  /*3850*/  LEA.HI.X R7, R7, R9, R12, 0x1, P0 ;  /* 0x0000000907077211 */ /* 0x000fe400000f0c0c */
[----:B0-----:R-:W-:-:S05]  /*3860*/  F2FP.F16.F32.PACK_AB R10, RZ, R10 ;  /* 0x0000000aff0a723e */ /* 0x001fca00000000ff */
[----:B------:R0:W-:Y:S02]  /*3870*/  STG.E.U16 desc[UR6][R6.64], R10 ;  /* 0x0000000a06007986 */ /* 0x0001e4000c101506 */
.L_x_259:
[----:B-1----:R-:W-:Y:S05]  /*3880*/  BSYNC.RECONVERGENT B0 ;  /* 0x0000000000007941 */ /* 0x002fea0003800200 */
.L_x_258:
[----:B------:R-:W-:Y:S04]  /*3890*/  BSSY.RECONVERGENT B0, `(.L_x_260) ;  /* 0x000000c000007945 */ /* 0x000fe80003800200 */
[----:B------:R-:W-:Y:S05]  /*38a0*/  @P1 BRA `(.L_x_261) ;  /* 0x0000000000281947 */ /* 0x000fea0003800000 */
[----:B0-----:R-:W0:Y:S01]  /*38b0*/  LDS R10, [R14+0xa0] ;  /* 0x0000a0000e0a7984 */ /* 0x001e220000000800 */
[----:B------:R-:W-:-:S04]  /*38c0*/  VIADD R6, R0, 0x2 ;  /* 0x0000000200067836 */ /* 0x000fc80000000000 */
[----:B------:R-:W-:-:S05]  /*38d0*/  IMAD R7, R13, R6, RZ ;  /* 0x000000060d077224 */ /* 0x000fca00078e02ff */
[----:B------:R-:W-:-:S04]  /*38e0*/  LEA.HI R7, R7, R2, RZ, 0x1f ;  /* 0x0000000207077211 */ /* 0x000fc800078ff8ff */
[----:B------:R-:W-:-:S05]  /*38f0*/  IADD3 R7, P0, PT, R7, UR8, RZ ;  /* 0x0000000807077c10 */ /* 0x000fca000ff1e0ff */
[----:B------:R-:W-:Y:S01]  /*3900*/  IMAD.X R12, RZ, RZ, RZ, P0 ;  /* 0x000000ffff0c7224 */ /* 0x000fe200000e06ff */
[----:B------:R-:W-:-:S04]  /*3910*/  LEA R6, P0, R7, R8, 0x1 ;  /* 0x0000000807067211 */ /* 0x000fc800078008ff */
[----:B------:R-:W-:Y:S02]  /*3920*/  LEA.HI.X R7, R7, R9, R12, 0x1, P0 ;  /* 0x0000000907077211 */ /* 0x000fe400000f0c0c */
[----:B0-----:R-:W-:-:S05]  /*3930*/  F2FP.F16.F32.PACK_AB R10, RZ, R10 ;  /* 0x0000000aff0a723e */ /* 0x001fca00000000ff */
[----:B------:R1:W-:Y:S02]  /*3940*/  STG.E.U16 desc[UR6][R6.64], R10 ;  /* 0x0000000a06007986 */ /* 0x0003e4000c101506 */
.L_x_261:
[----:B------:R-:W-:Y:S05]  /*3950*/  BSYNC.RECONVERGENT B0 ;  /* 0x0000000000007941 */ /* 0x000fea0003800200 */
.L_x_260:
[----:B------:R-:W-:Y:S01]  /*3960*/  UIADD3 UR5, UPT, UPT, UR4, 0x2, URZ ;  /* 0x0000000204057890 */ /* 0x000fe2000fffe0ff */
[----:B------:R-:W-:Y:S01]  /*3970*/  BSSY.RECONVERGENT B0, `(.L_x_262) ;  /* 0x000000e000007945 */ /* 0x000fe20003800200 */
[----:B------:R-:W-:-:S04]  /*3980*/  VIADD R13, R0, 0x3 ;  /* 0x00000003000d7836 */ /* 0x000fc80000000000 */
[----:B------:R-:W-:-:S13]  /*3990*/  ISETP.GE.U32.AND P0, PT, R2, UR5, PT ;  /* 0x0000000502007c0c */ /* 0x000fda000bf06070 */
[----:B------:R-:W-:Y:S05]  /*39a0*/  @P0 BRA `(.L_x_263) ;  /* 0x0000000000280947 */ /* 0x000fea0003800000 */
[----:B01----:R-:W0:Y:S01]  /*39b0*/  LDS R10, [R14+0x140] ;  /* 0x000140000e0a7984 */ /* 0x003e220000000800 */
[----:B------:R-:W-:-:S05]  /*39c0*/  IADD3 R6, PT, PT, R0, 0x2, RZ ;  /* 0x0000000200067810 */ /* 0x000fca0007ffe0ff */
        /* <DEDUP_REMOVED lines=8> */
.L_x_263:
[----:B------:R-:W-:Y:S05]  /*3a50*/  BSYNC.RECONVERGENT B0 ;  /* 0x0000000000007941 */ /* 0x000fea0003800200 */
.L_x_262:
[----:B------:R-:W-:Y:S01]  /*3a60*/  UIADD3 UR5, UPT, UPT, UR4, 0x3, URZ ;  /* 0x0000000304057890 */ /* 0x000fe2000fffe0ff */
[----:B------:R-:W-:Y:S01]  /*3a70*/  BSSY.RECONVERGENT B0, `(.L_x_264) ;  /* 0x000000d000007945 */ /* 0x000fe20003800200 */
[----:B------:R-:W-:-:S04]  /*3a80*/  VIADD R0, R0, 0x4 ;  /* 0x0000000400007836 */ /* 0x000fc80000000000 */
[----:B------:R-:W-:-:S13]  /*3a90*/  ISETP.GE.U32.AND P0, PT, R2, UR5, PT ;  /* 0x0000000502007c0c */ /* 0x000fda000bf06070 */
[----:B------:R-:W-:Y:S05]  /*3aa0*/  @P0 BRA `(.L_x_265) ;  /* 0x0000000000240947 */ /* 0x000fea0003800000 */
[----:B012---:R-:W0:Y:S01]  /*3ab0*/  LDS R10, [R14+0x1e0] ;  /* 0x0001e0000e0a7984 */ /* 0x007e220000000800 */
        /* <DEDUP_REMOVED lines=8> */
.L_x_265:
[----:B------:R-:W-:Y:S05]  /*3b40*/  BSYNC.RECONVERGENT B0 ;  /* 0x0000000000007941 */ /* 0x000fea0003800200 */
.L_x_264:
[----:B------:R-:W-:Y:S01]  /*3b50*/  UIADD3 UR4, UPT, UPT, UR4, 0x4, URZ ;  /* 0x0000000404047890 */ /* 0x000fe2000fffe0ff */
[----:B0123--:R-:W-:-:S05]  /*3b60*/  VIADD R6, R11, 0x4 ;  /* 0x000000040b067836 */ /* 0x00ffca0000000000 */
[----:B------:R-:W-:-:S13]  /*3b70*/  ISETP.NE.AND P0, PT, R5, UR4, PT ;  /* 0x0000000405007c0c */ /* 0x000fda000bf05270 */
[----:B------:R-:W-:Y:S05]  /*3b80*/  @P0 BRA `(.L_x_266) ;  /* 0xfffffff800ec0947 */ /* 0x000fea000383ffff */
.L_x_257:
[----:B------:R-:W-:-:S13]  /*3b90*/  ISETP.NE.AND P0, PT, R15, RZ, PT ;  /* 0x000000ff0f00720c */ /* 0x000fda0003f05270 */
[----:B------:R-:W-:Y:S05]  /*3ba0*/  @!P0 BRA `(.L_x_256) ;  /* 0x00000004000c8947 */ /* 0x000fea0003800000 */
[----:B------:R-:W-:-:S13]  /*3bb0*/  ISETP.NE.AND P0, PT, R15, 0x1, PT ;  /* 0x000000010f00780c */ /* 0x000fda0003f05270 */
[----:B------:R-:W-:Y:S05]  /*3bc0*/  @!P0 BRA `(.L_x_267) ;  /* 0x0000000000a08947 */ /* 0x000fea0003800000 */
[----:B------:R-:W0:Y:S01]  /*3bd0*/  LDC R7, c[0x0][0x3a8] ;  /* 0x0000ea00ff077b82 */ /* 0x000e220000000800 */
[CC--:B------:R-:W-:Y:S01]  /*3be0*/  ISETP.GE.U32.AND P2, PT, R2.reuse, R5.reuse, PT ;  /* 0x000000050200720c */ /* 0x0c0fe20003f46070 */
[----:B------:R-:W-:Y:S01]  /*3bf0*/  BSSY.RECONVERGENT B0, `(.L_x_268) ;  /* 0x0000013000007945 */ /* 0x000fe20003800200 */
[----:B------:R-:W-:Y:S02]  /*3c00*/  ISETP.NE.AND P1, PT, R5, 0x10, PT ;  /* 0x000000100500780c */ /* 0x000fe40003f25270 */
[----:B------:R-:W-:Y:S02]  /*3c10*/  ISETP.GT.U32.AND P0, PT, R2, R5, PT ;  /* 0x000000050200720c */ /* 0x000fe40003f04070 */
[----:B0-----:R-:W-:-:S04]  /*3c20*/  IADD3 R7, PT, PT, R6, 0x20, -R7 ;  /* 0x0000002006077810 */ /* 0x001fc80007ffe807 */
[----:B------:R-:W-:-:S03]  /*3c30*/  SEL R11, R7, R6, !P1 ;  /* 0x00000006070b7207 */ /* 0x000fc60004800000 */
[----:B------:R-:W-:Y:S05]  /*3c40*/  @P2 BRA `(.L_x_269) ;  /* 0x0000000000342947 */ /* 0x000fea0003800000 */
[----:B------:R-:W-:Y:S01]  /*3c50*/  IMAD R0, R11, 0x28, R2 ;  /* 0x000000280b007824 */ /* 0x000fe200078e0202 */
[----:B------:R-:W0:Y:S04]  /*3c60*/  LDCU UR4, c[0x0][0x398] ;  /* 0x00007300ff0477ac */ /* 0x000e280008000800 */
[----:B------:R-:W-:Y:S01]  /*3c70*/  LEA R4, R0, R3, 0x2 ;  /* 0x0000000300047211 */ /* 0x000fe200078e10ff */
[----:B------:R-:W-:-:S04]  /*3c80*/  VIADD R0, R5, 0xffffffff ;  /* 0xffffffff05007836 */ /* 0x000fc80000000000 */
[----:B------:R-:W-:Y:S01]  /*3c90*/  IMAD R7, R5, R0, RZ ;  /* 0x0000000005077224 */ /* 0x000fe200078e02ff */
[----:B------:R-:W1:Y:S04]  /*3ca0*/  LDS R4, [R4] ;  /* 0x0000000004047984 */ /* 0x000e680000000800 */
[----:B------:R-:W-:-:S04]  /*3cb0*/  LEA.HI.SX32 R7, R7, R2, 0x1f ;  /* 0x0000000207077211 */ /* 0x000fc800078ffaff */
[----:B0-----:R-:W-:-:S05]  /*3cc0*/  IADD3 R7, P1, PT, R7, UR4, RZ ;  /* 0x0000000407077c10 */ /* 0x001fca000ff3e0ff */
[----:B------:R-:W-:Y:S01]  /*3cd0*/  IMAD.X R10, RZ, RZ, RZ, P1 ;  /* 0x000000ffff0a7224 */ /* 0x000fe200008e06ff */
[----:B------:R-:W-:-:S04]  /*3ce0*/  LEA R6, P1, R7, R8, 0x1 ;  /* 0x0000000807067211 */ /* 0x000fc800078208ff */
[----:B------:R-:W-:Y:S02]  /*3cf0*/  LEA.HI.X R7, R7, R9, R10, 0x1, P1 ;  /* 0x0000000907077211 */ /* 0x000fe400008f0c0a */
[----:B-1----:R-:W-:-:S05]  /*3d00*/  F2FP.F16.F32.PACK_AB R0, RZ, R4 ;  /* 0x00000004ff00723e */ /* 0x002fca00000000ff */
[----:B------:R0:W-:Y:S02]  /*3d10*/  STG.E.U16 desc[UR6][R6.64], R0 ;  /* 0x0000000006007986 */ /* 0x0001e4000c101506 */
.L_x_269:
[----:B------:R-:W-:Y:S05]  /*3d20*/  BSYNC.RECONVERGENT B0 ;  /* 0x0000000000007941 */ /* 0x000fea0003800200 */
.L_x_268:
[----:B------:R-:W-:Y:S04]  /*3d30*/  BSSY.RECONVERGENT B0, `(.L_x_270) ;  /* 0x000000f000007945 */ /* 0x000fe80003800200 */
[----:B------:R-:W-:Y:S05]  /*3d40*/  @P0 BRA `(.L_x_271) ;  /* 0x0000000000340947 */ /* 0x000fea0003800000 */
[----:B0-----:R-:W-:Y:S01]  /*3d50*/  VIADD R7, R11, 0x1 ;  /* 0x000000010b077836 */ /* 0x001fe20000000000 */
[----:B------:R-:W0:Y:S03]  /*3d60*/  LDCU UR4, c[0x0][0x398] ;  /* 0x00007300ff0477ac */ /* 0x000e260008000800 */
[----:B------:R-:W-:Y:S02]  /*3d70*/  IMAD R0, R7, 0x28, R2 ;  /* 0x0000002807007824 */ /* 0x000fe400078e0202 */
[----:B------:R-:W-:Y:S02]  /*3d80*/  IMAD R7, R5, R5, R5 ;  /* 0x0000000505077224 */ /* 0x000fe400078e0205 */
[----:B------:R-:W-:-:S03]  /*3d90*/  IMAD R0, R0, 0x4, R3 ;  /* 0x0000000400007824 */ /* 0x000fc600078e0203 */
[----:B------:R-:W-:-:S03]  /*3da0*/  LEA.HI.SX32 R7, R7, R2, 0x1f ;  /* 0x0000000207077211 */ /* 0x000fc600078ffaff */
[----:B------:R-:W1:Y:S01]  /*3db0*/  LDS R0, [R0] ;  /* 0x0000000000007984 */ /* 0x000e620000000800 */
[----:B0-----:R-:W-:-:S04]  /*3dc0*/  IADD3 R7, P0, PT, R7, UR4, RZ ;  /* 0x0000000407077c10 */ /* 0x001fc8000ff1e0ff */
[----:B------:R-:W-:Y:S02]  /*3dd0*/  IADD3.X R10, PT, PT, RZ, RZ, RZ, P0, !PT ;  /* 0x000000ffff0a7210 */ /* 0x000fe400007fe4ff */
[----:B------:R-:W-:-:S04]  /*3de0*/  LEA R6, P0, R7, R8, 0x1 ;  /* 0x0000000807067211 */ /* 0x000fc800078008ff */
[----:B------:R-:W-:Y:S02]  /*3df0*/  LEA.HI.X R7, R7, R9, R10, 0x1, P0 ;  /* 0x0000000907077211 */ /* 0x000fe400000f0c0a */
[----:B-1----:R-:W-:-:S05]  /*3e00*/  F2FP.F16.F32.PACK_AB R4, RZ, R0 ;  /* 0x00000000ff04723e */ /* 0x002fca00000000ff */
[----:B------:R1:W-:Y:S02]  /*3e10*/  STG.E.U16 desc[UR6][R6.64], R4 ;  /* 0x0000000406007986 */ /* 0x0003e4000c101506 */
.L_x_271:
[----:B------:R-:W-:Y:S05]  /*3e20*/  BSYNC.RECONVERGENT B0 ;  /* 0x0000000000007941 */ /* 0x000fea0003800200 */
.L_x_270:
[----:B01----:R-:W-:Y:S02]  /*3e30*/  VIADD R6, R11, 0x2 ;  /* 0x000000020b067836 */ /* 0x003fe40000000000 */
[----:B------:R-:W-:-:S07]  /*3e40*/  VIADD R5, R5, 0x2 ;  /* 0x0000000205057836 */ /* 0x000fce0000000000 */
.L_x_267:
[----:B------:R-:W0:Y:S02]  /*3e50*/  LDCU UR4, c[0x0][0x394] ;  /* 0x00007280ff0477ac */ /* 0x000e240008000800 */
[----:B0-----:R-:W-:-:S04]  /*3e60*/  ULOP3.LUT UR4, UR4, 0x1, URZ, 0xc0, !UPT ;  /* 0x0000000104047892 */ /* 0x001fc8000f8ec0ff */
[----:B------:R-:W-:-:S09]  /*3e70*/  UISETP.NE.U32.AND UP0, UPT, UR4, 0x1, UPT ;  /* 0x000000010400788c */ /* 0x000fd2000bf05070 */
[----:B------:R-:W-:Y:S05]  /*3e80*/  BRA.U UP0, `(.L_x_256) ;  /* 0x0000000100547547 */ /* 0x000fea000b800000 */
[----:B------:R-:W0:Y:S01]  /*3e90*/  LDC R7, c[0x0][0x3a8] ;  /* 0x0000ea00ff077b82 */ /* 0x000e220000000800 */
[----:B------:R-:W-:Y:S01]  /*3ea0*/  ISETP.GE.U32.AND P1, PT, R2, R5, PT ;  /* 0x000000050200720c */ /* 0x000fe20003f26070 */
[----:B------:R-:W-:Y:S01]  /*3eb0*/  BSSY.RECONVERGENT B0, `(.L_x_256) ;  /* 0x0000012000007945 */ /* 0x000fe20003800200 */
[----:B------:R-:W-:Y:S01]  /*3ec0*/  ISETP.NE.AND P0, PT, R5, 0x10, PT ;  /* 0x000000100500780c */ /* 0x000fe20003f05270 */
[----:B0-----:R-:W-:-:S12]  /*3ed0*/  IMAD.IADD R0, R6, 0x1, -R7 ;  /* 0x0000000106007824 */ /* 0x001fd800078e0a07 */
[----:B------:R-:W-:Y:S01]  /*3ee0*/  @!P0 VIADD R6, R0, 0x20 ;  /* 0x0000002000068836 */ /* 0x000fe20000000000 */
[----:B------:R-:W-:Y:S06]  /*3ef0*/  @P1 BRA `(.L_x_272) ;  /* 0x0000000000341947 */ /* 0x000fec0003800000 */
        /* <DEDUP_REMOVED lines=13> */
.L_x_272:
[----:B------:R-:W-:Y:S05]  /*3fd0*/  BSYNC.RECONVERGENT B0 ;  /* 0x0000000000007941 */ /* 0x000fea0003800200 */
.L_x_256:
[----:B------:R-:W-:-:S13]  /*3fe0*/  ISETP.NE.AND P0, PT, R2, RZ, PT ;  /* 0x000000ff0200720c */ /* 0x000fda0003f05270 */
[----:B------:R-:W-:Y:S05]  /*3ff0*/  @P0 EXIT ;  /* 0x000000000000094d */ /* 0x000fea0003800000 */
[----:B------:R-:W1:Y:S02]  /*4000*/  LDC R3, c[0x0][0x3ac] ;  /* 0x0000eb00ff037b82 */ /* 0x000e640000000800 */
[----:B-1----:R-:W-:-:S04]  /*4010*/  VIADD R3, R3, 0xffffffff ;  /* 0xffffffff03037836 */ /* 0x002fc80000000000 */
[----:B------:R-:W-:-:S05]  /*4020*/  IMAD.WIDE.U32 R8, R3, 0x2, R8 ;  /* 0x0000000203087825 */ /* 0x000fca00078e0008 */
[----:B------:R-:W-:Y:S01]  /*4030*/  STG.E.U16 desc[UR6][R8.64], RZ ;  /* 0x000000ff08007986 */ /* 0x000fe2000c101506 */
[----:B------:R-:W-:Y:S05]  /*4040*/  EXIT ;  /* 0x000000000000794d */ /* 0x000fea0003800000 */
.L_x_273:
        /* <DEDUP_REMOVED lines=11> */
.L_x_319:


//--------------------- .text._Z25dotBasedInteractFwdKernelILj4ELj128ELj2ELj8ELj136ELj40ELj32ELj5ELj16ELj4EEvPK6__halfPS0_jjjjjjjjjj --------------------------
	.section	.text._Z25dotBasedInteractFwdKernelILj4ELj128ELj2ELj8ELj136ELj40ELj32ELj5ELj16ELj4EEvPK6__halfPS0_jjjjjjjjjj,"ax",@progbits
	.align	128
        .global         _Z25dotBasedInteractFwdKernelILj4ELj128ELj2ELj8ELj136ELj40ELj32ELj5ELj16ELj4EEvPK6__halfPS0_jjjjjjjjjj
        .type           _Z25dotBasedInteractFwdKernelILj4ELj128ELj2ELj8ELj136ELj40ELj32ELj5ELj16ELj4EEvPK6__halfPS0_jjjjjjjjjj,@function
        .size           _Z25dotBasedInteractFwdKernelILj4ELj128ELj2ELj8ELj136ELj40ELj32ELj5ELj16ELj4EEvPK6__halfPS0_jjjjjjjjjj,(.L_x_320 - _Z25dotBasedInteractFwdKernelILj4ELj128ELj2ELj8ELj136ELj40ELj32ELj5ELj16ELj4EEvPK6__halfPS0_jjjjjjjjjj)
        .other          _Z25dotBasedInteractFwdKernelILj4ELj128ELj2ELj8ELj136ELj40ELj32ELj5ELj16ELj4EEvPK6__halfPS0_jjjjjjjjjj,@"STO_CUDA_ENTRY STV_DEFAULT"
_Z25dotBasedInteractFwdKernelILj4ELj128ELj2ELj8ELj136ELj40ELj32ELj5ELj16ELj4EEvPK6__halfPS0_jjjjjjjjjj:
.text._Z25dotBasedInteractFwdKernelILj4ELj128ELj2ELj8ELj136ELj40ELj32ELj5ELj16ELj4EEvPK6__halfPS0_jjjjjjjjjj:
        /* <DEDUP_REMOVED lines=10> */
[----:B------:R-:W1:Y:S01]  /*00a0*/  LDC R0, c[0x0][0x394] ;  /* 0x0000e500ff007b82 */ /* 0x000e620000000800 */
[----:B------:R-:W2:Y:S01]  /*00b0*/  LDCU UR4, c[0x0][0x3a4] ;  /* 0x00007480ff0477ac */ /* 0x000ea20008000800 */
[----:B------:R-:W-:Y:S01]  /*00c0*/  MOV R6, 0x400 ;  /* 0x0000040000067802 */ /* 0x000fe20000000f00 */
[----:B------:R-:W-:Y:S01]  /*00d0*/  BSSY.RECONVERGENT B0, `(.L_x_274) ;  /* 0x00000a3000007945 */ /* 0x000fe20003800200 */
[----:B------:R-:W3:Y:S04]  /*00e0*/  LDCU.64 UR8, c[0x0][0x358] ;  /* 0x00006b00ff0877ac */ /* 0x000ee80008000a00 */
[----:B------:R-:W4:Y:S01]  /*00f0*/  LDC R4, c[0x0][0x398] ;  /* 0x0000e600ff047b82 */ /* 0x000f220000000800 */
[----:B--2---:R-:W-:-:S02]  /*0100*/  IMAD R7, R2, UR4, RZ ;  /* 0x0000000402077c24 */ /* 0x004fc4000f8e02ff */
[----:B------:R-:W-:Y:S02]  /*0110*/  IMAD.SHL.U32 R2, R9, 0x8, RZ ;  /* 0x0000000809027824 */ /* 0x000fe400078e00ff */
[----:B------:R-:W-:Y:S01]  /*0120*/  IMAD.SHL.U32 R7, R7, 0x2, RZ ;  /* 0x0000000207077824 */ /* 0x000fe200078e00ff */
[----:B-1----:R-:W-:Y:S02]  /*0130*/  ISETP.NE.AND P1, PT, R0, RZ, PT ;  /* 0x000000ff0000720c */ /* 0x002fe40003f25270 */
[----:B------:R-:W-:Y:S02]  /*0140*/  LOP3.LUT R11, R2, 0xf8, RZ, 0xc0, !PT ;  /* 0x000000f8020b7812 */ /* 0x000fe400078ec0ff */
[----:B0-----:R-:W-:Y:S02]  /*0150*/  LEA R6, R3, R6, 0x18 ;  /* 0x0000000603067211 */ /* 0x001fe400078ec0ff */
[----:B------:R-:W-:Y:S02]  /*0160*/  LOP3.LUT R3, R9, 0x1f, RZ, 0xc0, !PT ;  /* 0x0000001f09037812 */ /* 0x000fe400078ec0ff */
[----:B----4-:R-:W-:Y:S01]  /*0170*/  SHF.R.U32.HI R8, RZ, 0x2, R4 ;  /* 0x00000002ff087819 */ /* 0x010fe20000011604 */
[----:B------:R-:W-:Y:S01]  /*0180*/  IMAD.IADD R2, R7, 0x1, R6 ;  /* 0x0000000107027824 */ /* 0x000fe200078e0206 */
[----:B------:R-:W-:-:S02]  /*0190*/  IADD3 R9, PT, PT, R0, -0x1, RZ ;  /* 0xffffffff00097810 */ /* 0x000fc40007ffe0ff */
[----:B------:R-:W-:Y:S01]  /*01a0*/  ISETP.GE.U32.OR P0, PT, R3, R8, !P1 ;  /* 0x000000080300720c */ /* 0x000fe20004f06470 */
[----:B------:R-:W-:-:S12]  /*01b0*/  IMAD.IADD R10, R2, 0x1, R11 ;  /* 0x00000001020a7824 */ /* 0x000fd800078e020b */
[----:B---3--:R-:W-:Y:S05]  /*01c0*/  @P0 BRA `(.L_x_275) ;  /* 0x00000008004c0947 */ /* 0x008fea0003800000 */
[----:B------:R-:W0:Y:S01]  /*01d0*/  LDC.64 R52, c[0x0][0x380] ;  /* 0x0000e000ff347b82 */ /* 0x000e220000000a00 */
[----:B------:R-:W-:Y:S01]  /*01e0*/  ISETP.GE.U32.AND P0, PT, R9, 0xf, PT ;  /* 0x0000000f0900780c */ /* 0x000fe20003f06070 */
[----:B------:R-:W-:Y:S02]  /*01f0*/  IMAD R11, R5, R0, RZ ;  /* 0x00000000050b7224 */ /* 0x000fe400078e02ff */
[----:B------:R-:W-:Y:S02]  /*0200*/  IMAD.MOV.U32 R51, RZ, RZ, RZ ;  /* 0x000000ffff337224 */ /* 0x000fe400078e00ff */
[----:B------:R-:W-:Y:S01]  /*0210*/  IMAD R13, R11, R4, RZ ;  /* 0x000000040b0d7224 */ /* 0x000fe200078e02ff */
[----:B------:R-:W-:-:S03]  /*0220*/  LOP3.LUT R11, R0, 0xf, RZ, 0xc0, !PT ;  /* 0x0000000f000b7812 */ /* 0x000fc600078ec0ff */
[----:B0-----:R-:W-:-:S04]  /*0230*/  IMAD.WIDE.U32 R52, R13, 0x2, R52 ;  /* 0x000000020d347825 */ /* 0x001fc800078e0034 */
[----:B------:R-:W-:Y:S05]  /*0240*/  @!P0 BRA `(.L_x_276) ;  /* 0x0000000400008947 */ /* 0x000fea0003800000 */
[C---:B------:R-:W-:Y:S01]  /*0250*/  IMAD R15, R3.reuse, 0x8, R7 ;  /* 0x00000008030f7824 */ /* 0x040fe200078e0207 */
[----:B------:R-:W-:Y:S01]  /*0260*/  LOP3.LUT R51, R0, 0xfffffff0, RZ, 0xc0, !PT ;  /* 0xfffffff000337812 */ /* 0x000fe200078ec0ff */
[----:B------:R-:W-:-:S03]  /*0270*/  IMAD.WIDE.U32 R12, R3, 0x8, RZ ;  /* 0x00000008030c7825 */ /* 0x000fc600078e00ff */
[----:B------:R-:W-:Y:S02]  /*0280*/  IADD3 R50, PT, PT, R15, 0x880, R6 ;  /* 0x000008800f327810 */ /* 0x000fe40007ffe006 */
[----:B------:R-:W-:Y:S01]  /*0290*/  IADD3 R54, PT, PT, -R51, RZ, RZ ;  /* 0x000000ff33367210 */ /* 0x000fe20007ffe1ff */
[----:B------:R-:W-:-:S07]  /*02a0*/  IMAD.WIDE.U32 R14, R4, 0x2, -R12 ;  /* 0x00000002040e7825 */ /* 0x000fce00078e080c */
.L_x_277:
[----:B------:R-:W-:-:S05]  /*02b0*/  IADD3 R16, P0, PT, R12, R52, RZ ;  /* 0x000000340c107210 */ /* 0x000fca0007f1e0ff */
[----:B------:R-:W-:Y:S02]  /*02c0*/  IMAD.X R17, R13, 0x1, R53, P0 ;  /* 0x000000010d117824 */ /* 0x000fe400000e0635 */
[----:B------:R-:W-:-:S04]  /*02d0*/  IMAD.WIDE.U32 R18, R4, 0x2, R16 ;  /* 0x0000000204127825 */ /* 0x000fc800078e0010 */
[----:B------:R-:W2:Y:S01]  /*02e0*/  LDG.E.64.CONSTANT R16, desc[UR8][R16.64] ;  /* 0x0000000810107981 */ /* 0x000ea2000c1e9b00 */
[----:B------:R-:W-:-:S03]  /*02f0*/  IMAD.WIDE.U32 R20, R4, 0x2, R18 ;  /* 0x0000000204147825 */ /* 0x000fc600078e0012 */
[----:B------:R-:W3:Y:S01]  /*0300*/  LDG.E.64.CONSTANT R18, desc[UR8][R18.64] ;  /* 0x0000000812127981 */ /* 0x000ee2000c1e9b00 */
[----:B------:R-:W-:-:S03]  /*0310*/  IMAD.WIDE.U32 R22, R4, 0x2, R20 ;  /* 0x0000000204167825 */ /* 0x000fc600078e0014 */
[----:B------:R-:W4:Y:S01]  /*0320*/  LDG.E.64.CONSTANT R20, desc[UR8][R20.64] ;  /* 0x0000000814147981 */ /* 0x000f22000c1e9b00 */
[----:B------:R-:W-:-:S03]  /*0330*/  IMAD.WIDE.U32 R24, R4, 0x2, R22 ;  /* 0x0000000204187825 */ /* 0x000fc600078e0016 */
[----:B------:R-:W5:Y:S01]  /*0340*/  LDG.E.64.CONSTANT R22, desc[UR8][R22.64] ;  /* 0x0000000816167981 */ /* 0x000f62000c1e9b00 */
        /* <DEDUP_REMOVED lines=21> */
[----:B------:R-:W5:Y:S04]  /*04a0*/  LDG.E.64.CONSTANT R46, desc[UR8][R46.64] ;  /* 0x000000082e2e7981 */ /* 0x000f68000c1e9b00 */
[----:B------:R-:W5:Y:S01]  /*04b0*/  LDG.E.64.CONSTANT R48, desc[UR8][R38.64] ;  /* 0x0000000826307981 */ /* 0x000f62000c1e9b00 */
[----:B------:R-:W-:-:S05]  /*04c0*/  VIADD R54, R54, 0x10 ;  /* 0x0000001036367836 */ /* 0x000fca0000000000 */
[----:B------:R-:W-:Y:S01]  /*04d0*/  ISETP.NE.AND P0, PT, R54, RZ, PT ;  /* 0x000000ff3600720c */ /* 0x000fe20003f05270 */
[----:B--2---:R0:W-:Y:S04]  /*04e0*/  STS.64 [R50+-0x880], R16 ;  /* 0xfff7801032007388 */ /* 0x0041e80000000a00 */
[----:B---3--:R-:W-:Y:S01]  /*04f0*/  STS.64 [R50+-0x770], R18 ;  /* 0xfff8901232007388 */ /* 0x008fe20000000a00 */
[----:B0-----:R-:W-:Y:S01]  /*0500*/  IMAD.MOV.U32 R16, RZ, RZ, R52 ;  /* 0x000000ffff107224 */ /* 0x001fe200078e0034 */
[----:B------:R-:W-:Y:S02]  /*0510*/  IADD3 R52, P2, PT, R14, R38, RZ ;  /* 0x000000260e347210 */ /* 0x000fe40007f5e0ff */
[----:B----4-:R-:W-:Y:S01]  /*0520*/  STS.64 [R50+-0x660], R20 ;  /* 0xfff9a01432007388 */ /* 0x010fe20000000a00 */
[----:B------:R-:W-:-:S03]  /*0530*/  MOV R17, R53 ;  /* 0x0000003500117202 */ /* 0x000fc60000000f00 */
[----:B-----5:R-:W-:Y:S01]  /*0540*/  STS.64 [R50+-0x550], R22 ;  /* 0xfffab01632007388 */ /* 0x020fe20000000a00 */
[----:B------:R-:W-:-:S03]  /*0550*/  IMAD.X R53, R15, 0x1, R39, P2 ;  /* 0x000000010f357824 */ /* 0x000fc600010e0627 */
[----:B------:R-:W-:Y:S04]  /*0560*/  STS.64 [R50+-0x440], R24 ;  /* 0xfffbc01832007388 */ /* 0x000fe80000000a00 */
[----:B------:R-:W-:Y:S04]  /*0570*/  STS.64 [R50+-0x330], R26 ;  /* 0xfffcd01a32007388 */ /* 0x000fe80000000a00 */
[----:B------:R-:W-:Y:S04]  /*0580*/  STS.64 [R50+-0x220], R28 ;  /* 0xfffde01c32007388 */ /* 0x000fe80000000a00 */
[----:B------:R-:W-:Y:S04]  /*0590*/  STS.64 [R50+-0x110], R30 ;  /* 0xfffef01e32007388 */ /* 0x000fe80000000a00 */
[----:B------:R-:W-:Y:S04]  /*05a0*/  STS.64 [R50], R32 ;  /* 0x0000002032007388 */ /* 0x000fe80000000a00 */
[----:B------:R-:W-:Y:S04]  /*05b0*/  STS.64 [R50+0x110], R34 ;  /* 0x0001102232007388 */ /* 0x000fe80000000a00 */
[----:B------:R-:W-:Y:S04]  /*05c0*/  STS.64 [R50+0x220], R36 ;  /* 0x0002202432007388 */ /* 0x000fe80000000a00 */
[----:B------:R-:W-:Y:S04]  /*05d0*/  STS.64 [R50+0x330], R40 ;  /* 0x0003302832007388 */ /* 0x000fe80000000a00 */
[----:B------:R-:W-:Y:S04]  /*05e0*/  STS.64 [R50+0x440], R42 ;  /* 0x0004402a32007388 */ /* 0x000fe80000000a00 */
[----:B------:R-:W-:Y:S04]  /*05f0*/  STS.64 [R50+0x550], R44 ;  /* 0x0005502c32007388 */ /* 0x000fe80000000a00 */
[----:B------:R-:W-:Y:S04]  /*0600*/  STS.64 [R50+0x660], R46 ;  /* 0x0006602e32007388 */ /* 0x000fe80000000a00 */
[----:B------:R0:W-:Y:S02]  /*0610*/  STS.64 [R50+0x770], R48 ;  /* 0x0007703032007388 */ /* 0x0001e40000000a00 */
[----:B0-----:R-:W-:Y:S01]  /*0620*/  VIADD R50, R50, 0x1100 ;  /* 0x0000110032327836 */ /* 0x001fe20000000000 */
[----:B------:R-:W-:Y:S06]  /*0630*/  @P0 BRA `(.L_x_277) ;  /* 0xfffffffc001c0947 */ /* 0x000fec000383ffff */
[----:B------:R-:W-:-:S07]  /*0640*/  IMAD.WIDE.U32 R52, R4, 0x20, R16 ;  /* 0x0000002004347825 */ /* 0x000fce00078e0010 */
.L_x_276:
[----:B------:R-:W-:-:S13]  /*0650*/  ISETP.NE.AND P0, PT, R11, RZ, PT ;  /* 0x000000ff0b00720c */ /* 0x000fda0003f05270 */
[----:B------:R-:W-:Y:S05]  /*0660*/  @!P0 BRA `(.L_x_275) ;  /* 0x0000000400248947 */ /* 0x000fea0003800000 */
[----:B------:R-:W-:Y:S02]  /*0670*/  ISETP.GE.U32.AND P0, PT, R11, 0x8, PT ;  /* 0x000000080b00780c */ /* 0x000fe40003f06070 */
[----:B------:R-:W-:-:S04]  /*0680*/  LOP3.LUT R30, R0, 0x7, RZ, 0xc0, !PT ;  /* 0x00000007001e7812 */ /* 0x000fc800078ec0ff */
[----:B------:R-:W-:-:S07]  /*0690*/  ISETP.NE.AND P2, PT, R30, RZ, PT ;  /* 0x000000ff1e00720c */ /* 0x000fce0003f45270 */
[----:B------:R-:W-:Y:S06]  /*06a0*/  @!P0 BRA `(.L_x_278) ;  /* 0x0000000000888947 */ /* 0x000fec0003800000 */
[----:B------:R-:W-:-:S04]  /*06b0*/  IMAD.WIDE.U32 R14, R4, 0x2, R52 ;  /* 0x00000002040e7825 */ /* 0x000fc800078e0034 */
[----:B------:R-:W-:-:S04]  /*06c0*/  IMAD.WIDE.U32 R12, R3, 0x8, R52 ;  /* 0x00000008030c7825 */ /* 0x000fc800078e0034 */
[--C-:B------:R-:W-:Y:S02]  /*06d0*/  IMAD.WIDE.U32 R16, R4, 0x2, R14.reuse ;  /* 0x0000000204107825 */ /* 0x100fe400078e000e */
[----:B------:R-:W2:Y:S02]  /*06e0*/  LDG.E.64.CONSTANT R12, desc[UR8][R12.64] ;  /* 0x000000080c0c7981 */ /* 0x000ea4000c1e9b00 */
[----:B------:R-:W-:-:S04]  /*06f0*/  IMAD.WIDE.U32 R14, R3, 0x8, R14 ;  /* 0x00000008030e7825 */ /* 0x000fc800078e000e */
[--C-:B------:R-:W-:Y:S02]  /*0700*/  IMAD.WIDE.U32 R20, R4, 0x2, R16.reuse ;  /* 0x0000000204147825 */ /* 0x100fe400078e0010 */
[----:B------:R-:W3:Y:S02]  /*0710*/  LDG.E.64.CONSTANT R14, desc[UR8][R14.64] ;  /* 0x000000080e0e7981 */ /* 0x000ee4000c1e9b00 */
[----:B------:R-:W-:-:S04]  /*0720*/  IMAD.WIDE.U32 R18, R3, 0x8, R16 ;  /* 0x0000000803127825 */ /* 0x000fc800078e0010 */
[C---:B------:R-:W-:Y:S02]  /*0730*/  IMAD.WIDE.U32 R22, R4.reuse, 0x2, R20 ;  /* 0x0000000204167825 */ /* 0x040fe400078e0014 */
[----:B------:R-:W4:Y:S02]  /*0740*/  LDG.E.64.CONSTANT R18, desc[UR8][R18.64] ;  /* 0x0000000812127981 */ /* 0x000f24000c1e9b00 */
[----:B------:R-:W-:-:S04]  /*0750*/  IMAD.WIDE.U32 R24, R4, 0x2, R22 ;  /* 0x0000000204187825 */ /* 0x000fc800078e0016 */
[----:B------:R-:W-:-:S04]  /*0760*/  IMAD.WIDE.U32 R26, R4, 0x2, R24 ;  /* 0x00000002041a7825 */ /* 0x000fc800078e0018 */
[----:B------:R-:W-:-:S04]  /*0770*/  IMAD.WIDE.U32 R16, R4, 0x2, R26 ;  /* 0x0000000204107825 */ /* 0x000fc800078e001a */
[----:B------:R-:W-:-:S04]  /*0780*/  IMAD.WIDE.U32 R20, R3, 0x8, R20 ;  /* 0x0000000803147825 */ /* 0x000fc800078e0014 */
[C---:B------:R-:W-:Y:S02]  /*0790*/  IMAD.WIDE.U32 R22, R3.reuse, 0x8, R22 ;  /* 0x0000000803167825 */ /* 0x040fe400078e0016 */
[----:B------:R-:W5:Y:S02]  /*07a0*/  LDG.E.64.CONSTANT R20, desc[UR8][R20.64] ;  /* 0x0000000814147981 */ /* 0x000f64000c1e9b00 */
[C---:B------:R-:W-:Y:S02]  /*07b0*/  IMAD.WIDE.U32 R24, R3.reuse, 0x8, R24 ;  /* 0x0000000803187825 */ /* 0x040fe400078e0018 */
[----:B------:R-:W5:Y:S02]  /*07c0*/  LDG.E.64.CONSTANT R22, desc[UR8][R22.64] ;  /* 0x0000000816167981 */ /* 0x000f64000c1e9b00 */
[C---:B------:R-:W-:Y:S02]  /*07d0*/  IMAD.WIDE.U32 R26, R3.reuse, 0x8, R26 ;  /* 0x00000008031a7825 */ /* 0x040fe400078e001a */
[----:B------:R-:W5:Y:S02]  /*07e0*/  LDG.E.64.CONSTANT R24, desc[UR8][R24.64] ;  /* 0x0000000818187981 */ /* 0x000f64000c1e9b00 */
[----:B------:R-:W-:-:S02]  /*07f0*/  IMAD.WIDE.U32 R28, R3, 0x8, R16 ;  /* 0x00000008031c7825 */ /* 0x000fc400078e0010 */
[----:B------:R-:W5:Y:S04]  /*0800*/  LDG.E.64.CONSTANT R26, desc[UR8][R26.64] ;  /* 0x000000081a1a7981 */ /* 0x000f68000c1e9b00 */
[----:B------:R-:W5:Y:S01]  /*0810*/  LDG.E.64.CONSTANT R28, desc[UR8][R28.64] ;  /* 0x000000081c1c7981 */ /* 0x000f62000c1e9b00 */
[C---:B------:R-:W-:Y:S02]  /*0820*/  IMAD R11, R51.reuse, 0x110, R10 ;  /* 0x00000110330b7824 */ /* 0x040fe400078e020a */
[----:B------:R-:W-:Y:S02]  /*0830*/  VIADD R51, R51, 0x8 ;  /* 0x0000000833337836 */ /* 0x000fe40000000000 */
[----:B------:R-:W-:Y:S01]  /*0840*/  IMAD.WIDE.U32 R52, R4, 0x2, R16 ;  /* 0x0000000204347825 */ /* 0x000fe200078e0010 */
[----:B--2---:R0:W-:Y:S04]  /*0850*/  STS.64 [R11], R12 ;  /* 0x0000000c0b007388 */ /* 0x0041e80000000a00 */
[----:B---3--:R0:W-:Y:S04]  /*0860*/  STS.64 [R11+0x110], R14 ;  /* 0x0001100e0b007388 */ /* 0x0081e80000000a00 */
[----:B----4-:R0:W-:Y:S04]  /*0870*/  STS.64 [R11+0x220], R18 ;  /* 0x000220120b007388 */ /* 0x0101e80000000a00 */
[----:B-----5:R0:W-:Y:S04]  /*0880*/  STS.64 [R11+0x330], R20 ;  /* 0x000330140b007388 */ /* 0x0201e80000000a00 */
[----:B------:R0:W-:Y:S04]  /*0890*/  STS.64 [R11+0x440], R22 ;  /* 0x000440160b007388 */ /* 0x0001e80000000a00 */
[----:B------:R0:W-:Y:S04]  /*08a0*/  STS.64 [R11+0x550], R24 ;  /* 0x000550180b007388 */ /* 0x0001e80000000a00 */
[----:B------:R0:W-:Y:S04]  /*08b0*/  STS.64 [R11+0x660], R26 ;  /* 0x0006601a0b007388 */ /* 0x0001e80000000a00 */
[----:B------:R0:W-:Y:S02]  /*08c0*/  STS.64 [R11+0x770], R28 ;  /* 0x0007701c0b007388 */ /* 0x0001e40000000a00 */
.L_x_278:
[----:B------:R-:W-:Y:S05]  /*08d0*/  @!P2 BRA `(.L_x_275) ;  /* 0x000000000088a947 */ /* 0x000fea0003800000 */
[----:B------:R-:W-:-:S13]  /*08e0*/  ISETP.GE.U32.AND P0, PT, R30, 0x4, PT ;  /* 0x000000041e00780c */ /* 0x000fda0003f06070 */
[----:B0-----:R-:W-:-:S04]  /*08f0*/  @P0 IMAD.WIDE.U32 R14, R4, 0x2, R52 ;  /* 0x00000002040e0825 */ /* 0x001fc800078e0034 */
[----:B------:R-:W-:-:S04]  /*0900*/  @P0 IMAD.WIDE.U32 R12, R3, 0x8, R52 ;  /* 0x00000008030c0825 */ /* 0x000fc800078e0034 */
[--C-:B------:R-:W-:Y:S02]  /*0910*/  @P0 IMAD.WIDE.U32 R16, R4, 0x2, R14.reuse ;  /* 0x0000000204100825 */ /* 0x100fe400078e000e */
[----:B------:R-:W2:Y:S02]  /*0920*/  @P0 LDG.E.64.CONSTANT R12, desc[UR8][R12.64] ;  /* 0x000000080c0c0981 */ /* 0x000ea4000c1e9b00 */
[----:B------:R-:W-:-:S04]  /*0930*/  @P0 IMAD.WIDE.U32 R14, R3, 0x8, R14 ;  /* 0x00000008030e0825 */ /* 0x000fc800078e000e */
[--C-:B------:R-:W-:Y:S02]  /*0940*/  @P0 IMAD.WIDE.U32 R18, R4, 0x2, R16.reuse ;  /* 0x0000000204120825 */ /* 0x100fe400078e0010 */
[----:B------:R-:W3:Y:S02]  /*0950*/  @P0 LDG.E.64.CONSTANT R14, desc[UR8][R14.64] ;  /* 0x000000080e0e0981 */ /* 0x000ee4000c1e9b00 */
[----:B------:R-:W-:-:S04]  /*0960*/  @P0 IMAD.WIDE.U32 R16, R3, 0x8, R16 ;  /* 0x0000000803100825 */ /* 0x000fc800078e0010 */
[----:B------:R-:W-:Y:S02]  /*0970*/  @P0 IMAD.WIDE.U32 R20, R3, 0x8, R18 ;  /* 0x0000000803140825 */ /* 0x000fe400078e0012 */
[----:B------:R-:W4:Y:S04]  /*0980*/  @P0 LDG.E.64.CONSTANT R16, desc[UR8][R16.64] ;  /* 0x0000000810100981 */ /* 0x000f28000c1e9b00 */
[----:B------:R-:W5:Y:S01]  /*0990*/  @P0 LDG.E.64.CONSTANT R20, desc[UR8][R20.64] ;  /* 0x0000000814140981 */ /* 0x000f62000c1e9b00 */
[----:B------:R-:W-:Y:S01]  /*09a0*/  @P0 IMAD R22, R51, 0x110, R10 ;  /* 0x0000011033160824 */ /* 0x000fe200078e020a */
[----:B------:R-:W-:-:S04]  /*09b0*/  LOP3.LUT R11, R0, 0x3, RZ, 0xc0, !PT ;  /* 0x00000003000b7812 */ /* 0x000fc800078ec0ff */
[----:B------:R-:W-:Y:S01]  /*09c0*/  ISETP.NE.AND P2, PT, R11, RZ, PT ;  /* 0x000000ff0b00720c */ /* 0x000fe20003f45270 */
[----:B------:R-:W-:Y:S01]  /*09d0*/  @P0 IMAD.WIDE.U32 R52, R4, 0x2, R18 ;  /* 0x0000000204340825 */ /* 0x000fe200078e0012 */
[----:B------:R-:W-:Y:S01]  /*09e0*/  @P0 IADD3 R51, PT, PT, R51, 0x4, RZ ;  /* 0x0000000433330810 */ /* 0x000fe20007ffe0ff */
[----:B--2---:R1:W-:Y:S04]  /*09f0*/  @P0 STS.64 [R22], R12 ;  /* 0x0000000c16000388 */ /* 0x0043e80000000a00 */
[----:B---3--:R1:W-:Y:S04]  /*0a00*/  @P0 STS.64 [R22+0x110], R14 ;  /* 0x0001100e16000388 */ /* 0x0083e80000000a00 */
[----:B----4-:R1:W-:Y:S04]  /*0a10*/  @P0 STS.64 [R22+0x220], R16 ;  /* 0x0002201016000388 */ /* 0x0103e80000000a00 */
[----:B-----5:R1:W-:Y:S01]  /*0a20*/  @P0 STS.64 [R22+0x330], R20 ;  /* 0x0003301416000388 */ /* 0x0203e20000000a00 */
[----:B------:R-:W-:Y:S05]  /*0a30*/  @!P2 BRA `(.L_x_275) ;  /* 0x000000000030a947 */ /* 0x000fea0003800000 */
[----:B-1----:R-:W-:Y:S02]  /*0a40*/  IMAD R12, R51, 0x110, R7 ;  /* 0x00000110330c7824 */ /* 0x002fe400078e0207 */
[----:B------:R-:W-:-:S04]  /*0a50*/  IMAD.WIDE.U32 R52, R3, 0x8, R52 ;  /* 0x0000000803347825 */ /* 0x000fc800078e0034 */
[----:B------:R-:W-:Y:S02]  /*0a60*/  IMAD R13, R3, 0x8, R12 ;  /* 0x00000008030d7824 */ /* 0x000fe400078e020c */
[----:B------:R-:W-:Y:S02]  /*0a70*/  IMAD.MOV R11, RZ, RZ, -R11 ;  /* 0x000000ffff0b7224 */ /* 0x000fe400078e0a0b */
[----:B------:R-:W-:-:S07]  /*0a80*/  IMAD.IADD R13, R6, 0x1, R13 ;  /* 0x00000001060d7824 */ /* 0x000fce00078e020d */
.L_x_279:
[----:B------:R0:W2:Y:S01]  /*0a90*/  LDG.E.64.CONSTANT R14, desc[UR8][R52.64] ;  /* 0x00000008340e7981 */ /* 0x0000a2000c1e9b00 */
[----:B------:R-:W-:-:S04]  /*0aa0*/  IADD3 R11, PT, PT, R11, 0x1, RZ ;  /* 0x000000010b0b7810 */ /* 0x000fc80007ffe0ff */
[----:B------:R-:W-:Y:S01]  /*0ab0*/  ISETP.NE.AND P0, PT, R11, RZ, PT ;  /* 0x000000ff0b00720c */ /* 0x000fe20003f05270 */
[----:B0-----:R-:W-:Y:S01]  /*0ac0*/  IMAD.WIDE.U32 R52, R4, 0x2, R52 ;  /* 0x0000000204347825 */ /* 0x001fe200078e0034 */
[----:B--2---:R0:W-:Y:S03]  /*0ad0*/  STS.64 [R13], R14 ;  /* 0x0000000e0d007388 */ /* 0x0041e60000000a00 */
[----:B0-----:R-:W-:-:S08]  /*0ae0*/  VIADD R13, R13, 0x110 ;  /* 0x000001100d0d7836 */ /* 0x001fd00000000000 */
[----:B------:R-:W-:Y:S05]  /*0af0*/  @P0 BRA `(.L_x_279) ;  /* 0xfffffffc00e40947 */ /* 0x000fea000383ffff */
.L_x_275:
[----:B------:R-:W-:Y:S05]  /*0b00*/  BSYNC.RECONVERGENT B0 ;  /* 0x0000000000007941 */ /* 0x000fea0003800200 */
.L_x_274:
[----:B------:R-:W2:Y:S01]  /*0b10*/  LDCU UR4, c[0x0][0x3a0] ;  /* 0x00007400ff0477ac */ /* 0x000ea20008000800 */
[----:B------:R-:W-:Y:S01]  /*0b20*/  IMAD.IADD R4, R3, 0x1, R4 ;  /* 0x0000000103047824 */ /* 0x000fe200078e0204 */
[----:B------:R-:W-:Y:S04]  /*0b30*/  BSSY.RECONVERGENT B0, `(.L_x_280) ;  /* 0x0000030000007945 */ /* 0x000fe80003800200 */
[----:B--2---:R-:W-:-:S13]  /*0b40*/  ISETP.GE.U32.OR P0, PT, R4, UR4, !P1 ;  /* 0x0000000404007c0c */ /* 0x004fda000cf06470 */
[----:B------:R-:W-:Y:S05]  /*0b50*/  @P0 BRA `(.L_x_281) ;  /* 0x0000000000b40947 */ /* 0x000fea0003800000 */
[----:B------:R-:W-:Y:S01]  /*0b60*/  ISETP.GE.U32.AND P2, PT, R9, 0x7, PT ;  /* 0x000000070900780c */ /* 0x000fe20003f46070 */
[----:B------:R-:W-:Y:S01]  /*0b70*/  IMAD.MOV.U32 R9, RZ, RZ, RZ ;  /* 0x000000ffff097224 */ /* 0x000fe200078e00ff */
[----:B01----:R-:W-:-:S04]  /*0b80*/  LOP3.LUT R13, R0, 0x7, RZ, 0xc0, !PT ;  /* 0x00000007000d7812 */ /* 0x003fc800078ec0ff */
[----:B------:R-:W-:-:S07]  /*0b90*/  ISETP.NE.AND P0, PT, R13, RZ, PT ;  /* 0x000000ff0d00720c */ /* 0x000fce0003f05270 */
[----:B------:R-:W-:Y:S06]  /*0ba0*/  @!P2 BRA `(.L_x_282) ;  /* 0x000000000040a947 */ /* 0x000fec0003800000 */
[----:B------:R-:W-:Y:S02]  /*0bb0*/  LEA R11, R4, R7, 0x1 ;  /* 0x00000007040b7211 */ /* 0x000fe400078e08ff */
[----:B------:R-:W-:Y:S02]  /*0bc0*/  LOP3.LUT R9, R0, 0xfffffff8, RZ, 0xc0, !PT ;  /* 0xfffffff800097812 */ /* 0x000fe400078ec0ff */
[----:B------:R-:W-:-:S03]  /*0bd0*/  IADD3 R12, PT, PT, R11, 0x440, R6 ;  /* 0x000004400b0c7810 */ /* 0x000fc60007ffe006 */
[----:B------:R-:W-:-:S07]  /*0be0*/  IMAD.MOV R11, RZ, RZ, -R9 ;  /* 0x000000ffff0b7224 */ /* 0x000fce00078e0a09 */
.L_x_283:
        /* <DEDUP_REMOVED lines=10> */
[----:B0-----:R-:W-:Y:S01]  /*0c90*/  VIADD R12, R12, 0x880 ;  /* 0x000008800c0c7836 */ /* 0x001fe20000000000 */
[----:B------:R-:W-:Y:S06]  /*0ca0*/  @P2 BRA `(.L_x_283) ;  /* 0xfffffffc00d02947 */ /* 0x000fec000383ffff */
.L_x_282:
[----:B------:R-:W-:Y:S05]  /*0cb0*/  @!P0 BRA `(.L_x_281) ;  /* 0x00000000005c8947 */ /* 0x000fea0003800000 */
[----:B------:R-:W-:Y:S02]  /*0cc0*/  ISETP.GE.U32.AND P0, PT, R13, 0x4, PT ;  /* 0x000000040d00780c */ /* 0x000fe40003f06070 */
[----:B------:R-:W-:-:S04]  /*0cd0*/  LOP3.LUT R12, R0, 0x3, RZ, 0xc0, !PT ;  /* 0x00000003000c7812 */ /* 0x000fc800078ec0ff */
[----:B------:R-:W-:-:S07]  /*0ce0*/  ISETP.NE.AND P2, PT, R12, RZ, PT ;  /* 0x000000ff0c00720c */ /* 0x000fce0003f45270 */
[----:B------:R-:W-:Y:S06]  /*0cf0*/  @!P0 BRA `(.L_x_284) ;  /* 0x00000000001c8947 */ /* 0x000fec0003800000 */
[C---:B------:R-:W-:Y:S02]  /*0d00*/  IMAD R11, R9.reuse, 0x88, R4 ;  /* 0x00000088090b7824 */ /* 0x040fe400078e0204 */
[----:B------:R-:W-:-:S03]  /*0d10*/  VIADD R9, R9, 0x4 ;  /* 0x0000000409097836 */ /* 0x000fc60000000000 */
[----:B------:R-:W-:-:S05]  /*0d20*/  LEA R11, R11, R2, 0x1 ;  /* 0x000000020b0b7211 */ /* 0x000fca00078e08ff */
[----:B------:R0:W-:Y:S04]  /*0d30*/  STS.U16 [R11], RZ ;  /* 0x000000ff0b007388 */ /* 0x0001e80000000400 */
[----:B------:R0:W-:Y:S04]  /*0d40*/  STS.U16 [R11+0x110], RZ ;  /* 0x000110ff0b007388 */ /* 0x0001e80000000400 */
[----:B------:R0:W-:Y:S04]  /*0d50*/  STS.U16 [R11+0x220], RZ ;  /* 0x000220ff0b007388 */ /* 0x0001e80000000400 */
[----:B------:R0:W-:Y:S02]  /*0d60*/  STS.U16 [R11+0x330], RZ ;  /* 0x000330ff0b007388 */ /* 0x0001e40000000400 */
.L_x_284:
[----:B------:R-:W-:Y:S05]  /*0d70*/  @!P2 BRA `(.L_x_281) ;  /* 0x00000000002ca947 */ /* 0x000fea0003800000 */
[----:B------:R-:W-:Y:S02]  /*0d80*/  ISETP.NE.AND P0, PT, R12, 0x1, PT ;  /* 0x000000010c00780c */ /* 0x000fe40003f05270 */
[----:B0-----:R-:W-:-:S04]  /*0d90*/  LOP3.LUT R11, R0, 0x1, RZ, 0xc0, !PT ;  /* 0x00000001000b7812 */ /* 0x001fc800078ec0ff */
[----:B------:R-:W-:-:S07]  /*0da0*/  ISETP.NE.U32.AND P2, PT, R11, 0x1, PT ;  /* 0x000000010b00780c */ /* 0x000fce0003f45070 */
[C---:B------:R-:W-:Y:S02]  /*0db0*/  @P0 IMAD R11, R9.reuse, 0x88, R4 ;  /* 0x00000088090b0824 */ /* 0x040fe400078e0204 */
[----:B------:R-:W-:Y:S02]  /*0dc0*/  @P0 VIADD R9, R9, 0x2 ;  /* 0x0000000209090836 */ /* 0x000fe40000000000 */
[----:B------:R-:W-:Y:S02]  /*0dd0*/  @P0 IMAD R11, R11, 0x2, R2 ;  /* 0x000000020b0b0824 */ /* 0x000fe400078e0202 */
[----:B------:R-:W-:-:S03]  /*0de0*/  @!P2 IMAD R9, R9, 0x88, R4 ;  /* 0x000000880909a824 */ /* 0x000fc600078e0204 */
[----:B------:R2:W-:Y:S02]  /*0df0*/  @P0 STS.U16 [R11], RZ ;  /* 0x000000ff0b000388 */ /* 0x0005e40000000400 */
[----:B------:R-:W-:Y:S02]  /*0e00*/  @!P2 LEA R9, R9, R2, 0x1 ;  /* 0x000000020909a211 */ /* 0x000fe400078e08ff */
[----:B------:R2:W-:Y:S04]  /*0e10*/  @P0 STS.U16 [R11+0x110], RZ ;  /* 0x000110ff0b000388 */ /* 0x0005e80000000400 */
[----:B------:R2:W-:Y:S02]  /*0e20*/  @!P2 STS.U16 [R9], RZ ;  /* 0x000000ff0900a388 */ /* 0x0005e40000000400 */
.L_x_281:
[----:B------:R-:W-:Y:S05]  /*0e30*/  BSYNC.RECONVERGENT B0 ;  /* 0x0000000000007941 */ /* 0x000fea0003800200 */
.L_x_280:
[----:B------:R-:W3:Y:S01]  /*0e40*/  LDCU UR5, c[0x0][0x39c] ;  /* 0x00007380ff0577ac */ /* 0x000ee20008000800 */
[----:B------:R-:W-:Y:S01]  /*0e50*/  BSSY.RECONVERGENT B0, `(.L_x_285) ;  /* 0x0000042000007945 */ /* 0x000fe20003800200 */
[----:B------:R-:W-:Y:S01]  /*0e60*/  USHF.R.U32.HI UR4, URZ, 0x2, UR4 ;  /* 0x00000002ff047899 */ /* 0x000fe20008011604 */
[----:B---3--:R-:W-:-:S05]  /*0e70*/  ISETP.GE.U32.AND P0, PT, R0, UR5, PT ;  /* 0x0000000500007c0c */ /* 0x008fca000bf06070 */
[----:B------:R-:W-:-:S13]  /*0e80*/  ISETP.GE.U32.OR P0, PT, R3, UR4, P0 ;  /* 0x0000000403007c0c */ /* 0x000fda0008706470 */
[----:B------:R-:W-:Y:S05]  /*0e90*/  @P0 BRA `(.L_x_286) ;  /* 0x0000000000f40947 */ /* 0x000fea0003800000 */
[----:B--2---:R-:W2:Y:S01]  /*0ea0*/  LDC R9, c[0x0][0x394] ;  /* 0x0000e500ff097b82 */ /* 0x004ea20000000800 */
[C---:B0-----:R-:W-:Y:S01]  /*0eb0*/  VIADD R11, R0.reuse, -UR5 ;  /* 0x80000005000b7c36 */ /* 0x041fe20008000000 */
[----:B------:R-:W-:-:S04]  /*0ec0*/  IADD3 R4, PT, PT, -R0, UR5, RZ ;  /* 0x0000000500047c10 */ /* 0x000fc8000fffe1ff */
[----:B------:R-:W-:Y:S02]  /*0ed0*/  ISETP.GT.U32.AND P2, PT, R11, -0x8, PT ;  /* 0xfffffff80b00780c */ /* 0x000fe40003f44070 */
[----:B-1----:R-:W-:-:S04]  /*0ee0*/  LOP3.LUT R13, R4, 0x7, RZ, 0xc0, !PT ;  /* 0x00000007040d7812 */ /* 0x002fc800078ec0ff */
[----:B------:R-:W-:-:S07]  /*0ef0*/  ISETP.NE.AND P0, PT, R13, RZ, PT ;  /* 0x000000ff0d00720c */ /* 0x000fce0003f05270 */
[----:B------:R-:W-:Y:S06]  /*0f00*/  @P2 BRA `(.L_x_287) ;  /* 0x0000000000682947 */ /* 0x000fec0003800000 */
[----:B------:R-:W-:Y:S01]  /*0f10*/  IMAD R12, R0, 0x110, R7 ;  /* 0x00000110000c7824 */ /* 0x000fe200078e0207 */
[----:B------:R-:W-:-:S03]  /*0f20*/  LOP3.LUT R7, R4, 0xfffffff8, RZ, 0xc0, !PT ;  /* 0xfffffff804077812 */ /* 0x000fc600078ec0ff */
[----:B------:R-:W-:Y:S02]  /*0f30*/  IMAD R11, R3, 0x8, R12 ;  /* 0x00000008030b7824 */ /* 0x000fe400078e020c */
[----:B------:R-:W-:-:S03]  /*0f40*/  IMAD.MOV R7, RZ, RZ, -R7 ;  /* 0x000000ffff077224 */ /* 0x000fc600078e0a07 */
[----:B------:R-:W-:-:S07]  /*0f50*/  IADD3 R6, PT, PT, R11, 0x440, R6 ;  /* 0x000004400b067810 */ /* 0x000fce0007ffe006 */
.L_x_288:
[----:B------:R-:W-:Y:S01]  /*0f60*/  IADD3 R7, PT, PT, R7, 0x8, RZ ;  /* 0x0000000807077810 */ /* 0x000fe20007ffe0ff */
[----:B------:R-:W-:Y:S01]  /*0f70*/  STS [R6+-0x440], RZ ;  /* 0xfffbc0ff06007388 */ /* 0x000fe20000000800 */
[----:B--2---:R-:W-:Y:S02]  /*0f80*/  VIADD R9, R9, 0x8 ;  /* 0x0000000809097836 */ /* 0x004fe40000000000 */
        /* <DEDUP_REMOVED lines=16> */
[----:B0-----:R-:W-:Y:S01]  /*1090*/  VIADD R6, R6, 0x880 ;  /* 0x0000088006067836 */ /* 0x001fe20000000000 */
[----:B------:R-:W-:Y:S06]  /*10a0*/  @P2 BRA `(.L_x_288) ;  /* 0xfffffffc00ac2947 */ /* 0x000fec000383ffff */
.L_x_287:
[----:B------:R-:W-:Y:S05]  /*10b0*/  @!P0 BRA `(.L_x_286) ;  /* 0x00000000006c8947 */ /* 0x000fea0003800000 */
[----:B------:R-:W-:Y:S02]  /*10c0*/  ISETP.GE.U32.AND P0, PT, R13, 0x4, PT ;  /* 0x000000040d00780c */ /* 0x000fe40003f06070 */
[----:B------:R-:W-:-:S04]  /*10d0*/  LOP3.LUT R7, R4, 0x3, RZ, 0xc0, !PT ;  /* 0x0000000304077812 */ /* 0x000fc800078ec0ff */
[----:B------:R-:W-:-:S07]  /*10e0*/  ISETP.NE.AND P2, PT, R7, RZ, PT ;  /* 0x000000ff0700720c */ /* 0x000fce0003f45270 */
[----:B------:R-:W-:Y:S06]  /*10f0*/  @!P0 BRA `(.L_x_289) ;  /* 0x0000000000288947 */ /* 0x000fec0003800000 */
[C---:B--2---:R-:W-:Y:S02]  /*1100*/  IMAD R6, R9.reuse, 0x110, R10 ;  /* 0x0000011009067824 */ /* 0x044fe400078e020a */
        /* <DEDUP_REMOVED lines=9> */
.L_x_289:
[----:B------:R-:W-:Y:S05]  /*11a0*/  @!P2 BRA `(.L_x_286) ;  /* 0x000000000030a947 */ /* 0x000fea0003800000 */
[----:B------:R-:W-:Y:S02]  /*11b0*/  ISETP.NE.AND P0, PT, R7, 0x1, PT ;  /* 0x000000010700780c */ /* 0x000fe40003f05270 */
[----:B------:R-:W-:-:S04]  /*11c0*/  LOP3.LUT R4, R4, 0x1, RZ, 0xc0, !PT ;  /* 0x0000000104047812 */ /* 0x000fc800078ec0ff */
[----:B------:R-:W-:-:S07]  /*11d0*/  ISETP.NE.U32.AND P2, PT, R4, 0x1, PT ;  /* 0x000000010400780c */ /* 0x000fce0003f45070 */
[C---:B--2---:R-:W-:Y:S01]  /*11e0*/  @P0 IMAD R4, R9.reuse, 0x110, R10 ;  /* 0x0000011009040824 */ /* 0x044fe200078e020a */
[----:B------:R-:W-:-:S04]  /*11f0*/  @P0 IADD3 R9, PT, PT, R9, 0x2, RZ ;  /* 0x0000000209090810 */ /* 0x000fc80007ffe0ff */
[----:B------:R3:W-:Y:S01]  /*1200*/  @P0 STS [R4], RZ ;  /* 0x000000ff04000388 */ /* 0x0007e20000000800 */
[----:B------:R-:W-:-:S03]  /*1210*/  @!P2 IMAD R9, R9, 0x110, R10 ;  /* 0x000001100909a824 */ /* 0x000fc600078e020a */
[----:B------:R3:W-:Y:S04]  /*1220*/  @P0 STS [R4+0x4], RZ ;  /* 0x000004ff04000388 */ /* 0x0007e80000000800 */
[----:B------:R3:W-:Y:S04]  /*1230*/  @P0 STS [R4+0x110], RZ ;  /* 0x000110ff04000388 */ /* 0x0007e80000000800 */
[----:B------:R3:W-:Y:S04]  /*1240*/  @P0 STS [R4+0x114], RZ ;  /* 0x000114ff04000388 */ /* 0x0007e80000000800 */
[----:B------:R3:W-:Y:S04]  /*1250*/  @!P2 STS [R9], RZ ;  /* 0x000000ff0900a388 */ /* 0x0007e80000000800 */
[----:B------:R3:W-:Y:S02]  /*1260*/  @!P2 STS [R9+0x4], RZ ;  /* 0x000004ff0900a388 */ /* 0x0007e40000000800 */
.L_x_286:
[----:B------:R-:W-:Y:S05]  /*1270*/  BSYNC.RECONVERGENT B0 ;  /* 0x0000000000007941 */ /* 0x000fea0003800200 */
.L_x_285:
[----:B------:R-:W-:Y:S01]  /*1280*/  ISETP.GE.U32.AND P0, PT, R3, R8, PT ;  /* 0x000000080300720c */ /* 0x000fe20003f06070 */
[----:B------:R-:W-:Y:S01]  /*1290*/  NOP ;  /* 0x0000000000007918 */ /* 0x000fe20000000000 */
[----:B------:R-:W4:Y:S01]  /*12a0*/  LDC.64 R56, c[0x0][0x388] ;  /* 0x0000e200ff387b82 */ /* 0x000f220000000a00 */
[----:B------:R-:W5:Y:S01]  /*12b0*/  LDCU UR4, c[0x0][0x3ac] ;  /* 0x00007580ff0477ac */ /* 0x000f620008000800 */
[----:B------:R-:W-:Y:S02]  /*12c0*/  CS2R R30, SRZ ;  /* 0x00000000001e7805 */ /* 0x000fe4000001ff00 */
[----:B0-----:R-:W-:Y:S02]  /*12d0*/  CS2R R28, SRZ ;  /* 0x00000000001c7805 */ /* 0x001fe4000001ff00 */
[----:B-1----:R-:W-:Y:S01]  /*12e0*/  CS2R R14, SRZ ;  /* 0x00000000000e7805 */ /* 0x002fe2000001ff00 */
[----:B------:R-:W0:Y:S04]  /*12f0*/  LDCU UR5, c[0x0][0x3b4] ;  /* 0x00007680ff0577ac */ /* 0x000e280008000800 */
[----:B------:R1:W4:Y:S01]  /*1300*/  @!P0 LDS.64 R6, [R10] ;  /* 0x000000000a068984 */ /* 0x0003220000000a00 */
[----:B------:R-:W-:-:S02]  /*1310*/  CS2R R12, SRZ ;  /* 0x00000000000c7805 */ /* 0x000fc4000001ff00 */
[----:B--23--:R-:W-:Y:S02]  /*1320*/  CS2R R8, SRZ ;  /* 0x0000000000087805 */ /* 0x00cfe4000001ff00 */
[----:B------:R-:W-:Y:S02]  /*1330*/  CS2R R34, SRZ ;  /* 0x0000000000227805 */ /* 0x000fe4000001ff00 */
[----:B------:R-:W-:Y:S02]  /*1340*/  CS2R R32, SRZ ;  /* 0x0000000000207805 */ /* 0x000fe4000001ff00 */
[----:B------:R-:W-:Y:S02]  /*1350*/  CS2R R38, SRZ ;  /* 0x0000000000267805 */ /* 0x000fe4000001ff00 */
[----:B------:R-:W-:Y:S02]  /*1360*/  CS2R R36, SRZ ;  /* 0x0000000000247805 */ /* 0x000fe4000001ff00 */
[----:B------:R-:W-:-:S02]  /*1370*/  CS2R R42, SRZ ;  /* 0x00000000002a7805 */ /* 0x000fc4000001ff00 */
[----:B-1----:R-:W-:Y:S02]  /*1380*/  CS2R R10, SRZ ;  /* 0x00000000000a7805 */ /* 0x002fe4000001ff00 */
[----:B------:R-:W-:Y:S02]  /*1390*/  CS2R R40, SRZ ;  /* 0x0000000000287805 */ /* 0x000fe4000001ff00 */
[----:B------:R-:W-:Y:S02]  /*13a0*/  CS2R R46, SRZ ;  /* 0x00000000002e7805 */ /* 0x000fe4000001ff00 */
[----:B------:R-:W-:Y:S01]  /*13b0*/  CS2R R44, SRZ ;  /* 0x00000000002c7805 */ /* 0x000fe2000001ff00 */
[----:B-----5:R-:W-:Y:S01]  /*13c0*/  IMAD R5, R5, UR4, RZ ;  /* 0x0000000405057c24 */ /* 0x020fe2000f8e02ff */
[----:B0-----:R-:W-:-:S03]  /*13d0*/  UISETP.NE.AND UP0, UPT, UR5, URZ, UPT ;  /* 0x000000ff0500728c */ /* 0x001fc6000bf05270 */
[----:B----4-:R-:W-:-:S04]  /*13e0*/  IMAD.WIDE.U32 R56, R5, 0x2, R56 ;  /* 0x0000000205387825 */ /* 0x010fc800078e0038 */
[----:B------:R-:W-:-:S05]  /*13f0*/  @!P0 IMAD.WIDE.U32 R4, R3, 0x8, R56 ;  /* 0x0000000803048825 */ /* 0x000fca00078e0038 */
[----:B------:R0:W-:Y:S02]  /*1400*/  @!P0 STG.E.64 desc[UR8][R4.64], R6 ;  /* 0x0000000604008986 */ /* 0x0001e4000c101b08 */
[----:B0-----:R-:W-:Y:S02]  /*1410*/  CS2R R6, SRZ ;  /* 0x0000000000067805 */ /* 0x001fe4000001ff00 */
[----:B------:R-:W-:Y:S01]  /*1420*/  CS2R R4, SRZ ;  /* 0x0000000000047805 */ /* 0x000fe2000001ff00 */
[----:B------:R-:W-:Y:S06]  /*1430*/  BRA.U !UP0, `(.L_x_290) ;  /* 0x0000001508d47547 */ /* 0x000fec000b800000 */
        /* <DEDUP_REMOVED lines=24> */
[C---:B------:R-:W-:Y:S01]  /*15c0*/  IMAD.SHL.U32 R7, R3.reuse, 0x8, RZ ;  /* 0x0000000803077824 */ /* 0x040fe200078e00ff */
[----:B------:R-:W-:-:S03]  /*15d0*/  SHF.L.U32 R8, R3, 0x3, RZ ;  /* 0x0000000303087819 */ /* 0x000fc600000006ff */
[----:B------:R-:W-:Y:S01]  /*15e0*/  IMAD.SHL.U32 R3, R5, 0x8, RZ ;  /* 0x0000000805037824 */ /* 0x000fe200078e00ff */
[--C-:B------:R-:W-:Y:S01]  /*15f0*/  LOP3.LUT R6, R7, 0x8, R4.reuse, 0xe2, !PT ;  /* 0x0000000807067812 */ /* 0x100fe200078ee204 */
[----:B------:R-:W-:Y:S01]  /*1600*/  IMAD R5, R5, 0x8, R4 ;  /* 0x0000000805057824 */ /* 0x000fe200078e0204 */
[----:B------:R-:W-:Y:S02]  /*1610*/  LOP3.LUT R4, R8, 0x8, RZ, 0xe2, !PT ;  /* 0x0000000808047812 */ /* 0x000fe400078ee2ff */
[----:B------:R-:W-:Y:S01]  /*1620*/  CS2R R8, SRZ ;  /* 0x0000000000087805 */ /* 0x000fe2000001ff00 */
[----:B------:R-:W-:Y:S01]  /*1630*/  IMAD R3, R6, 0x88, R3 ;  /* 0x0000008806037824 */ /* 0x000fe200078e0203 */
[----:B------:R-:W-:Y:S01]  /*1640*/  CS2R R6, SRZ ;  /* 0x0000000000067805 */ /* 0x000fe2000001ff00 */
[----:B------:R-:W-:Y:S01]  /*1650*/  IMAD R52, R5, 0x88, R4 ;  /* 0x0000008805347824 */ /* 0x000fe200078e0204 */
[----:B------:R-:W-:Y:S02]  /*1660*/  CS2R R4, SRZ ;  /* 0x0000000000047805 */ /* 0x000fe4000001ff00 */
[----:B------:R-:W-:Y:S01]  /*1670*/  SHF.L.U32 R3, R3, 0x1, RZ ;  /* 0x0000000103037819 */ /* 0x000fe200000006ff */
[----:B------:R-:W-:-:S07]  /*1680*/  IMAD.SHL.U32 R52, R52, 0x2, RZ ;  /* 0x0000000234347824 */ /* 0x000fce00078e00ff */
.L_x_292:
        /* <DEDUP_REMOVED lines=10> */
[C---:B------:R-:W-:Y:S02]  /*1730*/  IMAD.IADD R18, R17.reuse, 0x1, R52 ;  /* 0x0000000111127824 */ /* 0x040fe400078e0234 */
[----:B------:R-:W-:-:S04]  /*1740*/  IMAD.IADD R20, R17, 0x1, R3 ;  /* 0x0000000111147824 */ /* 0x000fc800078e0203 */
[----:B------:R-:W0:Y:S04]  /*1750*/  LDSM.16.M88.4 R16, [R18] ;  /* 0x000000001210783b */ /* 0x000e280000000200 */
[----:B------:R-:W2:Y:S01]  /*1760*/  LDSM.16.M88.4 R20, [R20] ;  /* 0x000000001414783b */ /* 0x000ea20000000200 */
[C---:B-1----:R-:W-:Y:S08]  /*1770*/  HMMA.16816.F32 R44, R48.reuse, R24, R44 ;  /* 0x00000018302c723c */ /* 0x042ff0000000182c */
[C---:B------:R-:W-:Y:S08]  /*1780*/  HMMA.16816.F32 R40, R48.reuse, R26, R40 ;  /* 0x0000001a3028723c */ /* 0x040ff00000001828 */
[-C--:B0-----:R-:W-:Y:S08]  /*1790*/  HMMA.16816.F32 R36, R48, R16.reuse, R36 ;  /* 0x000000103024723c */ /* 0x081ff00000001824 */
[----:B--2---:R-:W-:Y:S01]  /*17a0*/  HMMA.16816.F32 R12, R20, R16, R12 ;  /* 0x00000010140c723c */ /* 0x004fe2000000180c */
[----:B------:R-:W-:Y:S01]  /*17b0*/  IADD3 R16, PT, PT, R53, -0xc0, RZ ;  /* 0xffffff4035107810 */ /* 0x000fe20007ffe0ff */
[----:B------:R-:W-:-:S06]  /*17c0*/  VIADD R17, R54, 0xffffee40 ;  /* 0xffffee4036117836 */ /* 0x000fcc0000000000 */
[----:B------:R-:W-:Y:S01]  /*17d0*/  HMMA.16816.F32 R32, R48, R18, R32 ;  /* 0x000000123020723c */ /* 0x000fe20000001820 */
[----:B------:R-:W-:-:S06]  /*17e0*/  IMAD.IADD R48, R16, 0x1, R3 ;  /* 0x0000000110307824 */ /* 0x000fcc00078e0203 */
[----:B------:R-:W-:Y:S01]  /*17f0*/  LDSM.16.M88.4 R48, [R48] ;  /* 0x000000003030783b */ /* 0x000fe20000000200 */
[----:B------:R-:W-:Y:S01]  /*1800*/  HMMA.16816.F32 R4, R20, R24, R4 ;  /* 0x000000181404723c */ /* 0x000fe20000001804 */
[----:B------:R-:W-:-:S07]  /*1810*/  IMAD.IADD R24, R16, 0x1, R52 ;  /* 0x0000000110187824 */ /* 0x000fce00078e0234 */
[C---:B------:R-:W-:Y:S01]  /*1820*/  HMMA.16816.F32 R8, R20.reuse, R26, R8 ;  /* 0x0000001a1408723c */ /* 0x040fe20000001808 */
[----:B------:R-:W0:Y:S07]  /*1830*/  LDSM.16.M88.4 R24, [R24] ;  /* 0x000000001818783b */ /* 0x000e2e0000000200 */
[----:B------:R-:W-:Y:S01]  /*1840*/  HMMA.16816.F32 R28, R20, R18, R28 ;  /* 0x00000012141c723c */ /* 0x000fe2000000181c */
[C---:B------:R-:W-:Y:S01]  /*1850*/  IADD3 R18, PT, PT, R17.reuse, R52, RZ ;  /* 0x0000003411127210 */ /* 0x040fe20007ffe0ff */
[----:B------:R-:W-:-:S05]  /*1860*/  IMAD.IADD R20, R17, 0x1, R3 ;  /* 0x0000000111147824 */ /* 0x000fca00078e0203 */
[----:B------:R-:W1:Y:S04]  /*1870*/  LDSM.16.M88.4 R16, [R18] ;  /* 0x000000001210783b */ /* 0x000e680000000200 */
[----:B------:R-:W2:Y:S01]  /*1880*/  LDSM.16.M88.4 R20, [R20] ;  /* 0x000000001414783b */ /* 0x000ea20000000200 */
[C---:B0-----:R-:W-:Y:S08]  /*1890*/  HMMA.16816.F32 R44, R48.reuse, R24, R44 ;  /* 0x00000018302c723c */ /* 0x041ff0000000182c */
[C---:B------:R-:W-:Y:S08]  /*18a0*/  HMMA.16816.F32 R40, R48.reuse, R26, R40 ;  /* 0x0000001a3028723c */ /* 0x040ff00000001828 */
[-C--:B-1----:R-:W-:Y:S08]  /*18b0*/  HMMA.16816.F32 R36, R48, R16.reuse, R36 ;  /* 0x000000103024723c */ /* 0x082ff00000001824 */
        /* <DEDUP_REMOVED lines=11> */
[C---:B------:R-:W-:Y:S01]  /*1970*/  IMAD.IADD R18, R17.reuse, 0x1, R52 ;  /* 0x0000000111127824 */ /* 0x040fe200078e0234 */
[----:B------:R-:W-:-:S05]  /*1980*/  IADD3 R20, PT, PT, R17, R3, RZ ;  /* 0x0000000311147210 */ /* 0x000fca0007ffe0ff */
        /* <DEDUP_REMOVED lines=60> */
[----:B------:R-:W-:Y:S01]  /*1d50*/  VIADD R16, R53, 0xffffffe0 ;  /* 0xffffffe035107836 */ /* 0x000fe20000000000 */
[C---:B------:R-:W-:Y:S01]  /*1d60*/  IADD3 R17, PT, PT, R54.reuse, -0x1120, RZ ;  /* 0xffffeee036117810 */ /* 0x040fe20007ffe0ff */
[----:B------:R-:W-:-:S05]  /*1d70*/  VIADD R54, R54, 0xffffef00 ;  /* 0xffffef0036367836 */ /* 0x000fca0000000000 */
[----:B------:R-:W-:Y:S01]  /*1d80*/  HMMA.16816.F32 R32, R48, R18, R32 ;  /* 0x000000123020723c */ /* 0x000fe20000001820 */
[----:B------:R-:W-:-:S06]  /*1d90*/  IMAD.IADD R48, R16, 0x1, R3 ;  /* 0x0000000110307824 */ /* 0x000fcc00078e0203 */
[----:B------:R-:W-:Y:S01]  /*1da0*/  LDSM.16.M88.4 R48, [R48] ;  /* 0x000000003030783b */ /* 0x000fe20000000200 */
[----:B------:R-:W-:Y:S01]  /*1db0*/  HMMA.16816.F32 R4, R20, R24, R4 ;  /* 0x000000181404723c */ /* 0x000fe20000001804 */
[--C-:B------:R-:W-:Y:S02]  /*1dc0*/  IMAD.IADD R24, R16, 0x1, R52.reuse ;  /* 0x0000000110187824 */ /* 0x100fe400078e0234 */
[----:B------:R-:W-:-:S05]  /*1dd0*/  IMAD.IADD R16, R17, 0x1, R52 ;  /* 0x0000000111107824 */ /* 0x000fca00078e0234 */
[C---:B------:R-:W-:Y:S01]  /*1de0*/  HMMA.16816.F32 R8, R20.reuse, R26, R8 ;  /* 0x0000001a1408723c */ /* 0x040fe20000001808 */
[----:B------:R-:W0:Y:S07]  /*1df0*/  LDSM.16.M88.4 R24, [R24] ;  /* 0x000000001818783b */ /* 0x000e2e0000000200 */
[----:B------:R-:W-:Y:S01]  /*1e00*/  HMMA.16816.F32 R28, R20, R18, R28 ;  /* 0x00000012141c723c */ /* 0x000fe2000000181c */
[----:B------:R-:W-:Y:S02]  /*1e10*/  IADD3 R20, PT, PT, R17, R3, RZ ;  /* 0x0000000311147210 */ /* 0x000fe40007ffe0ff */
[----:B------:R-:W1:Y:S04]  /*1e20*/  LDSM.16.M88.4 R16, [R16] ;  /* 0x000000001010783b */ /* 0x000e680000000200 */
[----:B------:R-:W2:Y:S01]  /*1e30*/  LDSM.16.M88.4 R20, [R20] ;  /* 0x000000001414783b */ /* 0x000ea20000000200 */
[C---:B0-----:R-:W-:Y:S08]  /*1e40*/  HMMA.16816.F32 R44, R48.reuse, R24, R44 ;  /* 0x00000018302c723c */ /* 0x041ff0000000182c */
[C---:B------:R-:W-:Y:S08]  /*1e50*/  HMMA.16816.F32 R40, R48.reuse, R26, R40 ;  /* 0x0000001a3028723c */ /* 0x040ff00000001828 */
[C---:B-1----:R-:W-:Y:S08]  /*1e60*/  HMMA.16816.F32 R36, R48.reuse, R16, R36 ;  /* 0x000000103024723c */ /* 0x042ff00000001824 */
[----:B------:R-:W-:Y:S01]  /*1e70*/  HMMA.16816.F32 R32, R48, R18, R32 ;  /* 0x000000123020723c */ /* 0x000fe20000001820 */
[----:B------:R-:W-:-:S06]  /*1e80*/  IMAD.IADD R48, R53, 0x1, R3 ;  /* 0x0000000135307824 */ /* 0x000fcc00078e0203 */
[----:B------:R-:W-:Y:S01]  /*1e90*/  LDSM.16.M88.4 R48, [R48] ;  /* 0x000000003030783b */ /* 0x000fe20000000200 */
[----:B--2---:R-:W-:Y:S01]  /*1ea0*/  HMMA.16816.F32 R4, R20, R24, R4 ;  /* 0x000000181404723c */ /* 0x004fe20000001804 */
[C---:B------:R-:W-:Y:S02]  /*1eb0*/  IADD3 R24, PT, PT, R53.reuse, R52, RZ ;  /* 0x0000003435187210 */ /* 0x040fe40007ffe0ff */
[----:B------:R-:W-:-:S05]  /*1ec0*/  IADD3 R53, PT, PT, R53, 0x100, RZ ;  /* 0x0000010035357810 */ /* 0x000fca0007ffe0ff */
[C---:B------:R-:W-:Y:S01]  /*1ed0*/  HMMA.16816.F32 R8, R20.reuse, R26, R8 ;  /* 0x0000001a1408723c */ /* 0x040fe20000001808 */
[----:B------:R-:W0:Y:S07]  /*1ee0*/  LDSM.16.M88.4 R24, [R24] ;  /* 0x000000001818783b */ /* 0x000e2e0000000200 */
[----:B------:R-:W-:Y:S01]  /*1ef0*/  HMMA.16816.F32 R12, R20, R16, R12 ;  /* 0x00000010140c723c */ /* 0x000fe2000000180c */
[----:B------:R-:W-:-:S07]  /*1f00*/  IMAD.IADD R16, R54, 0x1, R52 ;  /* 0x0000000136107824 */ /* 0x000fce00078e0234 */
[----:B------:R-:W-:Y:S01]  /*1f10*/  HMMA.16816.F32 R28, R20, R18, R28 ;  /* 0x00000012141c723c */ /* 0x000fe2000000181c */
[----:B------:R-:W-:Y:S01]  /*1f20*/  IMAD.IADD R20, R54, 0x1, R3 ;  /* 0x0000000136147824 */ /* 0x000fe200078e0203 */
[----:B------:R-:W1:Y:S05]  /*1f30*/  LDSM.16.M88.4 R16, [R16] ;  /* 0x000000001010783b */ /* 0x000e6a0000000200 */
[----:B------:R-:W2:Y:S01]  /*1f40*/  LDSM.16.M88.4 R20, [R20] ;  /* 0x000000001414783b */ /* 0x000ea20000000200 */
[C---:B0-----:R-:W-:Y:S08]  /*1f50*/  HMMA.16816.F32 R44, R48.reuse, R24, R44 ;  /* 0x00000018302c723c */ /* 0x041ff0000000182c */
[C---:B------:R-:W-:Y:S08]  /*1f60*/  HMMA.16816.F32 R40, R48.reuse, R26, R40 ;  /* 0x0000001a3028723c */ /* 0x040ff00000001828 */
[C---:B-1----:R-:W-:Y:S08]  /*1f70*/  HMMA.16816.F32 R36, R48.reuse, R16, R36 ;  /* 0x000000103024723c */ /* 0x042ff00000001824 */
[----:B------:R-:W-:Y:S08]  /*1f80*/  HMMA.16816.F32 R32, R48, R18, R32 ;  /* 0x000000123020723c */ /* 0x000ff00000001820 */
[C---:B--2---:R-:W-:Y:S08]  /*1f90*/  HMMA.16816.F32 R4, R20.reuse, R24, R4 ;  /* 0x000000181404723c */ /* 0x044ff00000001804 */
[C---:B------:R-:W-:Y:S08]  /*1fa0*/  HMMA.16816.F32 R8, R20.reuse, R26, R8 ;  /* 0x0000001a1408723c */ /* 0x040ff00000001808 */
[C---:B------:R-:W-:Y:S08]  /*1fb0*/  HMMA.16816.F32 R12, R20.reuse, R16, R12 ;  /* 0x00000010140c723c */ /* 0x040ff0000000180c */
[----:B------:R-:W-:Y:S01]  /*1fc0*/  HMMA.16816.F32 R28, R20, R18, R28 ;  /* 0x00000012141c723c */ /* 0x000fe2000000181c */
[----:B------:R-:W-:-:S04]  /*1fd0*/  NOP ;  /* 0x0000000000007918 */ /* 0x000fc80000000000 */
[----:B------:R-:W-:-:S15]  /*1fe0*/  BRA.U UP0, `(.L_x_292) ;  /* 0xfffffff500a87547 */ /* 0x000fde000b83ffff */
[----:B------:R-:W-:-:S06]  /*1ff0*/  ULOP3.LUT UR4, UR5, 0xfffffff8, URZ, 0xc0, !UPT ;  /* 0xfffffff805047892 */ /* 0x000fcc000f8ec0ff */
[----:B------:R-:W-:-:S07]  /*2000*/  IMAD.U32 R3, RZ, RZ, UR4 ;  /* 0x00000004ff037e24 */ /* 0x000fce000f8e00ff */
.L_x_291:
[----:B------:R-:W-:-:S09]  /*2010*/  ULOP3.LUT UP0, UR4, UR5, 0x7, URZ, 0xc0, !UPT ;  /* 0x0000000705047892 */ /* 0x000fd2000f80c0ff */
[----:B------:R-:W-:Y:S05]  /*2020*/  BRA.U !UP0, `(.L_x_290) ;  /* 0x0000000908d87547 */ /* 0x000fea000b800000 */
[----:B------:R-:W-:Y:S02]  /*2030*/  UISETP.GE.U32.AND UP0, UPT, UR4, 0x4, UPT ;  /* 0x000000040400788c */ /* 0x000fe4000bf06070 */
[----:B------:R-:W-:-:S07]  /*2040*/  ULOP3.LUT UP1, UR6, UR5, 0x3, URZ, 0xc0, !UPT ;  /* 0x0000000305067892 */ /* 0x000fce000f82c0ff */
[----:B------:R-:W-:Y:S05]  /*2050*/  BRA.U !UP0, `(.L_x_293) ;  /* 0x0000000508607547 */ /* 0x000fea000b800000 */
[----:B------:R-:W0:Y:S01]  /*2060*/  S2R R16, SR_LANEID ;  /* 0x0000000000107919 */ /* 0x000e220000000000 */
[----:B------:R-:W1:Y:S01]  /*2070*/  LDC R54, c[0x0][0x3a8] ;  /* 0x0000ea00ff367b82 */ /* 0x000e620000000800 */
[C---:B------:R-:W-:Y:S02]  /*2080*/  LEA R55, R3.reuse, R2, 0x5 ;  /* 0x0000000203377211 */ /* 0x040fe400078e28ff */
[----:B------:R-:W-:-:S03]  /*2090*/  IADD3 R3, PT, PT, R3, 0x4, RZ ;  /* 0x0000000403037810 */ /* 0x000fc60007ffe0ff */
[----:B-1----:R-:W-:Y:S01]  /*20a0*/  IMAD R54, R54, 0x110, R55 ;  /* 0x0000011036367824 */ /* 0x002fe200078e0237 */
        /* <DEDUP_REMOVED lines=8> */
[----:B------:R-:W-:-:S03]  /*2130*/  LOP3.LUT R52, R52, 0x8, RZ, 0xe2, !PT ;  /* 0x0000000834347812 */ /* 0x000fc600078ee2ff */
[----:B------:R-:W-:Y:S02]  /*2140*/  IMAD R53, R16, 0x88, R53 ;  /* 0x0000008810357824 */ /* 0x000fe400078e0235 */
[----:B------:R-:W-:Y:S02]  /*2150*/  IMAD R52, R17, 0x88, R52 ;  /* 0x0000008811347824 */ /* 0x000fe400078e0234 */
[----:B------:R-:W-:Y:S02]  /*2160*/  VIADD R16, R54, 0xffffef00 ;  /* 0xffffef0036107836 */ /* 0x000fe40000000000 */
[C---:B------:R-:W-:Y:S01]  /*2170*/  IMAD.U32 R48, R53.reuse, 0x2, R55 ;  /* 0x0000000235307824 */ /* 0x040fe200078e0037 */
[C---:B------:R-:W-:Y:S01]  /*2180*/  LEA R24, R52.reuse, R55, 0x1 ;  /* 0x0000003734187211 */ /* 0x040fe200078e08ff */
[--C-:B------:R-:W-:Y:S02]  /*2190*/  IMAD.U32 R18, R52, 0x2, R16.reuse ;  /* 0x0000000234127824 */ /* 0x100fe400078e0010 */
[----:B------:R-:W-:-:S02]  /*21a0*/  IMAD.U32 R20, R53, 0x2, R16 ;  /* 0x0000000235147824 */ /* 0x000fc400078e0010 */
[----:B------:R-:W-:Y:S04]  /*21b0*/  LDSM.16.M88.4 R48, [R48] ;  /* 0x000000003030783b */ /* 0x000fe80000000200 */
[----:B------:R-:W0:Y:S04]  /*21c0*/  LDSM.16.M88.4 R16, [R18] ;  /* 0x000000001210783b */ /* 0x000e280000000200 */
[----:B------:R-:W1:Y:S04]  /*21d0*/  LDSM.16.M88.4 R20, [R20] ;  /* 0x000000001414783b */ /* 0x000e680000000200 */
[----:B------:R-:W2:Y:S01]  /*21e0*/  LDSM.16.M88.4 R24, [R24] ;  /* 0x000000001818783b */ /* 0x000ea20000000200 */
[-C--:B0-----:R-:W-:Y:S08]  /*21f0*/  HMMA.16816.F32 R36, R48, R16.reuse, R36 ;  /* 0x000000103024723c */ /* 0x081ff00000001824 */
[----:B-1----:R-:W-:Y:S01]  /*2200*/  HMMA.16816.F32 R12, R20, R16, R12 ;  /* 0x00000010140c723c */ /* 0x002fe2000000180c */
[----:B------:R-:W-:Y:S01]  /*2210*/  IADD3 R16, PT, PT, R55, 0x20, RZ ;  /* 0x0000002037107810 */ /* 0x000fe20007ffe0ff */
[----:B------:R-:W-:-:S06]  /*2220*/  VIADD R17, R54, 0xffffef20 ;  /* 0xffffef2036117836 */ /* 0x000fcc0000000000 */
[C---:B--2---:R-:W-:Y:S08]  /*2230*/  HMMA.16816.F32 R44, R48.reuse, R24, R44 ;  /* 0x00000018302c723c */ /* 0x044ff0000000182c */
[C---:B------:R-:W-:Y:S08]  /*2240*/  HMMA.16816.F32 R40, R48.reuse, R26, R40 ;  /* 0x0000001a3028723c */ /* 0x040ff00000001828 */
[----:B------:R-:W-:Y:S01]  /*2250*/  HMMA.16816.F32 R32, R48, R18, R32 ;  /* 0x000000123020723c */ /* 0x000fe20000001820 */
[----:B------:R-:W-:-:S06]  /*2260*/  IMAD.U32 R48, R53, 0x2, R16 ;  /* 0x0000000235307824 */ /* 0x000fcc00078e0010 */
[----:B------:R-:W-:Y:S01]  /*2270*/  LDSM.16.M88.4 R48, [R48] ;  /* 0x000000003030783b */ /* 0x000fe20000000200 */
[----:B------:R-:W-:Y:S01]  /*2280*/  HMMA.16816.F32 R4, R20, R24, R4 ;  /* 0x000000181404723c */ /* 0x000fe20000001804 */
[----:B------:R-:W-:-:S07]  /*2290*/  LEA R24, R52, R16, 0x1 ;  /* 0x0000001034187211 */ /* 0x000fce00078e08ff */
[C---:B------:R-:W-:Y:S01]  /*22a0*/  HMMA.16816.F32 R8, R20.reuse, R26, R8 ;  /* 0x0000001a1408723c */ /* 0x040fe20000001808 */
[----:B------:R-:W0:Y:S07]  /*22b0*/  LDSM.16.M88.4 R24, [R24] ;  /* 0x000000001818783b */ /* 0x000e2e0000000200 */
[----:B------:R-:W-:Y:S01]  /*22c0*/  HMMA.16816.F32 R28, R20, R18, R28 ;  /* 0x00000012141c723c */ /* 0x000fe2000000181c */
[--C-:B------:R-:W-:Y:S02]  /*22d0*/  IMAD.U32 R18, R52, 0x2, R17.reuse ;  /* 0x0000000234127824 */ /* 0x100fe400078e0011 */
[----:B------:R-:W-:-:S04]  /*22e0*/  IMAD.U32 R20, R53, 0x2, R17 ;  /* 0x0000000235147824 */ /* 0x000fc800078e0011 */
[----:B------:R-:W1:Y:S04]  /*22f0*/  LDSM.16.M88.4 R16, [R18] ;  /* 0x000000001210783b */ /* 0x000e680000000200 */
[----:B------:R-:W2:Y:S01]  /*2300*/  LDSM.16.M88.4 R20, [R20] ;  /* 0x000000001414783b */ /* 0x000ea20000000200 */
[C---:B0-----:R-:W-:Y:S08]  /*2310*/  HMMA.16816.F32 R44, R48.reuse, R24, R44 ;  /* 0x00000018302c723c */ /* 0x041ff0000000182c */
[C---:B------:R-:W-:Y:S08]  /*2320*/  HMMA.16816.F32 R40, R48.reuse, R26, R40 ;  /* 0x0000001a3028723c */ /* 0x040ff00000001828 */
[-C--:B-1----:R-:W-:Y:S08]  /*2330*/  HMMA.16816.F32 R36, R48, R16.reuse, R36 ;  /* 0x000000103024723c */ /* 0x082ff00000001824 */
[----:B--2---:R-:W-:Y:S01]  /*2340*/  HMMA.16816.F32 R12, R20, R16, R12 ;  /* 0x00000010140c723c */ /* 0x004fe2000000180c */
[C---:B------:R-:W-:Y:S01]  /*2350*/  IADD3 R16, PT, PT, R55.reuse, 0x40, RZ ;  /* 0x0000004037107810 */ /* 0x040fe20007ffe0ff */
[C---:B------:R-:W-:Y:S01]  /*2360*/  VIADD R17, R54.reuse, 0xffffef40 ;  /* 0xffffef4036117836 */ /* 0x040fe20000000000 */
[----:B------:R-:W-:Y:S01]  /*2370*/  IADD3 R55, PT, PT, R55, 0x60, RZ ;  /* 0x0000006037377810 */ /* 0x000fe20007ffe0ff */
[----:B------:R-:W-:-:S04]  /*2380*/  VIADD R54, R54, 0xffffef60 ;  /* 0xffffef6036367836 */ /* 0x000fc80000000000 */
[----:B------:R-:W-:Y:S01]  /*2390*/  HMMA.16816.F32 R32, R48, R18, R32 ;  /* 0x000000123020723c */ /* 0x000fe20000001820 */
[----:B------:R-:W-:-:S06]  /*23a0*/  IMAD.U32 R48, R53, 0x2, R16 ;  /* 0x0000000235307824 */ /* 0x000fcc00078e0010 */
[----:B------:R-:W-:Y:S01]  /*23b0*/  LDSM.16.M88.4 R48, [R48] ;  /* 0x000000003030783b */ /* 0x000fe20000000200 */
[----:B------:R-:W-:Y:S01]  /*23c0*/  HMMA.16816.F32 R4, R20, R24, R4 ;  /* 0x000000181404723c */ /* 0x000fe20000001804 */
[C---:B------:R-:W-:Y:S01]  /*23d0*/  LEA R24, R52.reuse, R16, 0x1 ;  /* 0x0000001034187211 */ /* 0x040fe200078e08ff */
[----:B------:R-:W-:-:S06]  /*23e0*/  IMAD.U32 R16, R52, 0x2, R17 ;  /* 0x0000000234107824 */ /* 0x000fcc00078e0011 */
[C---:B------:R-:W-:Y:S01]  /*23f0*/  HMMA.16816.F32 R8, R20.reuse, R26, R8 ;  /* 0x0000001a1408723c */ /* 0x040fe20000001808 */
[----:B------:R-:W0:Y:S07]  /*2400*/  LDSM.16.M88.4 R24, [R24] ;  /* 0x000000001818783b */ /* 0x000e2e0000000200 */
[----:B------:R-:W-:Y:S01]  /*2410*/  HMMA.16816.F32 R28, R20, R18, R28 ;  /* 0x00000012141c723c */ /* 0x000fe2000000181c */
[C---:B------:R-:W-:Y:S02]  /*2420*/  IMAD.U32 R20, R53.reuse, 0x2, R17 ;  /* 0x0000000235147824 */ /* 0x040fe400078e0011 */
[----:B------:R-:W1:Y:S04]  /*2430*/  LDSM.16.M88.4 R16, [R16] ;  /* 0x000000001010783b */ /* 0x000e680000000200 */
[----:B------:R-:W2:Y:S01]  /*2440*/  LDSM.16.M88.4 R20, [R20] ;  /* 0x000000001414783b */ /* 0x000ea20000000200 */
[C---:B0-----:R-:W-:Y:S08]  /*2450*/  HMMA.16816.F32 R44, R48.reuse, R24, R44 ;  /* 0x00000018302c723c */ /* 0x041ff0000000182c */
[C---:B------:R-:W-:Y:S08]  /*2460*/  HMMA.16816.F32 R40, R48.reuse, R26, R40 ;  /* 0x0000001a3028723c */ /* 0x040ff00000001828 */
[C---:B-1----:R-:W-:Y:S08]  /*2470*/  HMMA.16816.F32 R36, R48.reuse, R16, R36 ;  /* 0x000000103024723c */ /* 0x042ff00000001824 */
[----:B------:R-:W-:Y:S01]  /*2480*/  HMMA.16816.F32 R32, R48, R18, R32 ;  /* 0x000000123020723c */ /* 0x000fe20000001820 */
[----:B------:R-:W-:-:S02]  /*2490*/  IMAD.U32 R48, R53, 0x2, R55 ;  /* 0x0000000235307824 */ /* 0x000fc400078e0037 */
[----:B------:R-:W-:-:S04]  /*24a0*/  IMAD.U32 R53, R53, 0x2, R54 ;  /* 0x0000000235357824 */ /* 0x000fc800078e0036 */
[----:B------:R-:W-:Y:S01]  /*24b0*/  LDSM.16.M88.4 R48, [R48] ;  /* 0x000000003030783b */ /* 0x000fe20000000200 */
[----:B--2---:R-:W-:Y:S01]  /*24c0*/  HMMA.16816.F32 R4, R20, R24, R4 ;  /* 0x000000181404723c */ /* 0x004fe20000001804 */
[----:B------:R-:W-:-:S07]  /*24d0*/  LEA R24, R52, R55, 0x1 ;  /* 0x0000003734187211 */ /* 0x000fce00078e08ff */
[----:B------:R-:W-:Y:S01]  /*24e0*/  HMMA.16816.F32 R12, R20, R16, R12 ;  /* 0x00000010140c723c */ /* 0x000fe2000000180c */
[----:B------:R-:W-:-:S07]  /*24f0*/  IMAD.U32 R16, R52, 0x2, R54 ;  /* 0x0000000234107824 */ /* 0x000fce00078e0036 */
[C---:B------:R-:W-:Y:S01]  /*2500*/  HMMA.16816.F32 R8, R20.reuse, R26, R8 ;  /* 0x0000001a1408723c */ /* 0x040fe20000001808 */
[----:B------:R-:W0:Y:S07]  /*2510*/  LDSM.16.M88.4 R24, [R24] ;  /* 0x000000001818783b */ /* 0x000e2e0000000200 */
[----:B------:R-:W-:Y:S01]  /*2520*/  HMMA.16816.F32 R28, R20, R18, R28 ;  /* 0x00000012141c723c */ /* 0x000fe2000000181c */
[----:B------:R-:W1:Y:S04]  /*2530*/  LDSM.16.M88.4 R16, [R16] ;  /* 0x000000001010783b */ /* 0x000e680000000200 */
[----:B------:R-:W2:Y:S03]  /*2540*/  LDSM.16.M88.4 R20, [R53] ;  /* 0x000000003514783b */ /* 0x000ea60000000200 */
[C---:B0-----:R-:W-:Y:S08]  /*2550*/  HMMA.16816.F32 R44, R48.reuse, R24, R44 ;  /* 0x00000018302c723c */ /* 0x041ff0000000182c */
[C---:B------:R-:W-:Y:S08]  /*2560*/  HMMA.16816.F32 R40, R48.reuse, R26, R40 ;  /* 0x0000001a3028723c */ /* 0x040ff00000001828 */
[C---:B-1----:R-:W-:Y:S08]  /*2570*/  HMMA.16816.F32 R36, R48.reuse, R16, R36 ;  /* 0x000000103024723c */ /* 0x042ff00000001824 */
[----:B------:R-:W-:Y:S08]  /*2580*/  HMMA.16816.F32 R32, R48, R18, R32 ;  /* 0x000000123020723c */ /* 0x000ff00000001820 */
[C---:B--2---:R-:W-:Y:S08]  /*2590*/  HMMA.16816.F32 R4, R20.reuse, R24, R4 ;  /* 0x000000181404723c */ /* 0x044ff00000001804 */
[C---:B------:R-:W-:Y:S08]  /*25a0*/  HMMA.16816.F32 R8, R20.reuse, R26, R8 ;  /* 0x0000001a1408723c */ /* 0x040ff00000001808 */
[C---:B------:R-:W-:Y:S08]  /*25b0*/  HMMA.16816.F32 R12, R20.reuse, R16, R12 ;  /* 0x00000010140c723c */ /* 0x040ff0000000180c */
[----:B------:R-:W-:-:S15]  /*25c0*/  HMMA.16816.F32 R28, R20, R18, R28 ;  /* 0x00000012141c723c */ /* 0x000fde000000181c */
[----:B------:R-:W-:-:S05]  /*25d0*/  NOP ;  /* 0x0000000000007918 */ /* 0x000fca0000000000 */
.L_x_293:
[----:B------:R-:W-:Y:S05]  /*25e0*/  BRA.U !UP1, `(.L_x_290) ;  /* 0x0000000509687547 */ /* 0x000fea000b800000 */
[----:B------:R-:W-:Y:S02]  /*25f0*/  UISETP.NE.AND UP0, UPT, UR6, 0x1, UPT ;  /* 0x000000010600788c */ /* 0x000fe4000bf05270 */
[----:B------:R-:W-:-:S04]  /*2600*/  ULOP3.LUT UR4, UR5, 0x1, URZ, 0xc0, !UPT ;  /* 0x0000000105047892 */ /* 0x000fc8000f8ec0ff */
[----:B------:R-:W-:-:S03]  /*2610*/  UISETP.NE.U32.AND UP1, UPT, UR4, 0x1, UPT ;  /* 0x000000010400788c */ /* 0x000fc6000bf25070 */
[----:B------:R-:W-:Y:S08]  /*2620*/  BRA.U !UP0, `(.L_x_294) ;  /* 0x0000000108d07547 */ /* 0x000ff0000b800000 */
[----:B------:R-:W0:Y:S01]  /*2630*/  S2R R16, SR_LANEID ;  /* 0x0000000000107919 */ /* 0x000e220000000000 */
[----:B------:R-:W1:Y:S01]  /*2640*/  LDC R52, c[0x0][0x3a8] ;  /* 0x0000ea00ff347b82 */ /* 0x000e620000000800 */
[C---:B------:R-:W-:Y:S02]  /*2650*/  IMAD R55, R3.reuse, 0x20, R2 ;  /* 0x0000002003377824 */ /* 0x040fe400078e0202 */
[----:B------:R-:W-:Y:S02]  /*2660*/  VIADD R3, R3, 0x2 ;  /* 0x0000000203037836 */ /* 0x000fe40000000000 */
[----:B-1----:R-:W-:Y:S01]  /*2670*/  IMAD R52, R52, 0x110, R55 ;  /* 0x0000011034347824 */ /* 0x002fe200078e0237 */
        /* <DEDUP_REMOVED lines=8> */
[----:B------:R-:W-:-:S03]  /*2700*/  LOP3.LUT R53, R53, 0x8, RZ, 0xe2, !PT ;  /* 0x0000000835357812 */ /* 0x000fc600078ee2ff */
[----:B------:R-:W-:Y:S01]  /*2710*/  IMAD R54, R17, 0x88, R54 ;  /* 0x0000008811367824 */ /* 0x000fe200078e0236 */
[----:B------:R-:W-:Y:S01]  /*2720*/  IADD3 R17, PT, PT, R52, -0x1100, RZ ;  /* 0xffffef0034117810 */ /* 0x000fe20007ffe0ff */
[----:B------:R-:W-:Y:S01]  /*2730*/  IMAD R53, R18, 0x88, R53 ;  /* 0x0000008812357824 */ /* 0x000fe200078e0235 */
[----:B------:R-:W-:Y:S01]  /*2740*/  IADD3 R52, PT, PT, R52, -0x10e0, RZ ;  /* 0xffffef2034347810 */ /* 0x000fe20007ffe0ff */
[C-C-:B------:R-:W-:Y:S02]  /*2750*/  IMAD.U32 R48, R54.reuse, 0x2, R55.reuse ;  /* 0x0000000236307824 */ /* 0x140fe400078e0037 */
[C---:B------:R-:W-:Y:S01]  /*2760*/  IMAD.U32 R16, R53.reuse, 0x2, R55 ;  /* 0x0000000235107824 */ /* 0x040fe200078e0037 */
[----:B------:R-:W-:Y:S01]  /*2770*/  LEA R20, R53, R17, 0x1 ;  /* 0x0000001135147211 */ /* 0x000fe200078e08ff */
[----:B------:R-:W-:Y:S02]  /*2780*/  IMAD.U32 R24, R54, 0x2, R17 ;  /* 0x0000000236187824 */ /* 0x000fe400078e0011 */
[----:B------:R-:W-:Y:S01]  /*2790*/  LDSM.16.M88.4 R48, [R48] ;  /* 0x000000003030783b */ /* 0x000fe20000000200 */
[----:B------:R-:W-:-:S03]  /*27a0*/  VIADD R55, R55, 0x20 ;  /* 0x0000002037377836 */ /* 0x000fc60000000000 */
[----:B------:R-:W0:Y:S04]  /*27b0*/  LDSM.16.M88.4 R16, [R16] ;  /* 0x000000001010783b */ /* 0x000e280000000200 */
        /* <DEDUP_REMOVED lines=10> */
[C---:B------:R-:W-:Y:S01]  /*2860*/  IMAD.U32 R16, R53.reuse, 0x2, R55 ;  /* 0x0000000235107824 */ /* 0x040fe200078e0037 */
[----:B------:R-:W-:-:S06]  /*2870*/  LEA R53, R53, R52, 0x1 ;  /* 0x0000003435357211 */ /* 0x000fcc00078e08ff */
[C---:B------:R-:W-:Y:S08]  /*2880*/  HMMA.16816.F32 R12, R24.reuse, R20, R12 ;  /* 0x00000014180c723c */ /* 0x040ff0000000180c */
[C---:B------:R-:W-:Y:S01]  /*2890*/  HMMA.16816.F32 R8, R24.reuse, R18, R8 ;  /* 0x000000121808723c */ /* 0x040fe20000001808 */
[----:B------:R-:W0:Y:S07]  /*28a0*/  LDSM.16.M88.4 R16, [R16] ;  /* 0x000000001010783b */ /* 0x000e2e0000000200 */
[----:B------:R-:W-:Y:S01]  /*28b0*/  HMMA.16816.F32 R20, R24, R22, R28 ;  /* 0x000000161814723c */ /* 0x000fe2000000181c */
[----:B------:R-:W-:Y:S04]  /*28c0*/  LDSM.16.M88.4 R24, [R53] ;  /* 0x000000003518783b */ /* 0x000fe80000000200 */
[----:B------:R-:W1:Y:S03]  /*28d0*/  LDSM.16.M88.4 R28, [R54] ;  /* 0x00000000361c783b */ /* 0x000e660000000200 */
[C---:B0-----:R-:W-:Y:S08]  /*28e0*/  HMMA.16816.F32 R44, R48.reuse, R16, R44 ;  /* 0x00000010302c723c */ /* 0x041ff0000000182c */
[----:B------:R-:W-:Y:S08]  /*28f0*/  HMMA.16816.F32 R40, R48, R18, R40 ;  /* 0x000000123028723c */ /* 0x000ff00000001828 */
[C---:B-1----:R-:W-:Y:S08]  /*2900*/  HMMA.16816.F32 R4, R28.reuse, R16, R4 ;  /* 0x000000101c04723c */ /* 0x042ff00000001804 */
[C---:B------:R-:W-:Y:S08]  /*2910*/  HMMA.16816.F32 R8, R28.reuse, R18, R8 ;  /* 0x000000121c08723c */ /* 0x040ff00000001808 */
[-C--:B------:R-:W-:Y:S08]  /*2920*/  HMMA.16816.F32 R12, R28, R24.reuse, R12 ;  /* 0x000000181c0c723c */ /* 0x080ff0000000180c */
[C---:B------:R-:W-:Y:S08]  /*2930*/  HMMA.16816.F32 R36, R48.reuse, R24, R36 ;  /* 0x000000183024723c */ /* 0x040ff00000001824 */
[-C--:B------:R-:W-:Y:S08]  /*2940*/  HMMA.16816.F32 R32, R48, R26.reuse, R32 ;  /* 0x0000001a3020723c */ /* 0x080ff00000001820 */
[----:B------:R-:W-:-:S15]  /*2950*/  HMMA.16816.F32 R28, R28, R26, R20 ;  /* 0x0000001a1c1c723c */ /* 0x000fde0000001814 */
[----:B------:R-:W-:-:S05]  /*2960*/  NOP ;  /* 0x0000000000007918 */ /* 0x000fca0000000000 */
.L_x_294:
[----:B------:R-:W-:Y:S05]  /*2970*/  BRA.U UP1, `(.L_x_290) ;  /* 0x0000000101847547 */ /* 0x000fea000b800000 */
[----:B------:R-:W0:Y:S01]  /*2980*/  S2R R16, SR_LANEID ;  /* 0x0000000000107919 */ /* 0x000e220000000000 */
[----:B------:R-:W1:Y:S01]  /*2990*/  LDC R22, c[0x0][0x3a8] ;  /* 0x0000ea00ff167b82 */ /* 0x000e620000000800 */
[----:B------:R-:W-:Y:S01]  /*29a0*/  IMAD R3, R3, 0x20, R2 ;  /* 0x0000002003037824 */ /* 0x000fe200078e0202 */
[--C-:B0-----:R-:W-:Y:S02]  /*29b0*/  SHF.R.U32.HI R17, RZ, 0x3, R16.reuse ;  /* 0x00000003ff117819 */ /* 0x101fe40000011610 */
[----:B------:R-:W-:Y:S02]  /*29c0*/  LOP3.LUT R18, R16, 0x7, RZ, 0xc0, !PT ;  /* 0x0000000710127812 */ /* 0x000fe400078ec0ff */
[C---:B------:R-:W-:Y:S01]  /*29d0*/  SHF.L.U32 R21, R17.reuse, 0x3, RZ ;  /* 0x0000000311157819 */ /* 0x040fe200000006ff */
[----:B------:R-:W-:Y:S01]  /*29e0*/  IMAD.SHL.U32 R17, R17, 0x8, RZ ;  /* 0x0000000811117824 */ /* 0x000fe200078e00ff */
[----:B------:R-:W-:Y:S01]  /*29f0*/  SHF.R.U32.HI R19, RZ, 0x4, R16 ;  /* 0x00000004ff137819 */ /* 0x000fe20000011610 */
[----:B-1----:R-:W-:Y:S01]  /*2a00*/  IMAD R16, R22, 0x110, R3 ;  /* 0x0000011016107824 */ /* 0x002fe200078e0203 */
[----:B------:R-:W-:-:S02]  /*2a10*/  LOP3.LUT R20, R21, 0x8, R18, 0xe2, !PT ;  /* 0x0000000815147812 */ /* 0x000fc400078ee212 */
[C---:B------:R-:W-:Y:S01]  /*2a20*/  LEA R18, R19.reuse, R18, 0x3 ;  /* 0x0000001213127211 */ /* 0x040fe200078e18ff */
[----:B------:R-:W-:Y:S01]  /*2a30*/  IMAD.SHL.U32 R19, R19, 0x8, RZ ;  /* 0x0000000813137824 */ /* 0x000fe200078e00ff */
[----:B------:R-:W-:Y:S01]  /*2a40*/  LOP3.LUT R17, R17, 0x8, RZ, 0xe2, !PT ;  /* 0x0000000811117812 */ /* 0x000fe200078ee2ff */
[----:B------:R-:W-:Y:S02]  /*2a50*/  VIADD R16, R16, 0xffffef00 ;  /* 0xffffef0010107836 */ /* 0x000fe40000000000 */
[----:B------:R-:W-:Y:S02]  /*2a60*/  IMAD R19, R20, 0x88, R19 ;  /* 0x0000008814137824 */ /* 0x000fe400078e0213 */
[----:B------:R-:W-:-:S03]  /*2a70*/  IMAD R18, R18, 0x88, R17 ;  /* 0x0000008812127824 */ /* 0x000fc600078e0211 */
[C---:B------:R-:W-:Y:S01]  /*2a80*/  LEA R17, R19.reuse, R3, 0x1 ;  /* 0x0000000313117211 */ /* 0x040fe200078e08ff */
[C---:B------:R-:W-:Y:S01]  /*2a90*/  IMAD.U32 R20, R18.reuse, 0x2, R3 ;  /* 0x0000000212147824 */ /* 0x040fe200078e0003 */
[----:B------:R-:W-:Y:S01]  /*2aa0*/  LEA R48, R19, R16, 0x1 ;  /* 0x0000001013307211 */ /* 0x000fe200078e08ff */
[----:B------:R-:W-:-:S03]  /*2ab0*/  IMAD.U32 R24, R18, 0x2, R16 ;  /* 0x0000000212187824 */ /* 0x000fc600078e0010 */
[----:B------:R-:W-:Y:S04]  /*2ac0*/  LDSM.16.M88.4 R16, [R17] ;  /* 0x000000001110783b */ /* 0x000fe80000000200 */
[----:B------:R-:W0:Y:S04]  /*2ad0*/  LDSM.16.M88.4 R20, [R20] ;  /* 0x000000001414783b */ /* 0x000e280000000200 */
[----:B------:R-:W1:Y:S04]  /*2ae0*/  LDSM.16.M88.4 R24, [R24] ;  /* 0x000000001818783b */ /* 0x000e680000000200 */
        /* <DEDUP_REMOVED lines=10> */
.L_x_290:
[----:B------:R-:W0:Y:S01]  /*2b90*/  S2R R16, SR_LANEID ;  /* 0x0000000000107919 */ /* 0x000e220000000000 */
[C---:B------:R-:W-:Y:S01]  /*2ba0*/  VIADD R18, R2.reuse, 0xa00 ;  /* 0x00000a0002127836 */ /* 0x040fe20000000000 */
[----:B------:R-:W-:Y:S02]  /*2bb0*/  IADD3 R20, PT, PT, R2, 0xa40, RZ ;  /* 0x00000a4002147810 */ /* 0x000fe40007ffe0ff */
[----:B0-----:R-:W-:Y:S02]  /*2bc0*/  SHF.R.U32.HI R3, RZ, 0x2, R16 ;  /* 0x00000002ff037819 */ /* 0x001fe40000011610 */
[----:B------:R-:W-:-:S05]  /*2bd0*/  LOP3.LUT R16, R16, 0x3, RZ, 0xc0, !PT ;  /* 0x0000000310107812 */ /* 0x000fca00078ec0ff */
[----:B------:R-:W-:Y:S02]  /*2be0*/  IMAD R3, R3, 0x14, R16 ;  /* 0x0000001403037824 */ /* 0x000fe400078e0210 */
[----:B------:R-:W-:Y:S02]  /*2bf0*/  VIADD R16, R2, 0x40 ;  /* 0x0000004002107836 */ /* 0x000fe40000000000 */
[C---:B------:R-:W-:Y:S01]  /*2c00*/  IMAD.U32 R17, R3.reuse, 0x8, R2 ;  /* 0x0000000803117824 */ /* 0x040fe200078e0002 */
[C---:B------:R-:W-:Y:S01]  /*2c10*/  LEA R18, R3.reuse, R18, 0x3 ;  /* 0x0000001203127211 */ /* 0x040fe200078e18ff */
[C---:B------:R-:W-:Y:S02]  /*2c20*/  IMAD.U32 R16, R3.reuse, 0x8, R16 ;  /* 0x0000000803107824 */ /* 0x040fe400078e0010 */
[----:B------:R-:W-:Y:S01]  /*2c30*/  IMAD.U32 R20, R3, 0x8, R20 ;  /* 0x0000000803147824 */ /* 0x000fe200078e0014 */
[----:B------:R0:W-:Y:S01]  /*2c40*/  STS.64 [R17], R44 ;  /* 0x0000002c11007388 */ /* 0x0001e20000000a00 */
[----:B------:R-:W1:Y:S03]  /*2c50*/  S2R R3, SR_TID.X ;  /* 0x0000000000037919 */ /* 0x000e660000002100 */
[----:B------:R0:W-:Y:S04]  /*2c60*/  STS.64 [R17+0x500], R46 ;  /* 0x0005002e11007388 */ /* 0x0001e80000000a00 */
[----:B------:R0:W-:Y:S04]  /*2c70*/  STS.64 [R17+0x20], R40 ;  /* 0x0000202811007388 */ /* 0x0001e80000000a00 */
[----:B------:R0:W-:Y:S04]  /*2c80*/  STS.64 [R17+0x520], R42 ;  /* 0x0005202a11007388 */ /* 0x0001e80000000a00 */
[----:B------:R0:W-:Y:S04]  /*2c90*/  STS.64 [R16], R36 ;  /* 0x0000002410007388 */ /* 0x0001e80000000a00 */
[----:B------:R0:W-:Y:S04]  /*2ca0*/  STS.64 [R16+0x500], R38 ;  /* 0x0005002610007388 */ /* 0x0001e80000000a00 */
[----:B------:R0:W-:Y:S04]  /*2cb0*/  STS.64 [R16+0x20], R32 ;  /* 0x0000202010007388 */ /* 0x0001e80000000a00 */
[----:B------:R0:W-:Y:S04]  /*2cc0*/  STS.64 [R16+0x520], R34 ;  /* 0x0005202210007388 */ /* 0x0001e80000000a00 */
[----:B------:R0:W-:Y:S01]  /*2cd0*/  STS.64 [R18], R4 ;  /* 0x0000000412007388 */ /* 0x0001e20000000a00 */
[----:B-1----:R-:W-:-:S03]  /*2ce0*/  LOP3.LUT R3, R3, 0x1f, RZ, 0xc0, !PT ;  /* 0x0000001f03037812 */ /* 0x002fc600078ec0ff */
        /* <DEDUP_REMOVED lines=8> */
[C---:B------:R-:W-:Y:S02]  /*2d70*/  ISETP.GE.U32.AND P0, PT, R0.reuse, 0x4, PT ;  /* 0x000000040000780c */ /* 0x040fe40003f06070 */
[----:B0-----:R-:W-:Y:S02]  /*2d80*/  CS2R R4, SRZ ;  /* 0x0000000000047805 */ /* 0x001fe4000001ff00 */
[----:B------:R-:W-:-:S09]  /*2d90*/  LOP3.LUT R12, R0, 0x3, RZ, 0xc0, !PT ;  /* 0x00000003000c7812 */ /* 0x000fd200078ec0ff */
[----:B------:R-:W-:Y:S05]  /*2da0*/  @!P0 BRA `(.L_x_296) ;  /* 0x00000004002c8947 */ /* 0x000fea0003800000 */
[----:B------:R-:W0:Y:S01]  /*2db0*/  LDC R15, c[0x0][0x3a8] ;  /* 0x0000ea00ff0f7b82 */ /* 0x000e220000000800 */
[----:B------:R-:W-:Y:S01]  /*2dc0*/  LOP3.LUT R4, R0, 0xfffffffc, RZ, 0xc0, !PT ;  /* 0xfffffffc00047812 */ /* 0x000fe200078ec0ff */
[----:B------:R-:W-:Y:S01]  /*2dd0*/  IMAD.MOV.U32 R0, RZ, RZ, -0x1 ;  /* 0xffffffffff007424 */ /* 0x000fe200078e00ff */
[----:B------:R-:W-:Y:S01]  /*2de0*/  MOV R5, RZ ;  /* 0x000000ff00057202 */ /* 0x000fe20000000f00 */
[----:B------:R-:W1:Y:S01]  /*2df0*/  LDCU UR6, c[0x0][0x398] ;  /* 0x00007300ff0677ac */ /* 0x000e620008000800 */
[----:B------:R-:W-:-:S05]  /*2e00*/  UMOV UR4, URZ ;  /* 0x000000ff00047c82 */ /* 0x000fca0008000000 */
.L_x_305:
[C---:B------:R-:W-:Y:S01]  /*2e10*/  ISETP.NE.AND P0, PT, R0.reuse, 0xf, PT ;  /* 0x0000000f0000780c */ /* 0x040fe20003f05270 */
[----:B------:R-:W-:Y:S01]  /*2e20*/  IMAD.MOV.U32 R8, RZ, RZ, R5 ;  /* 0x000000ffff087224 */ /* 0x000fe200078e0005 */
[----:B------:R-:W-:Y:S01]  /*2e30*/  ISETP.GE.U32.AND P1, PT, R3, UR4, PT ;  /* 0x0000000403007c0c */ /* 0x000fe2000bf26070 */
[----:B------:R-:W-:Y:S01]  /*2e40*/  BSSY.RECONVERGENT B0, `(.L_x_297) ;  /* 0x0000011000007945 */ /* 0x000fe20003800200 */
[----:B------:R-:W-:Y:S02]  /*2e50*/  VIADD R10, R0, 0x1 ;  /* 0x00000001000a7836 */ /* 0x000fe40000000000 */
[----:B0-----:R-:W-:-:S07]  /*2e60*/  IMAD.IADD R5, R8, 0x1, -R15 ;  /* 0x0000000108057824 */ /* 0x001fce00078e0a0f */
[----:B------:R-:W-:Y:S02]  /*2e70*/  @!P0 IADD3 R8, PT, PT, R5, 0x20, RZ ;  /* 0x0000002005088810 */ /* 0x000fe40007ffe0ff */
[----:B------:R-:W-:-:S03]  /*2e80*/  ISETP.GT.U32.AND P0, PT, R3, UR4, PT ;  /* 0x0000000403007c0c */ /* 0x000fc6000bf04070 */
[----:B------:R-:W-:-:S04]  /*2e90*/  IMAD R5, R8, 0x28, R3 ;  /* 0x0000002808057824 */ /* 0x000fc800078e0203 */
[----:B------:R-:W-:Y:S01]  /*2ea0*/  IMAD R11, R5, 0x4, R2 ;  /* 0x00000004050b7824 */ /* 0x000fe200078e0202 */
[----:B------:R-:W-:Y:S06]  /*2eb0*/  @P1 BRA `(.L_x_298) ;  /* 0x0000000000241947 */ /* 0x000fec0003800000 */
[----:B------:R-:W0:Y:S01]  /*2ec0*/  LDS R5, [R11] ;  /* 0x000000000b057984 */ /* 0x000e220000000800 */
[----:B------:R-:W-:-:S05]  /*2ed0*/  IMAD R6, R0, R0, R0 ;  /* 0x0000000000067224 */ /* 0x000fca00078e0200 */
[----:B------:R-:W-:-:S04]  /*2ee0*/  LEA.HI.SX32 R6, R6, R3, 0x1f ;  /* 0x0000000306067211 */ /* 0x000fc800078ffaff */
[----:B-1----:R-:W-:-:S04]  /*2ef0*/  IADD3 R7, P1, PT, R6, UR6, RZ ;  /* 0x0000000606077c10 */ /* 0x002fc8000ff3e0ff */
[----:B------:R-:W-:Y:S02]  /*2f00*/  IADD3.X R9, PT, PT, RZ, RZ, RZ, P1, !PT ;  /* 0x000000ffff097210 */ /* 0x000fe40000ffe4ff */
[----:B------:R-:W-:-:S04]  /*2f10*/  LEA R6, P1, R7, R56, 0x1 ;  /* 0x0000003807067211 */ /* 0x000fc800078208ff */
[----:B------:R-:W-:Y:S02]  /*2f20*/  LEA.HI.X R7, R7, R57, R9, 0x1, P1 ;  /* 0x0000003907077211 */ /* 0x000fe400008f0c09 */
[----:B0-----:R-:W-:-:S05]  /*2f30*/  F2FP.F16.F32.PACK_AB R5, RZ, R5 ;  /* 0x00000005ff05723e */ /* 0x001fca00000000ff */
[----:B------:R0:W-:Y:S02]  /*2f40*/  STG.E.U16 desc[UR8][R6.64], R5 ;  /* 0x0000000506007986 */ /* 0x0001e4000c101508 */
.L_x_298:
[----:B-1----:R-:W-:Y:S05]  /*2f50*/  BSYNC.RECONVERGENT B0 ;  /* 0x0000000000007941 */ /* 0x002fea0003800200 */
.L_x_297:
        /* <DEDUP_REMOVED lines=8> */
[C---:B------:R-:W-:Y:S02]  /*2fe0*/  LEA R6, P0, R9.reuse, R56, 0x1 ;  /* 0x0000003809067211 */ /* 0x040fe400078008ff */
[----:B0-----:R-:W-:Y:S02]  /*2ff0*/  F2FP.F16.F32.PACK_AB R5, RZ, R7 ;  /* 0x00000007ff05723e */ /* 0x001fe400000000ff */
[----:B------:R-:W-:-:S05]  /*3000*/  LEA.HI.X R7, R9, R57, R10, 0x1, P0 ;  /* 0x0000003909077211 */ /* 0x000fca00000f0c0a */
[----:B------:R1:W-:Y:S04]  /*3010*/  STG.E.U16 desc[UR8][R6.64], R5 ;  /* 0x0000000506007986 */ /* 0x0003e8000c101508 */
.L_x_300:
[----:B------:R-:W-:Y:S05]  /*3020*/  BSYNC.RECONVERGENT B0 ;  /* 0x0000000000007941 */ /* 0x000fea0003800200 */
.L_x_299:
[----:B------:R-:W-:Y:S01]  /*3030*/  UIADD3 UR5, UPT, UPT, UR4, 0x2, URZ ;  /* 0x0000000204057890 */ /* 0x000fe2000fffe0ff */
[----:B------:R-:W-:Y:S01]  /*3040*/  BSSY.RECONVERGENT B0, `(.L_x_301) ;  /* 0x000000e000007945 */ /* 0x000fe20003800200 */
[----:B------:R-:W-:-:S04]  /*3050*/  IADD3 R13, PT, PT, R0, 0x3, RZ ;  /* 0x00000003000d7810 */ /* 0x000fc80007ffe0ff */
[----:B------:R-:W-:-:S13]  /*3060*/  ISETP.GE.U32.AND P0, PT, R3, UR5, PT ;  /* 0x0000000503007c0c */ /* 0x000fda000bf06070 */
[----:B------:R-:W-:Y:S05]  /*3070*/  @P0 BRA `(.L_x_302) ;  /* 0x0000000000280947 */ /* 0x000fea0003800000 */
[----:B01----:R-:W0:Y:S01]  /*3080*/  LDS R5, [R11+0x140] ;  /* 0x000140000b057984 */ /* 0x003e220000000800 */
        /* <DEDUP_REMOVED lines=9> */
.L_x_302:
[----:B------:R-:W-:Y:S05]  /*3120*/  BSYNC.RECONVERGENT B0 ;  /* 0x0000000000007941 */ /* 0x000fea0003800200 */
.L_x_301:
[----:B------:R-:W-:Y:S01]  /*3130*/  UIADD3 UR5, UPT, UPT, UR4, 0x3, URZ ;  /* 0x0000000304057890 */ /* 0x000fe2000fffe0ff */
[----:B------:R-:W-:Y:S01]  /*3140*/  BSSY.RECONVERGENT B0, `(.L_x_303) ;  /* 0x000000d000007945 */ /* 0x000fe20003800200 */
[----:B------:R-:W-:-:S04]  /*3150*/  IADD3 R0, PT, PT, R0, 0x4, RZ ;  /* 0x0000000400007810 */ /* 0x000fc80007ffe0ff */
        /* <DEDUP_REMOVED lines=11> */
.L_x_304:
[----:B------:R-:W-:Y:S05]  /*3210*/  BSYNC.RECONVERGENT B0 ;  /* 0x0000000000007941 */ /* 0x000fea0003800200 */
.L_x_303:
[----:B------:R-:W-:Y:S01]  /*3220*/  UIADD3 UR4, UPT, UPT, UR4, 0x4, URZ ;  /* 0x0000000404047890 */ /* 0x000fe2000fffe0ff */
[----:B0123--:R-:W-:-:S05]  /*3230*/  VIADD R5, R8, 0x4 ;  /* 0x0000000408057836 */ /* 0x00ffca0000000000 */
[----:B------:R-:W-:-:S13]  /*3240*/  ISETP.NE.AND P0, PT, R4, UR4, PT ;  /* 0x0000000404007c0c */ /* 0x000fda000bf05270 */
[----:B------:R-:W-:Y:S05]  /*3250*/  @P0 BRA `(.L_x_305) ;  /* 0xfffffff800ec0947 */ /* 0x000fea000383ffff */
.L_x_296:
        /* <DEDUP_REMOVED lines=25> */
.L_x_308:
[----:B------:R-:W-:Y:S05]  /*33f0*/  BSYNC.RECONVERGENT B0 ;  /* 0x0000000000007941 */ /* 0x000fea0003800200 */
.L_x_307:
[----:B------:R-:W-:Y:S04]  /*3400*/  BSSY.RECONVERGENT B0, `(.L_x_309) ;  /* 0x000000f000007945 */ /* 0x000fe80003800200 */
[----:B------:R-:W-:Y:S05]  /*3410*/  @P0 BRA `(.L_x_310) ;  /* 0x0000000000340947 */ /* 0x000fea0003800000 */
[----:B0-----:R-:W-:Y:S01]  /*3420*/  IADD3 R0, PT, PT, R10, 0x1, RZ ;  /* 0x000000010a007810 */ /* 0x001fe20007ffe0ff */
[----:B------:R-:W0:Y:S04]  /*3430*/  LDCU UR4, c[0x0][0x398] ;  /* 0x00007300ff0477ac */ /* 0x000e280008000800 */
[----:B------:R-:W-:Y:S02]  /*3440*/  IMAD R5, R0, 0x28, R3 ;  /* 0x0000002800057824 */ /* 0x000fe400078e0203 */
[----:B------:R-:W-:Y:S02]  /*3450*/  IMAD R0, R4, R4, R4 ;  /* 0x0000000404007224 */ /* 0x000fe400078e0204 */
[----:B------:R-:W-:-:S03]  /*3460*/  IMAD R5, R5, 0x4, R2 ;  /* 0x0000000405057824 */ /* 0x000fc600078e0202 */
[----:B------:R-:W-:-:S03]  /*3470*/  LEA.HI.SX32 R0, R0, R3, 0x1f ;  /* 0x0000000300007211 */ /* 0x000fc600078ffaff */
[----:B------:R-:W1:Y:S01]  /*3480*/  LDS R5, [R5] ;  /* 0x0000000005057984 */ /* 0x000e620000000800 */
[----:B0-----:R-:W-:-:S05]  /*3490*/  IADD3 R7, P0, PT, R0, UR4, RZ ;  /* 0x0000000400077c10 */ /* 0x001fca000ff1e0ff */
[----:B------:R-:W-:Y:S01]  /*34a0*/  IMAD.X R8, RZ, RZ, RZ, P0 ;  /* 0x000000ffff087224 */ /* 0x000fe200000e06ff */
[----:B------:R-:W-:-:S04]  /*34b0*/  LEA R6, P0, R7, R56, 0x1 ;  /* 0x0000003807067211 */ /* 0x000fc800078008ff */
[----:B------:R-:W-:Y:S02]  /*34c0*/  LEA.HI.X R7, R7, R57, R8, 0x1, P0 ;  /* 0x0000003907077211 */ /* 0x000fe400000f0c08 */
[----:B-1----:R-:W-:-:S05]  /*34d0*/  F2FP.F16.F32.PACK_AB R0, RZ, R5 ;  /* 0x00000005ff00723e */ /* 0x002fca00000000ff */
[----:B------:R1:W-:Y:S02]  /*34e0*/  STG.E.U16 desc[UR8][R6.64], R0 ;  /* 0x0000000006007986 */ /* 0x0003e4000c101508 */
.L_x_310:
[----:B------:R-:W-:Y:S05]  /*34f0*/  BSYNC.RECONVERGENT B0 ;  /* 0x0000000000007941 */ /* 0x000fea0003800200 */
.L_x_309:
[----:B------:R-:W-:Y:S01]  /*3500*/  IADD3 R5, PT, PT, R10, 0x2, RZ ;  /* 0x000000020a057810 */ /* 0x000fe20007ffe0ff */
[----:B------:R-:W-:-:S07]  /*3510*/  VIADD R4, R4, 0x2 ;  /* 0x0000000204047836 */ /* 0x000fce0000000000 */
.L_x_306:
[----:B------:R-:W2:Y:S02]  /*3520*/  LDCU UR4, c[0x0][0x394] ;  /* 0x00007280ff0477ac */ /* 0x000ea40008000800 */
[----:B--2---:R-:W-:-:S04]  /*3530*/  ULOP3.LUT UR4, UR4, 0x1, URZ, 0xc0, !UPT ;  /* 0x0000000104047892 */ /* 0x004fc8000f8ec0ff */
[----:B------:R-:W-:-:S09]  /*3540*/  UISETP.NE.U32.AND UP0, UPT, UR4, 0x1, UPT ;  /* 0x000000010400788c */ /* 0x000fd2000bf05070 */
[----:B------:R-:W-:Y:S05]  /*3550*/  BRA.U UP0, `(.L_x_295) ;  /* 0x0000000100547547 */ /* 0x000fea000b800000 */
[----:B01----:R-:W0:Y:S01]  /*3560*/  LDC R0, c[0x0][0x3a8] ;  /* 0x0000ea00ff007b82 */ /* 0x003e220000000800 */
[----:B------:R-:W-:Y:S01]  /*3570*/  ISETP.GE.U32.AND P1, PT, R3, R4, PT ;  /* 0x000000040300720c */ /* 0x000fe20003f26070 */
[----:B------:R-:W-:Y:S01]  /*3580*/  BSSY.RECONVERGENT B0, `(.L_x_295) ;  /* 0x0000012000007945 */ /* 0x000fe20003800200 */
[----:B------:R-:W-:Y:S01]  /*3590*/  ISETP.NE.AND P0, PT, R4, 0x10, PT ;  /* 0x000000100400780c */ /* 0x000fe20003f05270 */
[----:B0-----:R-:W-:-:S12]  /*35a0*/  IMAD.IADD R0, R5, 0x1, -R0 ;  /* 0x0000000105007824 */ /* 0x001fd800078e0a00 */
[----:B------:R-:W-:Y:S01]  /*35b0*/  @!P0 IADD3 R5, PT, PT, R0, 0x20, RZ ;  /* 0x0000002000058810 */ /* 0x000fe20007ffe0ff */
[----:B------:R-:W-:Y:S06]  /*35c0*/  @P1 BRA `(.L_x_311) ;  /* 0x0000000000341947 */ /* 0x000fec0003800000 */
[----:B------:R-:W-:Y:S01]  /*35d0*/  IMAD R5, R5, 0x28, R3 ;  /* 0x0000002805057824 */ /* 0x000fe200078e0203 */
[----:B------:R-:W0:Y:S03]  /*35e0*/  LDCU UR4, c[0x0][0x398] ;  /* 0x00007300ff0477ac */ /* 0x000e260008000800 */
[----:B------:R-:W-:Y:S02]  /*35f0*/  IMAD R2, R5, 0x4, R2 ;  /* 0x0000000405027824 */ /* 0x000fe400078e0202 */
[----:B------:R-:W-:-:S04]  /*3600*/  VIADD R5, R4, 0xffffffff ;  /* 0xffffffff04057836 */ /* 0x000fc80000000000 */
[----:B------:R-:W1:Y:S01]  /*3610*/  LDS R2, [R2] ;  /* 0x0000000002027984 */ /* 0x000e620000000800 */
[----:B------:R-:W-:-:S05]  /*3620*/  IMAD R4, R5, R4, RZ ;  /* 0x0000000405047224 */ /* 0x000fca00078e02ff */
[----:B------:R-:W-:-:S04]  /*3630*/  LEA.HI.SX32 R4, R4, R3, 0x1f ;  /* 0x0000000304047211 */ /* 0x000fc800078ffaff */
[----:B0-----:R-:W-:-:S04]  /*3640*/  IADD3 R5, P0, PT, R4, UR4, RZ ;  /* 0x0000000404057c10 */ /* 0x001fc8000ff1e0ff */
[----:B------:R-:W-:Y:S02]  /*3650*/  IADD3.X R6, PT, PT, RZ, RZ, RZ, P0, !PT ;  /* 0x000000ffff067210 */ /* 0x000fe400007fe4ff */
[----:B------:R-:W-:-:S04]  /*3660*/  LEA R4, P0, R5, R56, 0x1 ;  /* 0x0000003805047211 */ /* 0x000fc800078008ff */
[----:B------:R-:W-:Y:S02]  /*3670*/  LEA.HI.X R5, R5, R57, R6, 0x1, P0 ;  /* 0x0000003905057211 */ /* 0x000fe400000f0c06 */
[----:B-1----:R-:W-:-:S05]  /*3680*/  F2FP.F16.F32.PACK_AB R0, RZ, R2 ;  /* 0x00000002ff00723e */ /* 0x002fca00000000ff */
[----:B------:R0:W-:Y:S02]  /*3690*/  STG.E.U16 desc[UR8][R4.64], R0 ;  /* 0x0000000004007986 */ /* 0x0001e4000c101508 */
.L_x_311:
[----:B------:R-:W-:Y:S05]  /*36a0*/  BSYNC.RECONVERGENT B0 ;  /* 0x0000000000007941 */ /* 0x000fea0003800200 */
.L_x_295:
[----:B------:R-:W-:-:S13]  /*36b0*/  ISETP.NE.AND P0, PT, R3, RZ, PT ;  /* 0x000000ff0300720c */ /* 0x000fda0003f05270 */
[----:B------:R-:W-:Y:S05]  /*36c0*/  @P0 EXIT ;  /* 0x000000000000094d */ /* 0x000fea0003800000 */
[----:B------:R-:W2:Y:S02]  /*36d0*/  LDC R3, c[0x0][0x3ac] ;  /* 0x0000eb00ff037b82 */ /* 0x000ea40000000800 */
[----:B--2---:R-:W-:-:S04]  /*36e0*/  VIADD R3, R3, 0xffffffff ;  /* 0xffffffff03037836 */ /* 0x004fc80000000000 */
[----:B------:R-:W-:-:S05]  /*36f0*/  IMAD.WIDE.U32 R56, R3, 0x2, R56 ;  /* 0x0000000203387825 */ /* 0x000fca00078e0038 */
[----:B------:R-:W-:Y:S01]  /*3700*/  STG.E.U16 desc[UR8][R56.64], RZ ;  /* 0x000000ff38007986 */ /* 0x000fe2000c101508 */
[----:B------:R-:W-:Y:S05]  /*3710*/  EXIT ;  /* 0x000000000000794d */ /* 0x000fea0003800000 */
.L_x_312:
        /* <DEDUP_REMOVED lines=14> */
.L_x_320:


//--------------------- .nv.shared._Z38dotBasedInteractF32BwdKernelNonAlignedILj128EEvPKfS1_PfS2_jjjjjj --------------------------
	.section	.nv.shared._Z38dotBasedInteractF32BwdKernelNonAlignedILj128EEvPKfS1_PfS2_jjjjjj,"aw",@nobits
	.sectionflags	@""
	.align	16
	.zero		1024


//--------------------- .nv.shared.reserved.0     --------------------------
	.section	.nv.shared.reserved.0,"aw",@nobits
	.weak		__nv_reservedSMEM_offset_0_alias
	.size		__nv_reservedSMEM_offset_0_alias, 0, 64
	.other		__nv_reservedSMEM_offset_0_alias,@"STO_CUDA_RESERVED_SHARED STV_DEFAULT"
__nv_reservedSMEM_offset_0_alias:
	.zero		0
	.zero		64


//--------------------- .nv.shared._Z28dotBasedInteractF32BwdKernelILj128EEvPKfS1_PfS2_jjjjjj --------------------------
	.section	.nv.shared._Z28dotBasedInteractF32BwdKernelILj128EEvPKfS1_PfS2_jjjjjj,"aw",@nobits
	.sectionflags	@""
	.align	16
	.zero		1024


//--------------------- .nv.shared._Z38dotBasedInteractF32FwdKernelNonAlignedILj128EEvPKfPfjjjjjj --------------------------
	.section	.nv.shared._Z38dotBasedInteractF32FwdKernelNonAlignedILj128EEvPKfPfjjjjjj,"aw",@nobits
	.sectionflags	@""
	.align	16
	.zero		1024


//--------------------- .nv.shared._Z28dotBasedInteractF32FwdKernelILj128EEvPKfPfjjjjjj --------------------------
	.section	.nv.shared._Z28dotBasedInteractF32FwdKernelILj128EEvPKfPfjjjjjj,"aw",@nobits
	.sectionflags	@""
	.align	16
	.zero		1024


//--------------------- .nv.shared._Z35dotBasedInteractBwdKernelNonAlignedILj4ELj128ELj2ELj1ELj32ELj5ELj16ELj4EEvPK6__halfS2_PS0_S3_jjjjjjjjjjjjjjjj --------------------------
	.section	.nv.shared._Z35dotBasedInteractBwdKernelNonAlignedILj4ELj128ELj2ELj1ELj32ELj5ELj16ELj4EEvPK6__halfS2_PS0_S3_jjjjjjjjjjjjjjjj,"aw",@nobits
	.sectionflags	@""
	.align	16
	.zero		1024


//--------------------- .nv.shared._Z25dotBasedInteractBwdKernelILj4ELj128ELj2ELj1ELj32ELj5ELj16ELj4EEvPK6__halfS2_PS0_S3_jjjjjjjjjjjjjjjj --------------------------
	.section	.nv.shared._Z25dotBasedInteractBwdKernelILj4ELj128ELj2ELj1ELj32ELj5ELj16ELj4EEvPK6__halfS2_PS0_S3_jjjjjjjjjjjjjjjj,"aw",@nobits
	.sectionflags	@""
	.align	16
	.zero		1024


//--------------------- .nv.shared._Z35dotBasedInteractFwdKernelNonAlignedILj4ELj128ELj2ELj8ELj136ELj40ELj32ELj5ELj16ELj4EEvPK6__halfPS0_jjjjjjjjjj --------------------------
	.section	.nv.shared._Z35dotBasedInteractFwdKernelNonAlignedILj4ELj128ELj2ELj8ELj136ELj40ELj32ELj5ELj16ELj4EEvPK6__halfPS0_jjjjjjjjjj,"aw",@nobits
	.sectionflags	@""
	.align	16
	.zero		1024


//--------------------- .nv.shared._Z25dotBasedInteractFwdKernelILj4ELj128ELj2ELj8ELj136ELj40ELj32ELj5ELj16ELj4EEvPK6__halfPS0_jjjjjjjjjj --------------------------
	.section	.nv.shared._Z25dotBasedInteractFwdKernelILj4ELj128ELj2ELj8ELj136ELj40ELj32ELj5ELj16ELj4EEvPK6__halfPS0_jjjjjjjjjj,"aw",@nobits
	.sectionflags	@""
	.align	16
	.zero		1024


//--------------------- .nv.constant0._Z38dotBasedInteractF32BwdKernelNonAlignedILj128EEvPKfS1_PfS2_jjjjjj --------------------------
	.section	.nv.constant0._Z38dotBasedInteractF32BwdKernelNonAlignedILj128EEvPKfS1_PfS2_jjjjjj,"a",@progbits
	.sectionflags	@""
	.align	4
.nv.constant0._Z38dotBasedInteractF32BwdKernelNonAlignedILj128EEvPKfS1_PfS2_jjjjjj:
	.zero		952


//--------------------- .nv.constant0._Z28dotBasedInteractF32BwdKernelILj128EEvPKfS1_PfS2_jjjjjj --------------------------
	.section	.nv.constant0._Z28dotBasedInteractF32BwdKernelILj128EEvPKfS1_PfS2_jjjjjj,"a",@progbits
	.sectionflags	@""
	.align	4
.nv.constant0._Z28dotBasedInteractF32BwdKernelILj128EEvPKfS1_PfS2_jjjjjj:
	.zero		952


//--------------------- .nv.constant0._Z38dotBasedInteractF32FwdKernelNonAlignedILj128EEvPKfPfjjjjjj --------------------------
	.section	.nv.constant0._Z38dotBasedInteractF32FwdKernelNonAlignedILj128EEvPKfPfjjjjjj,"a",@progbits
	.sectionflags	@""
	.align	4
.nv.constant0._Z38dotBasedInteractF32FwdKernelNonAlignedILj128EEvPKfPfjjjjjj:
	.zero		936


//--------------------- .nv.constant0._Z28dotBasedInteractF32FwdKernelILj128EEvPKfPfjjjjjj --------------------------
	.section	.nv.constant0._Z28dotBasedInteractF32FwdKernelILj128EEvPKfPfjjjjjj,"a",@progbits
	.sectionflags	@""
	.align	4
.nv.constant0._Z28dotBasedInteractF32FwdKernelILj128EEvPKfPfjjjjjj:
	.zero		936


//--------------------- .nv.constant0._Z35dotBasedInteractBwdKernelNonAlignedILj4ELj128ELj2ELj1ELj32ELj5ELj16ELj4EEvPK6__halfS2_PS0_S3_jjjjjjjjjjjjjjjj --------------------------
	.section	.nv.constant0._Z35dotBasedInteractBwdKernelNonAlignedILj4ELj128ELj2ELj1ELj32ELj5ELj16ELj4EEvPK6__halfS2_PS0_S3_jjjjjjjjjjjjjjjj,"a",@progbits
	.sectionflags	@""
	.align	4
.nv.constant0._Z35dotBasedInteractBwdKernelNonAlignedILj4ELj128ELj2ELj1ELj32ELj5ELj16ELj4EEvPK6__halfS2_PS0_S3_jjjjjjjjjjjjjjjj:
	.zero		992


//--------------------- .nv.constant0._Z25dotBasedInteractBwdKernelILj4ELj128ELj2ELj1ELj32ELj5ELj16ELj4EEvPK6__halfS2_PS0_S3_jjjjjjjjjjjjjjjj --------------------------
	.section	.nv.constant0._Z25dotBasedInteractBwdKernelILj4ELj128ELj2ELj1ELj32ELj5ELj16ELj4EEvPK6__halfS2_PS0_S3_jjjjjjjjjjjjjjjj,"a",@progbits
	.sectionflags	@""
	.align	4
.nv.constant0._Z25dotBasedInteractBwdKernelILj4ELj128ELj2ELj1ELj32ELj5ELj16ELj4EEvPK6__halfS2_PS0_S3_jjjjjjjjjjjjjjjj:
	.zero		992


//--------------------- .nv.constant0._Z35dotBasedInteractFwdKernelNonAlignedILj4ELj128ELj2ELj8ELj136ELj40ELj32ELj5ELj16ELj4EEvPK6__halfPS0_jjjjjjjjjj --------------------------
	.section	.nv.constant0._Z35dotBasedInteractFwdKernelNonAlignedILj4ELj128ELj2ELj8ELj136ELj40ELj32ELj5ELj16ELj4EEvPK6__halfPS0_jjjjjjjjjj,"a",@progbits
	.sectionflags	@""
	.align	4
.nv.constant0._Z35dotBasedInteractFwdKernelNonAlignedILj4ELj128ELj2ELj8ELj136ELj40ELj32ELj5ELj16ELj4EEvPK6__halfPS0_jjjjjjjjjj:
	.zero		952


//--------------------- .nv.constant0._Z25dotBasedInteractFwdKernelILj4ELj128ELj2ELj8ELj136ELj40ELj32ELj5ELj16ELj4EEvPK6__halfPS0_jjjjjjjjjj --------------------------
	.section	.nv.constant0._Z25dotBasedInteractFwdKernelILj4ELj128ELj2ELj8ELj136ELj40ELj32ELj5ELj16ELj4EEvPK6__halfPS0_jjjjjjjjjj,"a",@progbits
	.sectionflags	@""
	.align	4
.nv.constant0._Z25dotBasedInteractFwdKernelILj4ELj128ELj2ELj8ELj136ELj40ELj32ELj5ELj16ELj4EEvPK6__halfPS0_jjjjjjjjjj:
	.zero		952


//--------------------- SYMBOLS --------------------------

	.type		.nv.reservedSmem.offset0,@object
	.size		.nv.reservedSmem.offset0,0x4
	.type		.nv.reservedSmem.cap,@object
	.size		.nv.reservedSmem.cap,0x4
